	.target	sm_90a

	.elftype	@"ET_EXEC"


//--------------------- .note.nv.tkinfo           --------------------------
	.section	.note.nv.tkinfo,"",@"SHT_NOTE"
	.sectionflags	@"SHF_NOTE_NV_TKINFO"
	.tkinfo
        /*0018*/ 	.word	0x00000002
        /*0030*/ 	.string	""
        /*0030*/ 	.string	"ptxas"
        /*0030*/ 	.string	"Cuda compilation tools, release 13.0, V13.0.88"
        /*0030*/ 	.string	"Build cuda_13.0.r13.0/compiler.36424714_0"
        /*0030*/ 	.string	"-v  -suppress-debug-info  -lineinfo  -arch sm_90a "



//--------------------- .note.nv.cuinfo           --------------------------
	.section	.note.nv.cuinfo,"",@"SHT_NOTE"
	.sectionflags	@"SHF_NOTE_NV_CUINFO"
        /*0018*/ 	.short	0x0002
        /*001a*/ 	.short	0x005a
        /*001c*/ 	.short	0x0082
	.zero		2


//--------------------- .nv.info                  --------------------------
	.section	.nv.info,"",@"SHT_CUDA_INFO"
	.align	4


	//----- nvinfo : EIATTR_REGCOUNT
	.align		4
        /*0000*/ 	.byte	0x04, 0x2f
        /*0002*/ 	.short	(.L_1 - .L_0)
	.align		4
.L_0:
        /*0004*/ 	.word	index@(matmul_kernel)
        /*0008*/ 	.word	0x000000ff


	//----- nvinfo : EIATTR_FRAME_SIZE
	.align		4
.L_1:
        /*000c*/ 	.byte	0x04, 0x11
        /*000e*/ 	.short	(.L_3 - .L_2)
	.align		4
.L_2:
        /*0010*/ 	.word	index@(matmul_kernel)
        /*0014*/ 	.word	0x00002050


	//----- nvinfo : EIATTR_MIN_STACK_SIZE
	.align		4
.L_3:
        /*0018*/ 	.byte	0x04, 0x12
        /*001a*/ 	.short	(.L_5 - .L_4)
	.align		4
.L_4:
        /*001c*/ 	.word	index@(matmul_kernel)
        /*0020*/ 	.word	0x00002050
.L_5:


//--------------------- .nv.compat                --------------------------
	.section	.nv.compat,"",@"SHT_CUDA_COMPAT_INFO"
	.align	4
        /*0000*/ 	.byte	0x02, 0x09, 0x01, 0x00, 0x02, 0x02, 0x04, 0x00, 0x02, 0x05, 0x05, 0x00, 0x03, 0x07, 0x01, 0x01
        /*0010*/ 	.byte	0x02, 0x03, 0x00, 0x00, 0x02, 0x06, 0x01, 0x00, 0x04, 0x0b, 0x08, 0x00, 0x00, 0x00, 0x00, 0x00
        /*0020*/ 	.byte	0x00, 0x00, 0x00, 0x00


//--------------------- .nv.info.matmul_kernel    --------------------------
	.section	.nv.info.matmul_kernel,"",@"SHT_CUDA_INFO"
	.sectionflags	@""
	.align	4


	//----- nvinfo : EIATTR_CUDA_API_VERSION
	.align		4
        /*0000*/ 	.byte	0x04, 0x37
        /*0002*/ 	.short	(.L_7 - .L_6)
.L_6:
        /*0004*/ 	.word	0x00000082


	//----- nvinfo : EIATTR_KPARAM_INFO
	.align		4
.L_7:
        /*0008*/ 	.byte	0x04, 0x17
        /*000a*/ 	.short	(.L_9 - .L_8)
.L_8:
        /*000c*/ 	.word	0x00000000
        /*0010*/ 	.short	0x000d
        /*0012*/ 	.short	0x0048
        /*0014*/ 	.byte	0x00, 0xf4, 0x21, 0x00


	//----- nvinfo : EIATTR_KPARAM_INFO
	.align		4
.L_9:
        /*0018*/ 	.byte	0x04, 0x17
        /*001a*/ 	.short	(.L_11 - .L_10)
.L_10:
        /*001c*/ 	.word	0x00000000
        /*0020*/ 	.short	0x000c
        /*0022*/ 	.short	0x0040
        /*0024*/ 	.byte	0x00, 0xf4, 0x21, 0x00


	//----- nvinfo : EIATTR_KPARAM_INFO
	.align		4
.L_11:
        /*0028*/ 	.byte	0x04, 0x17
        /*002a*/ 	.short	(.L_13 - .L_12)
.L_12:
        /*002c*/ 	.word	0x00000000
        /*0030*/ 	.short	0x000b
        /*0032*/ 	.short	0x0038
        /*0034*/ 	.byte	0x00, 0xf0, 0x11, 0x00


	//----- nvinfo : EIATTR_KPARAM_INFO
	.align		4
.L_13:
        /*0038*/ 	.byte	0x04, 0x17
        /*003a*/ 	.short	(.L_15 - .L_14)
.L_14:
        /*003c*/ 	.word	0x00000000
        /*0040*/ 	.short	0x000a
        /*0042*/ 	.short	0x0034
        /*0044*/ 	.byte	0x00, 0xf0, 0x11, 0x00


	//----- nvinfo : EIATTR_KPARAM_INFO
	.align		4
.L_15:
        /*0048*/ 	.byte	0x04, 0x17
        /*004a*/ 	.short	(.L_17 - .L_16)
.L_16:
        /*004c*/ 	.word	0x00000000
        /*0050*/ 	.short	0x0009
        /*0052*/ 	.short	0x0030
        /*0054*/ 	.byte	0x00, 0xf0, 0x11, 0x00


	//----- nvinfo : EIATTR_KPARAM_INFO
	.align		4
.L_17:
        /*0058*/ 	.byte	0x04, 0x17
        /*005a*/ 	.short	(.L_19 - .L_18)
.L_18:
        /*005c*/ 	.word	0x00000000
        /*0060*/ 	.short	0x0008
        /*0062*/ 	.short	0x002c
        /*0064*/ 	.byte	0x00, 0xf0, 0x11, 0x00


	//----- nvinfo : EIATTR_KPARAM_INFO
	.align		4
.L_19:
        /*0068*/ 	.byte	0x04, 0x17
        /*006a*/ 	.short	(.L_21 - .L_20)
.L_20:
        /*006c*/ 	.word	0x00000000
        /*0070*/ 	.short	0x0007
        /*0072*/ 	.short	0x0028
        /*0074*/ 	.byte	0x00, 0xf0, 0x11, 0x00


	//----- nvinfo : EIATTR_KPARAM_INFO
	.align		4
.L_21:
        /*0078*/ 	.byte	0x04, 0x17
        /*007a*/ 	.short	(.L_23 - .L_22)
.L_22:
        /*007c*/ 	.word	0x00000000
        /*0080*/ 	.short	0x0006
        /*0082*/ 	.short	0x0024
        /*0084*/ 	.byte	0x00, 0xf0, 0x11, 0x00


	//----- nvinfo : EIATTR_KPARAM_INFO
	.align		4
.L_23:
        /*0088*/ 	.byte	0x04, 0x17
        /*008a*/ 	.short	(.L_25 - .L_24)
.L_24:
        /*008c*/ 	.word	0x00000000
        /*0090*/ 	.short	0x0005
        /*0092*/ 	.short	0x0020
        /*0094*/ 	.byte	0x00, 0xf0, 0x11, 0x00


	//----- nvinfo : EIATTR_KPARAM_INFO
	.align		4
.L_25:
        /*0098*/ 	.byte	0x04, 0x17
        /*009a*/ 	.short	(.L_27 - .L_26)
.L_26:
        /*009c*/ 	.word	0x00000000
        /*00a0*/ 	.short	0x0004
        /*00a2*/ 	.short	0x001c
        /*00a4*/ 	.byte	0x00, 0xf0, 0x11, 0x00


	//----- nvinfo : EIATTR_KPARAM_INFO
	.align		4
.L_27:
        /*00a8*/ 	.byte	0x04, 0x17
        /*00aa*/ 	.short	(.L_29 - .L_28)
.L_28:
        /*00ac*/ 	.word	0x00000000
        /*00b0*/ 	.short	0x0003
        /*00b2*/ 	.short	0x0018
        /*00b4*/ 	.byte	0x00, 0xf0, 0x11, 0x00


	//----- nvinfo : EIATTR_KPARAM_INFO
	.align		4
.L_29:
        /*00b8*/ 	.byte	0x04, 0x17
        /*00ba*/ 	.short	(.L_31 - .L_30)
.L_30:
        /*00bc*/ 	.word	0x00000000
        /*00c0*/ 	.short	0x0002
        /*00c2*/ 	.short	0x0010
        /*00c4*/ 	.byte	0x00, 0xf4, 0x21, 0x00


	//----- nvinfo : EIATTR_KPARAM_INFO
	.align		4
.L_31:
        /*00c8*/ 	.byte	0x04, 0x17
        /*00ca*/ 	.short	(.L_33 - .L_32)
.L_32:
        /*00cc*/ 	.word	0x00000000
        /*00d0*/ 	.short	0x0001
        /*00d2*/ 	.short	0x0008
        /*00d4*/ 	.byte	0x00, 0xf4, 0x21, 0x00


	//----- nvinfo : EIATTR_KPARAM_INFO
	.align		4
.L_33:
        /*00d8*/ 	.byte	0x04, 0x17
        /*00da*/ 	.short	(.L_35 - .L_34)
.L_34:
        /*00dc*/ 	.word	0x00000000
        /*00e0*/ 	.short	0x0000
        /*00e2*/ 	.short	0x0000
        /*00e4*/ 	.byte	0x00, 0xf4, 0x21, 0x00


	//----- nvinfo : EIATTR_SPARSE_MMA_MASK
	.align		4
.L_35:
        /*00e8*/ 	.byte	0x03, 0x50
        /*00ea*/ 	.short	0x0000


	//----- nvinfo : EIATTR_MAXREG_COUNT
	.align		4
        /*00ec*/ 	.byte	0x03, 0x1b
        /*00ee*/ 	.short	0x00ff


	//----- nvinfo : EIATTR_NUM_BARRIERS
	.align		4
        /*00f0*/ 	.byte	0x02, 0x4c
        /*00f2*/ 	.byte	0x01
	.zero		1


	//----- nvinfo : EIATTR_ANNOTATIONS
	.align		4
        /*00f4*/ 	.byte	0x04, 0x55
        /*00f6*/ 	.short	(.L_37 - .L_36)


	//   ....[0]....
.L_36:
        /*00f8*/ 	.word	0x00000001
        /*00fc*/ 	.byte	0x60, 0x05, 0x00, 0x00, 0x01, 0x00, 0x00, 0x00, 0xa0, 0x05, 0x00, 0x00, 0x01, 0x00, 0x00, 0x00
        /* <DEDUP_REMOVED lines=1156> */
        /*494c*/ 	.byte	0x20, 0x8f, 0x01, 0x00


	//----- nvinfo : EIATTR_MERCURY_ISA_VERSION
	.align		4
.L_37:
        /*4950*/ 	.byte	0x03, 0x5f
        /*4952*/ 	.short	0x0101


	//----- nvinfo : EIATTR_EXIT_INSTR_OFFSETS
	.align		4
        /*4954*/ 	.byte	0x04, 0x1c
        /*4956*/ 	.short	(.L_39 - .L_38)


	//   ....[0]....
.L_38:
        /*4958*/ 	.word	0x0007ed10


	//   ....[1]....
        /*495c*/ 	.word	0x0007ed30


	//----- nvinfo : EIATTR_REQNTID
	.align		4
.L_39:
        /*4960*/ 	.byte	0x04, 0x10
        /*4962*/ 	.short	(.L_41 - .L_40)
.L_40:
        /*4964*/ 	.word	0x00000080
        /*4968*/ 	.word	0x00000001
        /*496c*/ 	.word	0x00000001


	//----- nvinfo : EIATTR_CBANK_PARAM_SIZE
	.align		4
.L_41:
        /*4970*/ 	.byte	0x03, 0x19
        /*4972*/ 	.short	0x0050


	//----- nvinfo : EIATTR_PARAM_CBANK
	.align		4
        /*4974*/ 	.byte	0x04, 0x0a
        /*4976*/ 	.short	(.L_43 - .L_42)
	.align		4
.L_42:
        /*4978*/ 	.word	index@(.nv.constant0.matmul_kernel)
        /*497c*/ 	.short	0x0210
        /*497e*/ 	.short	0x0050


	//----- nvinfo : EIATTR_SW_WAR
	.align		4
.L_43:
        /*4980*/ 	.byte	0x04, 0x36
        /*4982*/ 	.short	(.L_45 - .L_44)
.L_44:
        /*4984*/ 	.word	0x00000008
.L_45:


//--------------------- .nv.callgraph             --------------------------
	.section	.nv.callgraph,"",@"SHT_CUDA_CALLGRAPH"
	.align	4
	.sectionentsize	8
	.align		4
        /*0000*/ 	.word	0x00000000
	.align		4
        /*0004*/ 	.word	0xffffffff
	.align		4
        /*0008*/ 	.word	0x00000000
	.align		4
        /*000c*/ 	.word	0xfffffffe
	.align		4
        /*0010*/ 	.word	0x00000000
	.align		4
        /*0014*/ 	.word	0xfffffffd
	.align		4
        /*0018*/ 	.word	0x00000000
	.align		4
        /*001c*/ 	.word	0xfffffffc


//--------------------- .text.matmul_kernel       --------------------------
	.section	.text.matmul_kernel,"ax",@progbits
	.align	128
        .global         matmul_kernel
        .type           matmul_kernel,@function
        .size           matmul_kernel,(.L_x_4 - matmul_kernel)
        .other          matmul_kernel,@"STO_CUDA_ENTRY STV_DEFAULT"
matmul_kernel:
.text.matmul_kernel:
[----:B------:R-:W0:Y:S08]  /*0000*/  LDC R1, c[0x0][0x28] ;  /* 0x00000a00ff017b82 */ /* 0x000e300000000800 */
[----:B------:R-:W1:Y:S01]  /*0010*/  LDC.64 R124, c[0x0][0x228] ;  /* 0x00008a00ff7c7b82 */ /* 0x000e620000000a00 */
[----:B------:R-:W2:Y:S01]  /*0020*/  S2R R5, SR_CTAID.X ;  /* 0x0000000000057919 */ /* 0x000ea20000002500 */
[----:B------:R-:W-:Y:S01]  /*0030*/  UMOV UR46, 0x400 ;  /* 0x00000400002e7882 */ /* 0x000fe20000000000 */
[----:B------:R-:W-:Y:S01]  /*0040*/  ULDC.64 UR44, c[0x0][0x208] ;  /* 0x00008200002c7ab9 */ /* 0x000fe20000000a00 */
[----:B0-----:R-:W-:Y:S01]  /*0050*/  VIADD R1, R1, 0xffffdfb0 ;  /* 0xffffdfb001017836 */ /* 0x001fe20000000000 */
[----:B------:R-:W0:Y:S03]  /*0060*/  S2R R16, SR_TID.X ;  /* 0x0000000000107919 */ /* 0x000e260000002100 */
[----:B------:R-:W3:Y:S01]  /*0070*/  S2UR UR4, SR_CgaCtaId ;  /* 0x00000000000479c3 */ /* 0x000ee20000008800 */
[----:B-1----:R-:W-:-:S05]  /*0080*/  VIADD R0, R125, 0x1ff ;  /* 0x000001ff7d007836 */ /* 0x002fca0000000000 */
[----:B------:R-:W-:Y:S01]  /*0090*/  SHF.R.S32.HI R3, RZ, 0x1f, R0 ;  /* 0x0000001fff037819 */ /* 0x000fe20000011400 */
[----:B---3--:R-:W-:-:S03]  /*00a0*/  ULEA UR46, UR4, UR46, 0x18 ;  /* 0x0000002e042e7291 */ /* 0x008fc6000f8ec03f */
[----:B------:R-:W-:Y:S02]  /*00b0*/  LEA.HI R3, R3, R0, RZ, 0x9 ;  /* 0x0000000003037211 */ /* 0x000fe400078f48ff */
[----:B--2---:R-:W-:Y:S02]  /*00c0*/  IABS R8, R5 ;  /* 0x0000000500087213 */ /* 0x004fe40000000000 */
[----:B------:R-:W-:Y:S02]  /*00d0*/  SHF.R.S32.HI R3, RZ, 0x9, R3 ;  /* 0x00000009ff037819 */ /* 0x000fe40000011403 */
[----:B0-----:R-:W-:-:S03]  /*00e0*/  LOP3.LUT R188, R16, 0x7f, RZ, 0xc0, !PT ;  /* 0x0000007f10bc7812 */ /* 0x001fc600078ec0ff */
[----:B------:R-:W-:-:S05]  /*00f0*/  IMAD.SHL.U32 R4, R3, 0x8, RZ ;  /* 0x0000000803047824 */ /* 0x000fca00078e00ff */
[-C--:B------:R-:W-:Y:S02]  /*0100*/  IABS R7, R4.reuse ;  /* 0x0000000400077213 */ /* 0x080fe40000000000 */
[----:B------:R-:W-:Y:S02]  /*0110*/  IABS R10, R4 ;  /* 0x00000004000a7213 */ /* 0x000fe40000000000 */
[----:B------:R-:W0:Y:S08]  /*0120*/  I2F.RP R0, R7 ;  /* 0x0000000700007306 */ /* 0x000e300000209400 */
[----:B0-----:R-:W0:Y:S02]  /*0130*/  MUFU.RCP R0, R0 ;  /* 0x0000000000007308 */ /* 0x001e240000001000 */
[----:B0-----:R-:W-:-:S02]  /*0140*/  VIADD R2, R0, 0xffffffe ;  /* 0x0ffffffe00027836 */ /* 0x001fc40000000000 */
[----:B------:R-:W-:-:S04]  /*0150*/  IMAD.MOV R0, RZ, RZ, -R10 ;  /* 0x000000ffff007224 */ /* 0x000fc800078e0a0a */
[----:B------:R0:W1:Y:S01]  /*0160*/  F2I.FTZ.U32.TRUNC.NTZ R3, R2 ;  /* 0x0000000200037305 */ /* 0x000062000021f000 */
[----:B------:R-:W2:Y:S01]  /*0170*/  LDC R10, c[0x0][0x230] ;  /* 0x00008c00ff0a7b82 */ /* 0x000ea20000000800 */
[----:B0-----:R-:W-:Y:S02]  /*0180*/  IMAD.MOV.U32 R2, RZ, RZ, RZ ;  /* 0x000000ffff027224 */ /* 0x001fe400078e00ff */
[----:B-1----:R-:W-:-:S04]  /*0190*/  IMAD.MOV R6, RZ, RZ, -R3 ;  /* 0x000000ffff067224 */ /* 0x002fc800078e0a03 */
[----:B------:R-:W-:Y:S02]  /*01a0*/  IMAD R9, R6, R7, RZ ;  /* 0x0000000706097224 */ /* 0x000fe400078e02ff */
[----:B------:R-:W-:Y:S02]  /*01b0*/  IMAD.MOV.U32 R6, RZ, RZ, R8 ;  /* 0x000000ffff067224 */ /* 0x000fe400078e0008 */
[----:B------:R-:W-:-:S04]  /*01c0*/  IMAD.HI.U32 R3, R3, R9, R2 ;  /* 0x0000000903037227 */ /* 0x000fc800078e0002 */
[----:B--2---:R-:W-:Y:S02]  /*01d0*/  VIADD R10, R10, 0x3f ;  /* 0x0000003f0a0a7836 */ /* 0x004fe40000000000 */
[----:B------:R-:W-:-:S04]  /*01e0*/  IMAD.HI.U32 R3, R3, R6, RZ ;  /* 0x0000000603037227 */ /* 0x000fc800078e00ff */
[----:B------:R-:W-:-:S05]  /*01f0*/  IMAD R0, R3, R0, R6 ;  /* 0x0000000003007224 */ /* 0x000fca00078e0206 */
[----:B------:R-:W-:-:S13]  /*0200*/  ISETP.GT.U32.AND P1, PT, R7, R0, PT ;  /* 0x000000000700720c */ /* 0x000fda0003f24070 */
[----:B------:R-:W-:Y:S02]  /*0210*/  @!P1 IMAD.IADD R0, R0, 0x1, -R7 ;  /* 0x0000000100009824 */ /* 0x000fe400078e0a07 */
[----:B------:R-:W-:Y:S01]  /*0220*/  @!P1 VIADD R3, R3, 0x1 ;  /* 0x0000000103039836 */ /* 0x000fe20000000000 */
[----:B------:R-:W-:Y:S02]  /*0230*/  ISETP.NE.AND P1, PT, R4, RZ, PT ;  /* 0x000000ff0400720c */ /* 0x000fe40003f25270 */
[----:B------:R-:W-:Y:S02]  /*0240*/  ISETP.GE.U32.AND P0, PT, R0, R7, PT ;  /* 0x000000070000720c */ /* 0x000fe40003f06070 */
[----:B------:R-:W-:-:S04]  /*0250*/  LOP3.LUT R0, R5, R4, RZ, 0x3c, !PT ;  /* 0x0000000405007212 */ /* 0x000fc800078e3cff */
[----:B------:R-:W-:Y:S01]  /*0260*/  ISETP.GE.AND P2, PT, R0, RZ, PT ;  /* 0x000000ff0000720c */ /* 0x000fe20003f46270 */
[----:B------:R-:W-:-:S06]  /*0270*/  VIADD R0, R124, 0xff ;  /* 0x000000ff7c007836 */ /* 0x000fcc0000000000 */
[----:B------:R-:W-:-:S04]  /*0280*/  @P0 VIADD R3, R3, 0x1 ;  /* 0x0000000103030836 */ /* 0x000fc80000000000 */
[----:B------:R-:W-:Y:S01]  /*0290*/  IMAD.MOV.U32 R2, RZ, RZ, R3 ;  /* 0x000000ffff027224 */ /* 0x000fe200078e0003 */
[----:B------:R-:W-:-:S03]  /*02a0*/  SHF.R.S32.HI R3, RZ, 0x1f, R0 ;  /* 0x0000001fff037819 */ /* 0x000fc60000011400 */
[----:B------:R-:W-:Y:S01]  /*02b0*/  @!P2 IMAD.MOV R2, RZ, RZ, -R2 ;  /* 0x000000ffff02a224 */ /* 0x000fe200078e0a02 */
[----:B------:R-:W-:Y:S02]  /*02c0*/  @!P1 LOP3.LUT R2, RZ, R4, RZ, 0x33, !PT ;  /* 0x00000004ff029212 */ /* 0x000fe400078e33ff */
[----:B------:R-:W-:-:S03]  /*02d0*/  LEA.HI R3, R3, R0, RZ, 0x8 ;  /* 0x0000000003037211 */ /* 0x000fc600078f40ff */
[----:B------:R-:W-:Y:S02]  /*02e0*/  IMAD.SHL.U32 R6, R2, 0x8, RZ ;  /* 0x0000000802067824 */ /* 0x000fe400078e00ff */
[----:B------:R-:W-:-:S03]  /*02f0*/  IMAD.MOV R2, RZ, RZ, -R2 ;  /* 0x000000ffff027224 */ /* 0x000fc600078e0a02 */
[----:B------:R-:W-:Y:S01]  /*0300*/  LEA.HI.SX32 R3, R3, -R6, 0x18 ;  /* 0x8000000603037211 */ /* 0x000fe200078fc2ff */
[----:B------:R-:W-:-:S03]  /*0310*/  IMAD R4, R4, R2, R5 ;  /* 0x0000000204047224 */ /* 0x000fc600078e0205 */
[----:B------:R-:W-:Y:S02]  /*0320*/  VIMNMX R11, R3, 0x8, PT ;  /* 0x00000008030b7848 */ /* 0x000fe40003fe0100 */
[----:B------:R-:W-:Y:S02]  /*0330*/  IABS R9, R4 ;  /* 0x0000000400097213 */ /* 0x000fe40000000000 */
[----:B------:R-:W-:-:S04]  /*0340*/  IABS R7, R11 ;  /* 0x0000000b00077213 */ /* 0x000fc80000000000 */
[----:B------:R-:W0:Y:S08]  /*0350*/  I2F.RP R0, R7 ;  /* 0x0000000700007306 */ /* 0x000e300000209400 */
[----:B0-----:R-:W0:Y:S02]  /*0360*/  MUFU.RCP R0, R0 ;  /* 0x0000000000007308 */ /* 0x001e240000001000 */
[----:B0-----:R-:W-:-:S06]  /*0370*/  VIADD R3, R0, 0xffffffe ;  /* 0x0ffffffe00037836 */ /* 0x001fcc0000000000 */
[----:B------:R-:W0:Y:S02]  /*0380*/  F2I.FTZ.U32.TRUNC.NTZ R3, R3 ;  /* 0x0000000300037305 */ /* 0x000e24000021f000 */
[----:B0-----:R-:W-:-:S04]  /*0390*/  IMAD.MOV R8, RZ, RZ, -R3 ;  /* 0x000000ffff087224 */ /* 0x001fc800078e0a03 */
[----:B------:R-:W-:Y:S01]  /*03a0*/  IMAD.MOV.U32 R2, RZ, RZ, R8 ;  /* 0x000000ffff027224 */ /* 0x000fe200078e0008 */
[----:B------:R-:W-:-:S03]  /*03b0*/  IABS R8, R11 ;  /* 0x0000000b00087213 */ /* 0x000fc60000000000 */
[----:B------:R-:W-:Y:S02]  /*03c0*/  IMAD R5, R2, R7, RZ ;  /* 0x0000000702057224 */ /* 0x000fe400078e02ff */
[----:B------:R-:W-:Y:S02]  /*03d0*/  IMAD.MOV.U32 R2, RZ, RZ, RZ ;  /* 0x000000ffff027224 */ /* 0x000fe400078e00ff */
[----:B------:R-:W-:Y:S02]  /*03e0*/  IMAD.MOV R0, RZ, RZ, -R8 ;  /* 0x000000ffff007224 */ /* 0x000fe400078e0a08 */
[----:B------:R-:W-:-:S06]  /*03f0*/  IMAD.HI.U32 R2, R3, R5, R2 ;  /* 0x0000000503027227 */ /* 0x000fcc00078e0002 */
        /* <DEDUP_REMOVED lines=8> */
[----:B------:R-:W-:-:S07]  /*0480*/  ISETP.GE.AND P2, PT, R0, RZ, PT ;  /* 0x000000ff0000720c */ /* 0x000fce0003f46270 */
[----:B------:R-:W-:Y:S01]  /*0490*/  @P0 VIADD R2, R2, 0x1 ;  /* 0x0000000102020836 */ /* 0x000fe20000000000 */
[----:B------:R-:W-:-:S03]  /*04a0*/  ISETP.GT.AND P0, PT, R10, 0x3f, PT ;  /* 0x0000003f0a00780c */ /* 0x000fc60003f04270 */
[----:B------:R-:W-:-:S04]  /*04b0*/  IMAD.MOV.U32 R0, RZ, RZ, R2 ;  /* 0x000000ffff007224 */ /* 0x000fc800078e0002 */
[----:B------:R-:W-:Y:S01]  /*04c0*/  @!P2 IMAD.MOV R0, RZ, RZ, -R0 ;  /* 0x000000ffff00a224 */ /* 0x000fe200078e0a00 */
[----:B------:R-:W-:-:S05]  /*04d0*/  @!P1 LOP3.LUT R0, RZ, R11, RZ, 0x33, !PT ;  /* 0x0000000bff009212 */ /* 0x000fca00078e33ff */
[----:B------:R-:W-:Y:S02]  /*04e0*/  IMAD.MOV R2, RZ, RZ, -R0 ;  /* 0x000000ffff027224 */ /* 0x000fe400078e0a00 */
[----:B------:R-:W-:Y:S02]  /*04f0*/  IMAD.SHL.U32 R0, R0, 0x200, RZ ;  /* 0x0000020000007824 */ /* 0x000fe400078e00ff */
[----:B------:R-:W-:-:S04]  /*0500*/  IMAD R2, R11, R2, R4 ;  /* 0x000000020b027224 */ /* 0x000fc800078e0204 */
[----:B------:R-:W-:-:S04]  /*0510*/  IMAD.IADD R3, R6, 0x1, R2 ;  /* 0x0000000106037824 */ /* 0x000fc800078e0202 */
[----:B------:R-:W-:-:S04]  /*0520*/  IMAD R2, R3, 0x100, R188 ;  /* 0x0000010003027824 */ /* 0x000fc800078e02bc */
[----:B------:R-:W-:Y:S01]  /*0530*/  VIADD R3, R2, 0x80 ;  /* 0x0000008002037836 */ /* 0x000fe20000000000 */
[----:B------:R-:W-:Y:S06]  /*0540*/  @P0 BRA `(.L_x_0) ;  /* 0x0000003c000c0947 */ /* 0x000fec0003800000 */
[----:B------:R-:W-:Y:S01]  /*0550*/  IMAD.SHL.U32 R4, R16, 0x8, RZ ;  /* 0x0000000810047824 */ /* 0x000fe200078e00ff */
[----:B------:R1:W-:Y:S01]  /*0560*/  STL [R1+0xc00], RZ ;  /* 0x000c00ff01007387 */ /* 0x0003e20000100800 */
[----:B------:R-:W-:Y:S02]  /*0570*/  CS2R R24, SRZ ;  /* 0x0000000000187805 */ /* 0x000fe4000001ff00 */
[----:B------:R-:W-:Y:S02]  /*0580*/  CS2R R26, SRZ ;  /* 0x00000000001a7805 */ /* 0x000fe4000001ff00 */
[----:B------:R-:W-:Y:S01]  /*0590*/  CS2R R28, SRZ ;  /* 0x00000000001c7805 */ /* 0x000fe2000001ff00 */
[----:B------:R1:W-:Y:S01]  /*05a0*/  STL [R1+0x1ac0], R4 ;  /* 0x001ac00401007387 */ /* 0x0003e20000100800 */
[----:B------:R-:W-:Y:S02]  /*05b0*/  CS2R R30, SRZ ;  /* 0x00000000001e7805 */ /* 0x000fe4000001ff00 */
[----:B------:R-:W-:-:S02]  /*05c0*/  CS2R R32, SRZ ;  /* 0x0000000000207805 */ /* 0x000fc4000001ff00 */
[----:B------:R-:W-:Y:S01]  /*05d0*/  CS2R R34, SRZ ;  /* 0x0000000000227805 */ /* 0x000fe2000001ff00 */
[----:B------:R1:W-:Y:S01]  /*05e0*/  STL [R1+0xc04], RZ ;  /* 0x000c04ff01007387 */ /* 0x0003e20000100800 */
[----:B------:R-:W-:Y:S02]  /*05f0*/  CS2R R36, SRZ ;  /* 0x0000000000247805 */ /* 0x000fe4000001ff00 */
[----:B------:R-:W-:Y:S02]  /*0600*/  CS2R R38, SRZ ;  /* 0x0000000000267805 */ /* 0x000fe4000001ff00 */
[----:B------:R-:W-:Y:S01]  /*0610*/  CS2R R40, SRZ ;  /* 0x0000000000287805 */ /* 0x000fe2000001ff00 */
[----:B------:R1:W-:Y:S01]  /*0620*/  STL [R1+0xc08], RZ ;  /* 0x000c08ff01007387 */ /* 0x0003e20000100800 */
        /* <DEDUP_REMOVED lines=72> */
[----:B------:R-:W-:-:S03]  /*0ab0*/  CS2R R150, SRZ ;  /* 0x0000000000967805 */ /* 0x000fc6000001ff00 */
[----:B------:R1:W-:Y:S04]  /*0ac0*/  STL [R1+0xc54], RZ ;  /* 0x000c54ff01007387 */ /* 0x0003e80000100800 */
        /* <DEDUP_REMOVED lines=746> */
[----:B------:R1:W-:Y:S04]  /*3970*/  STL [R1], RZ ;  /* 0x000000ff01007387 */ /* 0x0003e80000100800 */
        /* <DEDUP_REMOVED lines=126> */
[----:B------:R1:W-:Y:S01]  /*4160*/  STL [R1+0x1fc], RZ ;  /* 0x0001fcff01007387 */ /* 0x0003e20000100800 */
[----:B------:R-:W-:Y:S05]  /*4170*/  BRA `(.L_x_1) ;  /* 0x0000032400547947 */ /* 0x000fea0003800000 */
.L_x_0:
[----:B------:R-:W-:Y:S01]  /*4180*/  IABS R13, R124 ;  /* 0x0000007c000d7213 */ /* 0x000fe20000000000 */
[----:B------:R-:W-:Y:S01]  /*4190*/  STL [R1+0x1b0c], R125 ;  /* 0x001b0c7d01007387 */ /* 0x000fe20000100800 */
[----:B------:R-:W-:Y:S01]  /*41a0*/  IABS R5, R125 ;  /* 0x0000007d00057213 */ /* 0x000fe20000000000 */
[----:B------:R-:W-:Y:S01]  /*41b0*/  ULDC UR7, c[0x0][0x23c] ;  /* 0x00008f0000077ab9 */ /* 0x000fe20000000800 */
[----:B------:R-:W0:Y:S01]  /*41c0*/  I2F.RP R4, R13 ;  /* 0x0000000d00047306 */ /* 0x000e220000209400 */
[----:B------:R-:W-:Y:S01]  /*41d0*/  IABS R14, R3 ;  /* 0x00000003000e7213 */ /* 0x000fe20000000000 */
[----:B------:R1:W-:Y:S01]  /*41e0*/  STL [R1+0x1ac4], R0 ;  /* 0x001ac40001007387 */ /* 0x0003e20000100800 */
[----:B------:R-:W-:Y:S01]  /*41f0*/  ISETP.GE.AND P2, PT, R2, RZ, PT ;  /* 0x000000ff0200720c */ /* 0x000fe20003f46270 */
[----:B------:R-:W-:Y:S01]  /*4200*/  ULDC.64 UR4, c[0x0][0x218] ;  /* 0x0000860000047ab9 */ /* 0x000fe20000000a00 */
[----:B------:R-:W-:Y:S01]  /*4210*/  ULDC.64 UR8, c[0x0][0x210] ;  /* 0x0000840000087ab9 */ /* 0x000fe20000000a00 */
[----:B------:R-:W-:-:S02]  /*4220*/  ULDC UR14, c[0x0][0x238] ;  /* 0x00008e00000e7ab9 */ /* 0x000fc40000000800 */
[----:B------:R-:W2:Y:S08]  /*4230*/  I2F.RP R11, R5 ;  /* 0x00000005000b7306 */ /* 0x000eb00000209400 */
[----:B0-----:R-:W0:Y:S08]  /*4240*/  MUFU.RCP R4, R4 ;  /* 0x0000000400047308 */ /* 0x001e300000001000 */
[----:B--2---:R-:W2:Y:S01]  /*4250*/  MUFU.RCP R11, R11 ;  /* 0x0000000b000b7308 */ /* 0x004ea20000001000 */
[----:B0-----:R-:W-:-:S07]  /*4260*/  VIADD R6, R4, 0xffffffe ;  /* 0x0ffffffe04067836 */ /* 0x001fce0000000000 */
[----:B------:R0:W3:Y:S01]  /*4270*/  F2I.FTZ.U32.TRUNC.NTZ R7, R6 ;  /* 0x0000000600077305 */ /* 0x0000e2000021f000 */
[----:B--2---:R-:W-:Y:S01]  /*4280*/  VIADD R8, R11, 0xffffffe ;  /* 0x0ffffffe0b087836 */ /* 0x004fe20000000000 */
[----:B------:R-:W-:-:S06]  /*4290*/  SHF.R.U32.HI R11, RZ, 0x6, R16 ;  /* 0x00000006ff0b7819 */ /* 0x000fcc0000011610 */
[----:B------:R2:W4:Y:S01]  /*42a0*/  F2I.FTZ.U32.TRUNC.NTZ R9, R8 ;  /* 0x0000000800097305 */ /* 0x000522000021f000 */
[----:B0-----:R-:W-:Y:S01]  /*42b0*/  IMAD.MOV.U32 R6, RZ, RZ, RZ ;  /* 0x000000ffff067224 */ /* 0x001fe200078e00ff */
[----:B------:R-:W-:Y:S01]  /*42c0*/  SGXT.U32 R11, R11, 0x1 ;  /* 0x000000010b0b781a */ /* 0x000fe20000000000 */
[----:B---3--:R-:W-:-:S04]  /*42d0*/  IMAD.MOV R12, RZ, RZ, -R7 ;  /* 0x000000ffff0c7224 */ /* 0x008fc800078e0a07 */
[----:B------:R-:W-:Y:S01]  /*42e0*/  IMAD R15, R12, R13, RZ ;  /* 0x0000000d0c0f7224 */ /* 0x000fe200078e02ff */
[----:B------:R-:W-:-:S03]  /*42f0*/  IABS R12, R2 ;  /* 0x00000002000c7213 */ /* 0x000fc60000000000 */
[----:B------:R-:W-:-:S06]  /*4300*/  IMAD.HI.U32 R7, R7, R15, R6 ;  /* 0x0000000f07077227 */ /* 0x000fcc00078e0006 */
[----:B------:R-:W-:-:S04]  /*4310*/  IMAD.HI.U32 R4, R7, R12, RZ ;  /* 0x0000000c07047227 */ /* 0x000fc800078e00ff */
[----:B------:R-:W-:Y:S01]  /*4320*/  IMAD.HI.U32 R6, R7, R14, RZ ;  /* 0x0000000e07067227 */ /* 0x000fe200078e00ff */
[----:B------:R-:W-:-:S03]  /*4330*/  LEA.HI R7, R16, R0, RZ, 0x1a ;  /* 0x0000000010077211 */ /* 0x000fc600078fd0ff */
[----:B------:R-:W-:Y:S02]  /*4340*/  IMAD.MOV R4, RZ, RZ, -R4 ;  /* 0x000000ffff047224 */ /* 0x000fe400078e0a04 */
[----:B--2---:R-:W-:Y:S01]  /*4350*/  IMAD.MOV R8, RZ, RZ, -R6 ;  /* 0x000000ffff087224 */ /* 0x004fe200078e0a06 */
[----:B------:R-:W-:Y:S01]  /*4360*/  LOP3.LUT R6, R0, R11, RZ, 0xfc, !PT ;  /* 0x0000000b00067212 */ /* 0x000fe200078efcff */
[C---:B------:R-:W-:Y:S02]  /*4370*/  IMAD R11, R13.reuse, R4, R12 ;  /* 0x000000040d0b7224 */ /* 0x040fe400078e020c */
[C---:B------:R-:W-:Y:S01]  /*4380*/  IMAD R12, R13.reuse, R8, R14 ;  /* 0x000000080d0c7224 */ /* 0x040fe200078e020e */
[----:B------:R-:W-:Y:S01]  /*4390*/  LOP3.LUT R18, R6, 0x1fc, RZ, 0xfc, !PT ;  /* 0x000001fc06127812 */ /* 0x000fe200078efcff */
[--C-:B----4-:R-:W-:Y:S01]  /*43a0*/  IMAD.MOV R16, RZ, RZ, -R9.reuse ;  /* 0x000000ffff107224 */ /* 0x110fe200078e0a09 */
[C---:B------:R-:W-:Y:S01]  /*43b0*/  ISETP.GT.U32.AND P0, PT, R13.reuse, R11, PT ;  /* 0x0000000b0d00720c */ /* 0x040fe20003f04070 */
[----:B------:R-:W-:Y:S01]  /*43c0*/  IMAD.MOV.U32 R8, RZ, RZ, RZ ;  /* 0x000000ffff087224 */ /* 0x000fe200078e00ff */
[----:B------:R-:W-:Y:S01]  /*43d0*/  ISETP.GT.U32.AND P1, PT, R13, R12, PT ;  /* 0x0000000c0d00720c */ /* 0x000fe20003f24070 */
[----:B------:R-:W-:Y:S01]  /*43e0*/  IMAD R15, R16, R5, RZ ;  /* 0x00000005100f7224 */ /* 0x000fe200078e02ff */
[C---:B------:R-:W-:Y:S01]  /*43f0*/  LOP3.LUT R21, R6.reuse, 0x1f0, RZ, 0xfc, !PT ;  /* 0x000001f006157812 */ /* 0x040fe200078efcff */
[----:B------:R-:W-:Y:S01]  /*4400*/  VIADD R17, R7, 0x1fe ;  /* 0x000001fe07117836 */ /* 0x000fe20000000000 */
[----:B------:R-:W-:Y:S01]  /*4410*/  LOP3.LUT R19, R6, 0x1f2, RZ, 0xfc, !PT ;  /* 0x000001f206137812 */ /* 0x000fe200078efcff */
[----:B------:R-:W-:Y:S01]  /*4420*/  IMAD.HI.U32 R4, R9, R15, R8 ;  /* 0x0000000f09047227 */ /* 0x000fe200078e0008 */
[----:B------:R-:W-:-:S02]  /*4430*/  SHF.R.S32.HI R9, RZ, 0x1f, R10 ;  /* 0x0000001fff097819 */ /* 0x000fc4000001140a */
[----:B------:R-:W-:Y:S01]  /*4440*/  IABS R8, R18 ;  /* 0x0000001200087213 */ /* 0x000fe20000000000 */
[----:B------:R-:W-:Y:S01]  /*4450*/  VIADD R243, R7, 0x1e ;  /* 0x0000001e07f37836 */ /* 0x000fe20000000000 */
[----:B------:R-:W-:Y:S01]  /*4460*/  IABS R14, R17 ;  /* 0x00000011000e7213 */ /* 0x000fe20000000000 */
[--C-:B------:R-:W-:Y:S01]  /*4470*/  @!P0 IMAD.IADD R11, R11, 0x1, -R13.reuse ;  /* 0x000000010b0b8824 */ /* 0x100fe200078e0a0d */
[----:B-1----:R-:W-:Y:S01]  /*4480*/  LEA.HI R0, R9, R10, RZ, 0x6 ;  /* 0x0000000a09007211 */ /* 0x002fe200078f30ff */
[----:B------:R-:W-:Y:S01]  /*4490*/  IMAD.MOV.U32 R10, RZ, RZ, R8 ;  /* 0x000000ffff0a7224 */ /* 0x000fe200078e0008 */
[----:B------:R-:W-:Y:S01]  /*44a0*/  LOP3.LUT R15, R6, 0x1fa, RZ, 0xfc, !PT ;  /* 0x000001fa060f7812 */ /* 0x000fe200078efcff */
[----:B------:R-:W-:Y:S01]  /*44b0*/  IMAD.HI.U32 R8, R4, R14, RZ ;  /* 0x0000000e04087227 */ /* 0x000fe200078e00ff */
[----:B------:R-:W-:Y:S01]  /*44c0*/  ISETP.GE.AND P4, PT, R17, RZ, PT ;  /* 0x000000ff1100720c */ /* 0x000fe20003f86270 */
[----:B------:R0:W-:Y:S01]  /*44d0*/  STL [R1+0xe00], R0 ;  /* 0x000e000001007387 */ /* 0x0001e20000100800 */
[----:B------:R-:W-:Y:S01]  /*44e0*/  LOP3.LUT R17, R6, 0x1f8, RZ, 0xfc, !PT ;  /* 0x000001f806117812 */ /* 0x000fe200078efcff */
[----:B------:R-:W-:Y:S01]  /*44f0*/  @!P1 IMAD.IADD R12, R12, 0x1, -R13 ;  /* 0x000000010c0c9824 */ /* 0x000fe200078e0a0d */
[C---:B------:R-:W-:Y:S01]  /*4500*/  ISETP.GT.U32.AND P1, PT, R13.reuse, R11, PT ;  /* 0x0000000b0d00720c */ /* 0x040fe20003f24070 */
[----:B------:R-:W-:Y:S01]  /*4510*/  IMAD.MOV R8, RZ, RZ, -R8 ;  /* 0x000000ffff087224 */ /* 0x000fe200078e0a08 */
[----:B------:R-:W-:Y:S01]  /*4520*/  IABS R16, R17 ;  /* 0x0000001100107213 */ /* 0x000fe20000000000 */
[----:B------:R-:W-:Y:S01]  /*4530*/  IMAD.HI.U32 R9, R4, R10, RZ ;  /* 0x0000000a04097227 */ /* 0x000fe200078e00ff */
[----:B------:R-:W-:Y:S01]  /*4540*/  ISETP.GT.U32.AND P3, PT, R13, R12, PT ;  /* 0x0000000c0d00720c */ /* 0x000fe20003f64070 */
[----:B------:R-:W-:Y:S01]  /*4550*/  STL [R1+0x1ac8], R2 ;  /* 0x001ac80201007387 */ /* 0x000fe20000100800 */
[----:B------:R-:W-:Y:S01]  /*4560*/  ISETP.GE.AND P0, PT, R18, RZ, PT ;  /* 0x000000ff1200720c */ /* 0x000fe20003f06270 */
[C---:B------:R-:W-:Y:S01]  /*4570*/  IMAD R8, R5.reuse, R8, R14 ;  /* 0x0000000805087224 */ /* 0x040fe200078e020e */
[----:B------:R-:W-:Y:S01]  /*4580*/  IABS R14, R15 ;  /* 0x0000000f000e7213 */ /* 0x000fe20000000000 */
[----:B------:R-:W-:Y:S01]  /*4590*/  IMAD.MOV R9, RZ, RZ, -R9 ;  /* 0x000000ffff097224 */ /* 0x000fe200078e0a09 */
[----:B------:R-:W-:Y:S01]  /*45a0*/  LOP3.LUT R18, R6, 0x1f4, RZ, 0xfc, !PT ;  /* 0x000001f406127812 */ /* 0x000fe200078efcff */
[----:B------:R-:W-:Y:S01]  /*45b0*/  STL [R1+0x1acc], R3 ;  /* 0x001acc0301007387 */ /* 0x000fe20000100800 */
[----:B------:R-:W-:Y:S01]  /*45c0*/  ISETP.GT.U32.AND P5, PT, R5, R8, PT ;  /* 0x000000080500720c */ /* 0x000fe20003fa4070 */
[--C-:B------:R-:W-:Y:S01]  /*45d0*/  @!P1 IMAD.IADD R11, R11, 0x1, -R13.reuse ;  /* 0x000000010b0b9824 */ /* 0x100fe200078e0a0d */
[----:B------:R-:W-:Y:S01]  /*45e0*/  ISETP.GE.AND P1, PT, R3, RZ, PT ;  /* 0x000000ff0300720c */ /* 0x000fe20003f26270 */
[----:B------:R-:W-:Y:S01]  /*45f0*/  IMAD R10, R5, R9, R10 ;  /* 0x00000009050a7224 */ /* 0x000fe200078e020a */
[----:B------:R-:W-:Y:S01]  /*4600*/  ISETP.GE.AND P6, PT, R15, RZ, PT ;  /* 0x000000ff0f00720c */ /* 0x000fe20003fc6270 */
[----:B------:R-:W-:Y:S01]  /*4610*/  @!P3 IMAD.IADD R12, R12, 0x1, -R13 ;  /* 0x000000010c0cb824 */ /* 0x000fe200078e0a0d */
[----:B------:R-:W-:Y:S01]  /*4620*/  IABS R15, R19 ;  /* 0x00000013000f7213 */ /* 0x000fe20000000000 */
[----:B------:R-:W-:Y:S01]  /*4630*/  IMAD.HI.U32 R9, R4, R14, RZ ;  /* 0x0000000e04097227 */ /* 0x000fe200078e00ff */
[----:B------:R-:W-:-:S02]  /*4640*/  ISETP.GT.U32.AND P3, PT, R5, R10, PT ;  /* 0x0000000a0500720c */ /* 0x000fc40003f64070 */
[----:B------:R-:W-:Y:S01]  /*4650*/  LOP3.LUT R23, R6, 0x1d6, RZ, 0xfc, !PT ;  /* 0x000001d606177812 */ /* 0x000fe200078efcff */
[----:B------:R-:W-:Y:S01]  /*4660*/  @!P2 IMAD.MOV R11, RZ, RZ, -R11 ;  /* 0x000000ffff0ba224 */ /* 0x000fe200078e0a0b */
[----:B------:R-:W-:Y:S01]  /*4670*/  ISETP.GE.AND P2, PT, R17, RZ, PT ;  /* 0x000000ff1100720c */ /* 0x000fe20003f46270 */
[----:B------:R-:W-:Y:S01]  /*4680*/  @!P5 IMAD.IADD R8, R8, 0x1, -R5 ;  /* 0x000000010808d824 */ /* 0x000fe200078e0a05 */
[----:B------:R-:W-:Y:S01]  /*4690*/  LOP3.LUT R17, R6, 0x1f6, RZ, 0xfc, !PT ;  /* 0x000001f606117812 */ /* 0x000fe200078efcff */
[----:B------:R-:W-:Y:S01]  /*46a0*/  IMAD.MOV R9, RZ, RZ, -R9 ;  /* 0x000000ffff097224 */ /* 0x000fe200078e0a09 */
[----:B------:R-:W-:Y:S01]  /*46b0*/  ISETP.NE.AND P5, PT, R124, RZ, PT ;  /* 0x000000ff7c00720c */ /* 0x000fe20003fa5270 */
[----:B------:R-:W-:Y:S01]  /*46c0*/  @!P1 IMAD.MOV R12, RZ, RZ, -R12 ;  /* 0x000000ffff0c9224 */ /* 0x000fe200078e0a0c */
[----:B------:R-:W-:Y:S01]  /*46d0*/  ISETP.GT.U32.AND P1, PT, R5, R8, PT ;  /* 0x000000080500720c */ /* 0x000fe20003f24070 */
[----:B------:R-:W-:Y:S01]  /*46e0*/  IMAD.HI.U32 R13, R4, R16, RZ ;  /* 0x00000010040d7227 */ /* 0x000fe200078e00ff */
[----:B------:R-:W-:-:S02]  /*46f0*/  LOP3.LUT R124, RZ, R124, RZ, 0x33, !PT ;  /* 0x0000007cff7c7212 */ /* 0x000fc400078e33ff */
[----:B------:R-:W-:Y:S01]  /*4700*/  LOP3.LUT R25, R6, 0x1d4, RZ, 0xfc, !PT ;  /* 0x000001d406197812 */ /* 0x000fe200078efcff */
[C---:B------:R-:W-:Y:S01]  /*4710*/  IMAD R14, R5.reuse, R9, R14 ;  /* 0x00000009050e7224 */ /* 0x040fe200078e020e */
[----:B------:R-:W-:Y:S01]  /*4720*/  IABS R9, R17 ;  /* 0x0000001100097213 */ /* 0x000fe20000000000 */
[----:B------:R-:W-:Y:S01]  /*4730*/  IMAD.MOV R13, RZ, RZ, -R13 ;  /* 0x000000ffff0d7224 */ /* 0x000fe200078e0a0d */
[----:B------:R-:W-:Y:S01]  /*4740*/  SEL R188, R124, R12, !P5 ;  /* 0x0000000c7cbc7207 */ /* 0x000fe20006800000 */
[----:B------:R-:W-:Y:S01]  /*4750*/  @!P3 IMAD.IADD R10, R10, 0x1, -R5 ;  /* 0x000000010a0ab824 */ /* 0x000fe200078e0a05 */
[----:B0-----:R-:W-:Y:S01]  /*4760*/  SEL R0, R124, R11, !P5 ;  /* 0x0000000b7c007207 */ /* 0x001fe20006800000 */
[C---:B------:R-:W-:Y:S01]  /*4770*/  IMAD R16, R5.reuse, R13, R16 ;  /* 0x0000000d05107224 */ /* 0x040fe200078e0210 */
[C---:B------:R-:W-:Y:S01]  /*4780*/  ISETP.GT.U32.AND P5, PT, R5.reuse, R14, PT ;  /* 0x0000000e0500720c */ /* 0x040fe20003fa4070 */
[----:B------:R-:W-:Y:S01]  /*4790*/  IMAD.MOV.U32 R12, RZ, RZ, R9 ;  /* 0x000000ffff0c7224 */ /* 0x000fe200078e0009 */
[C---:B------:R-:W-:Y:S01]  /*47a0*/  ISETP.GT.U32.AND P3, PT, R5.reuse, R10, PT ;  /* 0x0000000a0500720c */ /* 0x040fe20003f64070 */
[----:B------:R-:W-:Y:S01]  /*47b0*/  @!P1 IMAD.IADD R8, R8, 0x1, -R5 ;  /* 0x0000000108089824 */ /* 0x000fe200078e0a05 */
[C---:B------:R-:W-:Y:S01]  /*47c0*/  ISETP.GT.U32.AND P1, PT, R5.reuse, R16, PT ;  /* 0x000000100500720c */ /* 0x040fe20003f24070 */
[----:B------:R-:W-:Y:S01]  /*47d0*/  IMAD.HI.U32 R9, R4, R12, RZ ;  /* 0x0000000c04097227 */ /* 0x000fe200078e00ff */
[----:B------:R-:W-:Y:S01]  /*47e0*/  IABS R13, R18 ;  /* 0x00000012000d7213 */ /* 0x000fe20000000000 */
[----:B------:R-:W-:Y:S01]  /*47f0*/  STL [R1+0x1af0], R0 ;  /* 0x001af00001007387 */ /* 0x000fe20000100800 */
[C---:B------:R-:W-:Y:S01]  /*4800*/  LOP3.LUT R26, R6.reuse, 0x1d2, RZ, 0xfc, !PT ;  /* 0x000001d2061a7812 */ /* 0x040fe200078efcff */
[----:B------:R-:W-:Y:S01]  /*4810*/  IMAD.MOV R9, RZ, RZ, -R9 ;  /* 0x000000ffff097224 */ /* 0x000fe200078e0a09 */
[C---:B------:R-:W-:Y:S01]  /*4820*/  LOP3.LUT R27, R6.reuse, 0x1d0, RZ, 0xfc, !PT ;  /* 0x000001d0061b7812 */ /* 0x040fe200078efcff */
[----:B------:R-:W-:Y:S01]  /*4830*/  IMAD.MOV.U32 R22, RZ, RZ, R8 ;  /* 0x000000ffff167224 */ /* 0x000fe200078e0008 */
[----:B------:R-:W-:Y:S01]  /*4840*/  STL [R1+0x1af4], R188 ;  /* 0x001af4bc01007387 */ /* 0x000fe20000100800 */
[C---:B------:R-:W-:Y:S01]  /*4850*/  IMAD R12, R5.reuse, R9, R12 ;  /* 0x00000009050c7224 */ /* 0x040fe200078e020c */
[C---:B------:R-:W-:Y:S01]  /*4860*/  LOP3.LUT R28, R6.reuse, 0x1cc, RZ, 0xfc, !PT ;  /* 0x000001cc061c7812 */ /* 0x040fe200078efcff */
[----:B------:R-:W-:Y:S01]  /*4870*/  @!P4 IMAD.MOV R22, RZ, RZ, -R22 ;  /* 0x000000ffff16c224 */ /* 0x000fe200078e0a16 */
[----:B------:R-:W-:Y:S01]  /*4880*/  LOP3.LUT R30, R6, 0x1c8, RZ, 0xfc, !PT ;  /* 0x000001c8061e7812 */ /* 0x000fe200078efcff */
[--C-:B------:R-:W-:Y:S01]  /*4890*/  @!P3 IMAD.IADD R10, R10, 0x1, -R5.reuse ;  /* 0x000000010a0ab824 */ /* 0x100fe200078e0a05 */
[----:B------:R-:W-:Y:S01]  /*48a0*/  ISETP.GT.U32.AND P4, PT, R5, R12, PT ;  /* 0x0000000c0500720c */ /* 0x000fe20003f84070 */
[--C-:B------:R-:W-:Y:S01]  /*48b0*/  @!P5 IMAD.IADD R14, R14, 0x1, -R5.reuse ;  /* 0x000000010e0ed824 */ /* 0x100fe200078e0a05 */
[----:B------:R-:W-:Y:S01]  /*48c0*/  ISETP.GE.AND P3, PT, R17, RZ, PT ;  /* 0x000000ff1100720c */ /* 0x000fe20003f66270 */
[----:B------:R-:W-:Y:S01]  /*48d0*/  @!P1 IMAD.IADD R16, R16, 0x1, -R5 ;  /* 0x0000000110109824 */ /* 0x000fe200078e0a05 */
[----:B------:R-:W-:Y:S01]  /*48e0*/  IABS R17, R21 ;  /* 0x0000001500117213 */ /* 0x000fe20000000000 */
[----:B------:R-:W-:Y:S01]  /*48f0*/  IMAD.MOV.U32 R20, RZ, RZ, R10 ;  /* 0x000000ffff147224 */ /* 0x000fe200078e000a */
[C---:B------:R-:W-:Y:S01]  /*4900*/  ISETP.GT.U32.AND P5, PT, R5.reuse, R14, PT ;  /* 0x0000000e0500720c */ /* 0x040fe20003fa4070 */
[----:B------:R-:W-:Y:S01]  /*4910*/  IMAD.HI.U32 R9, R4, R13, RZ ;  /* 0x0000000d04097227 */ /* 0x000fe200078e00ff */
[----:B------:R-:W-:Y:S01]  /*4920*/  ISETP.GT.U32.AND P1, PT, R5, R16, PT ;  /* 0x000000100500720c */ /* 0x000fe20003f24070 */
[----:B------:R0:W-:Y:S01]  /*4930*/  STL [R1+0x24], R22 ;  /* 0x0000241601007387 */ /* 0x0001e20000100800 */
[----:B------:R-:W-:Y:S01]  /*4940*/  IABS R24, R28 ;  /* 0x0000001c00187213 */ /* 0x000fe20000000000 */
[----:B------:R-:W-:Y:S01]  /*4950*/  @!P0 IMAD.MOV R20, RZ, RZ, -R20 ;  /* 0x000000ffff148224 */ /* 0x000fe200078e0a14 */
[----:B------:R-:W-:Y:S01]  /*4960*/  ISETP.GE.AND P0, PT, R18, RZ, PT ;  /* 0x000000ff1200720c */ /* 0x000fe20003f06270 */
[----:B------:R-:W-:Y:S01]  /*4970*/  IMAD.HI.U32 R8, R4, R17, RZ ;  /* 0x0000001104087227 */ /* 0x000fe200078e00ff */
[----:B------:R-:W-:-:S02]  /*4980*/  LOP3.LUT R29, R6, 0x1ca, RZ, 0xfc, !PT ;  /* 0x000001ca061d7812 */ /* 0x000fc400078efcff */
[----:B------:R1:W-:Y:S01]  /*4990*/  STL [R1+0x20], R20 ;  /* 0x0000201401007387 */ /* 0x0003e20000100800 */
[----:B------:R-:W-:Y:S01]  /*49a0*/  IMAD.MOV R10, RZ, RZ, -R9 ;  /* 0x000000ffff0a7224 */ /* 0x000fe200078e0a09 */
[----:B------:R-:W-:Y:S01]  /*49b0*/  LOP3.LUT R32, R6, 0x1c4, RZ, 0xfc, !PT ;  /* 0x000001c406207812 */ /* 0x000fe200078efcff */
[----:B------:R-:W-:Y:S01]  /*49c0*/  @!P4 IMAD.IADD R12, R12, 0x1, -R5 ;  /* 0x000000010c0cc824 */ /* 0x000fe200078e0a05 */
[----:B0-----:R-:W-:Y:S01]  /*49d0*/  IABS R22, R26 ;  /* 0x0000001a00167213 */ /* 0x001fe20000000000 */
[----:B------:R-:W-:Y:S01]  /*49e0*/  IMAD.HI.U32 R11, R4, R15, RZ ;  /* 0x0000000f040b7227 */ /* 0x000fe200078e00ff */
[C---:B------:R-:W-:Y:S02]  /*49f0*/  LOP3.LUT R34, R6.reuse, 0x1c0, RZ, 0xfc, !PT ;  /* 0x000001c006227812 */ /* 0x040fe400078efcff */
[C---:B------:R-:W-:Y:S01]  /*4a00*/  ISETP.GT.U32.AND P4, PT, R5.reuse, R12, PT ;  /* 0x0000000c0500720c */ /* 0x040fe20003f84070 */
[----:B------:R-:W-:Y:S01]  /*4a10*/  IMAD.MOV R18, RZ, RZ, -R11 ;  /* 0x000000ffff127224 */ /* 0x000fe200078e0a0b */
[C---:B------:R-:W-:Y:S01]  /*4a20*/  LOP3.LUT R33, R6.reuse, 0x1c2, RZ, 0xfc, !PT ;  /* 0x000001c206217812 */ /* 0x040fe200078efcff */
[----:B-1----:R-:W-:Y:S01]  /*4a30*/  IMAD.MOV R20, RZ, RZ, -R8 ;  /* 0x000000ffff147224 */ /* 0x002fe200078e0a08 */
[----:B------:R-:W-:Y:S01]  /*4a40*/  IABS R31, R34 ;  /* 0x00000022001f7213 */ /* 0x000fe20000000000 */
[----:B------:R-:W-:Y:S01]  /*4a50*/  IMAD R8, R5, R10, R13 ;  /* 0x0000000a05087224 */ /* 0x000fe200078e020d */
[----:B------:R-:W-:Y:S01]  /*4a60*/  LOP3.LUT R36, R6, 0x1bc, RZ, 0xfc, !PT ;  /* 0x000001bc06247812 */ /* 0x000fe200078efcff */
[--C-:B------:R-:W-:Y:S01]  /*4a70*/  @!P5 IMAD.IADD R14, R14, 0x1, -R5.reuse ;  /* 0x000000010e0ed824 */ /* 0x100fe200078e0a05 */
[----:B------:R-:W-:Y:S01]  /*4a80*/  ISETP.GE.AND P5, PT, R19, RZ, PT ;  /* 0x000000ff1300720c */ /* 0x000fe20003fa6270 */
[----:B------:R-:W-:Y:S01]  /*4a90*/  @!P1 IMAD.IADD R16, R16, 0x1, -R5 ;  /* 0x0000000110109824 */ /* 0x000fe200078e0a05 */
[C---:B------:R-:W-:Y:S01]  /*4aa0*/  ISETP.GT.U32.AND P1, PT, R5.reuse, R8, PT ;  /* 0x000000080500720c */ /* 0x040fe20003f24070 */
[C---:B------:R-:W-:Y:S01]  /*4ab0*/  IMAD R10, R5.reuse, R18, R15 ;  /* 0x00000012050a7224 */ /* 0x040fe200078e020f */
[C---:B------:R-:W-:Y:S01]  /*4ac0*/  LOP3.LUT R19, R6.reuse, 0x1ea, RZ, 0xfc, !PT ;  /* 0x000001ea06137812 */ /* 0x040fe200078efcff */
[----:B------:R-:W-:Y:S01]  /*4ad0*/  IMAD.MOV.U32 R2, RZ, RZ, R14 ;  /* 0x000000ffff027224 */ /* 0x000fe200078e000e */
[C---:B------:R-:W-:Y:S01]  /*4ae0*/  LOP3.LUT R37, R6.reuse, 0x1ba, RZ, 0xfc, !PT ;  /* 0x000001ba06257812 */ /* 0x040fe200078efcff */
[C---:B------:R-:W-:Y:S01]  /*4af0*/  IMAD R18, R5.reuse, R20, R17 ;  /* 0x0000001405127224 */ /* 0x040fe200078e0211 */
[----:B------:R-:W-:Y:S01]  /*4b00*/  LOP3.LUT R17, R6, 0x1ec, RZ, 0xfc, !PT ;  /* 0x000001ec06117812 */ /* 0x000fe200078efcff */
[----:B------:R-:W-:Y:S01]  /*4b10*/  @!P6 IMAD.MOV R2, RZ, RZ, -R2 ;  /* 0x000000ffff02e224 */ /* 0x000fe200078e0a02 */
[C---:B------:R-:W-:Y:S01]  /*4b20*/  ISETP.GT.U32.AND P6, PT, R5.reuse, R10, PT ;  /* 0x0000000a0500720c */ /* 0x040fe20003fc4070 */
[--C-:B------:R-:W-:Y:S01]  /*4b30*/  @!P4 IMAD.IADD R12, R12, 0x1, -R5.reuse ;  /* 0x000000010c0cc824 */ /* 0x100fe200078e0a05 */
[----:B------:R-:W-:Y:S01]  /*4b40*/  ISETP.GT.U32.AND P4, PT, R5, R18, PT ;  /* 0x000000120500720c */ /* 0x000fe20003f84070 */
[----:B------:R-:W-:Y:S01]  /*4b50*/  IMAD.MOV.U32 R0, RZ, RZ, R16 ;  /* 0x000000ffff007224 */ /* 0x000fe200078e0010 */
[----:B------:R-:W-:Y:S01]  /*4b60*/  IABS R15, R17 ;  /* 0x00000011000f7213 */ /* 0x000fe20000000000 */
[----:B------:R-:W-:Y:S01]  /*4b70*/  @!P1 IMAD.IADD R8, R8, 0x1, -R5 ;  /* 0x0000000108089824 */ /* 0x000fe200078e0a05 */
[----:B------:R-:W-:Y:S01]  /*4b80*/  STL [R1+0x1c], R2 ;  /* 0x00001c0201007387 */ /* 0x000fe20000100800 */
[----:B------:R-:W-:Y:S01]  /*4b90*/  VIADD R9, R7, 0x1ee ;  /* 0x000001ee07097836 */ /* 0x000fe20000000000 */
[----:B------:R-:W-:Y:S01]  /*4ba0*/  IABS R252, R19 ;  /* 0x0000001300fc7213 */ /* 0x000fe20000000000 */
[----:B------:R-:W-:Y:S01]  /*4bb0*/  @!P2 IMAD.MOV R0, RZ, RZ, -R0 ;  /* 0x000000ffff00a224 */ /* 0x000fe200078e0a00 */
[----:B------:R-:W-:Y:S01]  /*4bc0*/  ISETP.GT.U32.AND P1, PT, R5, R8, PT ;  /* 0x000000080500720c */ /* 0x000fe20003f24070 */
[----:B------:R-:W-:Y:S01]  /*4bd0*/  IMAD.HI.U32 R11, R4, R15, RZ ;  /* 0x0000000f040b7227 */ /* 0x000fe200078e00ff */
[----:B------:R-:W-:-:S02]  /*4be0*/  IABS R13, R9 ;  /* 0x00000009000d7213 */ /* 0x000fc40000000000 */
[----:B------:R0:W-:Y:S01]  /*4bf0*/  STL [R1+0x18], R0 ;  /* 0x0000180001007387 */ /* 0x0001e20000100800 */
[--C-:B------:R-:W-:Y:S01]  /*4c00*/  @!P6 IMAD.IADD R10, R10, 0x1, -R5.reuse ;  /* 0x000000010a0ae824 */ /* 0x100fe200078e0a05 */
[----:B------:R-:W-:Y:S01]  /*4c10*/  ISETP.GE.AND P2, PT, R9, RZ, PT ;  /* 0x000000ff0900720c */ /* 0x000fe20003f46270 */
[----:B------:R-:W-:Y:S01]  /*4c20*/  @!P4 IMAD.IADD R18, R18, 0x1, -R5 ;  /* 0x000000011212c824 */ /* 0x000fe200078e0a05 */
[----:B------:R-:W-:Y:S01]  /*4c30*/  LOP3.LUT R20, R6, 0x1e0, RZ, 0xfc, !PT ;  /* 0x000001e006147812 */ /* 0x000fe200078efcff */
[----:B------:R-:W-:Y:S01]  /*4c40*/  IMAD.HI.U32 R9, R4, R13, RZ ;  /* 0x0000000d04097227 */ /* 0x000fe200078e00ff */
[C---:B------:R-:W-:Y:S02]  /*4c50*/  ISETP.GT.U32.AND P6, PT, R5.reuse, R10, PT ;  /* 0x0000000a0500720c */ /* 0x040fe40003fc4070 */
[----:B------:R-:W-:Y:S01]  /*4c60*/  ISETP.GT.U32.AND P4, PT, R5, R18, PT ;  /* 0x000000120500720c */ /* 0x000fe20003f84070 */
[----:B------:R-:W-:Y:S01]  /*4c70*/  IMAD.MOV R14, RZ, RZ, -R9 ;  /* 0x000000ffff0e7224 */ /* 0x000fe200078e0a09 */
[----:B------:R-:W-:Y:S01]  /*4c80*/  IABS R35, R37 ;  /* 0x0000002500237213 */ /* 0x000fe20000000000 */
[----:B0-----:R-:W-:Y:S01]  /*4c90*/  IMAD.MOV.U32 R0, RZ, RZ, R12 ;  /* 0x000000ffff007224 */ /* 0x001fe200078e000c */
[----:B------:R-:W-:Y:S01]  /*4ca0*/  LOP3.LUT R38, R6, 0x1b6, RZ, 0xfc, !PT ;  /* 0x000001b606267812 */ /* 0x000fe200078efcff */
[----:B------:R-:W-:Y:S01]  /*4cb0*/  IMAD.HI.U32 R12, R4, R252, RZ ;  /* 0x000000fc040c7227 */ /* 0x000fe200078e00ff */
[----:B------:R-:W-:-:S02]  /*4cc0*/  LOP3.LUT R40, R6, 0x1b4, RZ, 0xfc, !PT ;  /* 0x000001b406287812 */ /* 0x000fc400078efcff */
[C---:B------:R-:W-:Y:S01]  /*4cd0*/  LOP3.LUT R41, R6.reuse, 0x1b2, RZ, 0xfc, !PT ;  /* 0x000001b206297812 */ /* 0x040fe200078efcff */
[----:B------:R-:W-:Y:S01]  /*4ce0*/  @!P3 IMAD.MOV R0, RZ, RZ, -R0 ;  /* 0x000000ffff00b224 */ /* 0x000fe200078e0a00 */
[----:B------:R-:W-:Y:S01]  /*4cf0*/  ISETP.GE.AND P3, PT, R21, RZ, PT ;  /* 0x000000ff1500720c */ /* 0x000fe20003f66270 */
[----:B------:R-:W-:Y:S01]  /*4d00*/  IMAD.MOV R16, RZ, RZ, -R11 ;  /* 0x000000ffff107224 */ /* 0x000fe200078e0a0b */
[----:B------:R-:W-:Y:S01]  /*4d10*/  LOP3.LUT R21, R6, 0x1da, RZ, 0xfc, !PT ;  /* 0x000001da06157812 */ /* 0x000fe200078efcff */
[----:B------:R-:W-:Y:S01]  /*4d20*/  @!P1 IMAD.IADD R8, R8, 0x1, -R5 ;  /* 0x0000000108089824 */ /* 0x000fe200078e0a05 */
[----:B------:R0:W-:Y:S01]  /*4d30*/  STL [R1+0x14], R0 ;  /* 0x0000140001007387 */ /* 0x0001e20000100800 */
[----:B------:R-:W-:Y:S01]  /*4d40*/  IMAD.MOV R9, RZ, RZ, -R12 ;  /* 0x000000ffff097224 */ /* 0x000fe200078e0a0c */
[----:B------:R-:W-:Y:S01]  /*4d50*/  ISETP.GE.AND P1, PT, R17, RZ, PT ;  /* 0x000000ff1100720c */ /* 0x000fe20003f26270 */
[C---:B------:R-:W-:Y:S01]  /*4d60*/  IMAD R12, R5.reuse, R14, R13 ;  /* 0x0000000e050c7224 */ /* 0x040fe200078e020d */
[C---:B------:R-:W-:Y:S01]  /*4d70*/  LOP3.LUT R17, R6.reuse, 0x1e4, RZ, 0xfc, !PT ;  /* 0x000001e406117812 */ /* 0x040fe200078efcff */
[C---:B------:R-:W-:Y:S01]  /*4d80*/  IMAD R14, R5.reuse, R16, R15 ;  /* 0x00000010050e7224 */ /* 0x040fe200078e020f */
[----:B------:R-:W-:Y:S01]  /*4d90*/  LOP3.LUT R16, R6, 0x1e6, RZ, 0xfc, !PT ;  /* 0x000001e606107812 */ /* 0x000fe200078efcff */
[--C-:B------:R-:W-:Y:S01]  /*4da0*/  @!P6 IMAD.IADD R10, R10, 0x1, -R5.reuse ;  /* 0x000000010a0ae824 */ /* 0x100fe200078e0a05 */
[C---:B------:R-:W-:Y:S01]  /*4db0*/  ISETP.GT.U32.AND P6, PT, R5.reuse, R12, PT ;  /* 0x0000000c0500720c */ /* 0x040fe20003fc4070 */
[C---:B------:R-:W-:Y:S01]  /*4dc0*/  IMAD R252, R5.reuse, R9, R252 ;  /* 0x0000000905fc7224 */ /* 0x040fe200078e02fc */
[----:B------:R-:W-:Y:S01]  /*4dd0*/  IABS R11, R16 ;  /* 0x00000010000b7213 */ /* 0x000fe20000000000 */
[----:B0-----:R-:W-:Y:S01]  /*4de0*/  IMAD.MOV.U32 R0, RZ, RZ, R8 ;  /* 0x000000ffff007224 */ /* 0x001fe200078e0008 */
[----:B------:R-:W-:Y:S01]  /*4df0*/  LOP3.LUT R8, R6, 0x1e8, RZ, 0xfc, !PT ;  /* 0x000001e806087812 */ /* 0x000fe200078efcff */
[----:B------:R-:W-:Y:S01]  /*4e00*/  @!P4 IMAD.IADD R18, R18, 0x1, -R5 ;  /* 0x000000011212c824 */ /* 0x000fe200078e0a05 */
[C---:B------:R-:W-:Y:S01]  /*4e10*/  ISETP.GT.U32.AND P4, PT, R5.reuse, R252, PT ;  /* 0x000000fc0500720c */ /* 0x040fe20003f84070 */
[----:B------:R-:W-:Y:S01]  /*4e20*/  @!P0 IMAD.MOV R0, RZ, RZ, -R0 ;  /* 0x000000ffff008224 */ /* 0x000fe200078e0a00 */
[----:B------:R-:W-:Y:S01]  /*4e30*/  ISETP.GT.U32.AND P0, PT, R5, R14, PT ;  /* 0x0000000e0500720c */ /* 0x000fe20003f04070 */
[----:B------:R-:W-:Y:S01]  /*4e40*/  IMAD.MOV.U32 R188, RZ, RZ, R10 ;  /* 0x000000ffffbc7224 */ /* 0x000fe200078e000a */
[----:B------:R-:W-:-:S02]  /*4e50*/  IABS R10, R8 ;  /* 0x00000008000a7213 */ /* 0x000fc40000000000 */
[----:B------:R-:W-:Y:S01]  /*4e60*/  IABS R15, R20 ;  /* 0x00000014000f7213 */ /* 0x000fe20000000000 */
[--C-:B------:R-:W-:Y:S01]  /*4e70*/  @!P6 IMAD.IADD R12, R12, 0x1, -R5.reuse ;  /* 0x000000010c0ce824 */ /* 0x100fe200078e0a05 */
[----:B------:R-:W-:Y:S01]  /*4e80*/  ISETP.GE.AND P6, PT, R8, RZ, PT ;  /* 0x000000ff0800720c */ /* 0x000fe20003fc6270 */
[----:B------:R-:W-:Y:S01]  /*4e90*/  IMAD.HI.U32 R8, R4, R10, RZ ;  /* 0x0000000a04087227 */ /* 0x000fe200078e00ff */
[C---:B------:R-:W-:Y:S02]  /*4ea0*/  LOP3.LUT R43, R6.reuse, 0x1b0, RZ, 0xfc, !PT ;  /* 0x000001b0062b7812 */ /* 0x040fe400078efcff */
[----:B------:R-:W-:Y:S01]  /*4eb0*/  LOP3.LUT R44, R6, 0x1aa, RZ, 0xfc, !PT ;  /* 0x000001aa062c7812 */ /* 0x000fe200078efcff */
[--C-:B------:R-:W-:Y:S01]  /*4ec0*/  @!P4 IMAD.IADD R252, R252, 0x1, -R5.reuse ;  /* 0x00000001fcfcc824 */ /* 0x100fe200078e0a05 */
[----:B------:R-:W-:Y:S01]  /*4ed0*/  IABS R39, R43 ;  /* 0x0000002b00277213 */ /* 0x000fe20000000000 */
[----:B------:R-:W-:Y:S01]  /*4ee0*/  @!P0 IMAD.IADD R14, R14, 0x1, -R5 ;  /* 0x000000010e0e8824 */ /* 0x000fe200078e0a05 */
[C---:B------:R-:W-:Y:S01]  /*4ef0*/  ISETP.GT.U32.AND P0, PT, R5.reuse, R12, PT ;  /* 0x0000000c0500720c */ /* 0x040fe20003f04070 */
[----:B------:R-:W-:Y:S01]  /*4f00*/  IMAD.MOV R9, RZ, RZ, -R8 ;  /* 0x000000ffff097224 */ /* 0x000fe200078e0a08 */
[----:B------:R-:W-:Y:S01]  /*4f10*/  IABS R42, R44 ;  /* 0x0000002c002a7213 */ /* 0x000fe20000000000 */
[----:B------:R-:W-:Y:S01]  /*4f20*/  IMAD.HI.U32 R8, R4, R11, RZ ;  /* 0x0000000b04087227 */ /* 0x000fe200078e00ff */
[----:B------:R-:W-:-:S02]  /*4f30*/  ISETP.GT.U32.AND P4, PT, R5, R14, PT ;  /* 0x0000000e0500720c */ /* 0x000fc40003f84070 */
[C---:B------:R-:W-:Y:S01]  /*4f40*/  LOP3.LUT R47, R6.reuse, 0x1a6, RZ, 0xfc, !PT ;  /* 0x000001a6062f7812 */ /* 0x040fe200078efcff */
[----:B------:R-:W-:Y:S01]  /*4f50*/  IMAD.MOV R8, RZ, RZ, -R8 ;  /* 0x000000ffff087224 */ /* 0x000fe200078e0a08 */
[----:B------:R-:W-:Y:S01]  /*4f60*/  LOP3.LUT R49, R6, 0x1a4, RZ, 0xfc, !PT ;  /* 0x000001a406317812 */ /* 0x000fe200078efcff */
[----:B------:R-:W-:Y:S01]  /*4f70*/  @!P5 IMAD.MOV R188, RZ, RZ, -R188 ;  /* 0x000000ffffbcd224 */ /* 0x000fe200078e0abc */
[----:B------:R-:W-:Y:S01]  /*4f80*/  ISETP.GE.AND P5, PT, R19, RZ, PT ;  /* 0x000000ff1300720c */ /* 0x000fe20003fa6270 */
[C---:B------:R-:W-:Y:S01]  /*4f90*/  IMAD R11, R5.reuse, R8, R11 ;  /* 0x00000008050b7224 */ /* 0x040fe200078e020b */
[----:B------:R-:W-:Y:S01]  /*4fa0*/  IABS R19, R21 ;  /* 0x0000001500137213 */ /* 0x000fe20000000000 */
[C---:B------:R-:W-:Y:S01]  /*4fb0*/  IMAD R10, R5.reuse, R9, R10 ;  /* 0x00000009050a7224 */ /* 0x040fe200078e020a */
[----:B------:R-:W-:Y:S01]  /*4fc0*/  STL [R1+0x1af8], R188 ;  /* 0x001af8bc01007387 */ /* 0x000fe20000100800 */
[--C-:B------:R-:W-:Y:S01]  /*4fd0*/  @!P0 IMAD.IADD R12, R12, 0x1, -R5.reuse ;  /* 0x000000010c0c8824 */ /* 0x100fe200078e0a05 */
[----:B------:R-:W-:Y:S01]  /*4fe0*/  IABS R9, R17 ;  /* 0x0000001100097213 */ /* 0x000fe20000000000 */
[----:B------:R-:W-:Y:S01]  /*4ff0*/  @!P4 IMAD.IADD R14, R14, 0x1, -R5 ;  /* 0x000000010e0ec824 */ /* 0x000fe200078e0a05 */
[C---:B------:R-:W-:Y:S01]  /*5000*/  ISETP.GT.U32.AND P4, PT, R5.reuse, R11, PT ;  /* 0x0000000b0500720c */ /* 0x040fe20003f84070 */
[----:B------:R0:W-:Y:S01]  /*5010*/  STL [R1+0x10], R0 ;  /* 0x0000100001007387 */ /* 0x0001e20000100800 */
[----:B------:R-:W-:Y:S01]  /*5020*/  ISETP.GT.U32.AND P0, PT, R5, R10, PT ;  /* 0x0000000a0500720c */ /* 0x000fe20003f04070 */
[----:B------:R-:W-:Y:S01]  /*5030*/  IMAD.HI.U32 R8, R4, R9, RZ ;  /* 0x0000000904087227 */ /* 0x000fe200078e00ff */
[----:B------:R-:W-:-:S02]  /*5040*/  LOP3.LUT R50, R6, 0x1a2, RZ, 0xfc, !PT ;  /* 0x000001a206327812 */ /* 0x000fc400078efcff */
[----:B------:R-:W-:Y:S01]  /*5050*/  IABS R45, R49 ;  /* 0x00000031002d7213 */ /* 0x000fe20000000000 */
[----:B------:R-:W-:Y:S01]  /*5060*/  IMAD.MOV R8, RZ, RZ, -R8 ;  /* 0x000000ffff087224 */ /* 0x000fe200078e0a08 */
[----:B------:R-:W-:Y:S01]  /*5070*/  IABS R46, R50 ;  /* 0x00000032002e7213 */ /* 0x000fe20000000000 */
[----:B------:R-:W-:Y:S01]  /*5080*/  IMAD.MOV.U32 R3, RZ, RZ, R12 ;  /* 0x000000ffff037224 */ /* 0x000fe200078e000c */
[C---:B------:R-:W-:Y:S01]  /*5090*/  LOP3.LUT R51, R6.reuse, 0x1a0, RZ, 0xfc, !PT ;  /* 0x000001a006337812 */ /* 0x040fe200078efcff */
[----:B0-----:R-:W-:Y:S01]  /*50a0*/  IMAD.MOV.U32 R0, RZ, RZ, R18 ;  /* 0x000000ffff007224 */ /* 0x001fe200078e0012 */
[C---:B------:R-:W-:Y:S01]  /*50b0*/  LOP3.LUT R18, R6.reuse, 0x1e2, RZ, 0xfc, !PT ;  /* 0x000001e206127812 */ /* 0x040fe200078efcff */
[--C-:B------:R-:W-:Y:S01]  /*50c0*/  @!P4 IMAD.IADD R11, R11, 0x1, -R5.reuse ;  /* 0x000000010b0bc824 */ /* 0x100fe200078e0a05 */
[----:B------:R-:W-:Y:S01]  /*50d0*/  LOP3.LUT R52, R6, 0x19c, RZ, 0xfc, !PT ;  /* 0x0000019c06347812 */ /* 0x000fe200078efcff */
[----:B------:R-:W-:Y:S01]  /*50e0*/  @!P3 IMAD.MOV R0, RZ, RZ, -R0 ;  /* 0x000000ffff00b224 */ /* 0x000fe200078e0a00 */
[C---:B------:R-:W-:Y:S01]  /*50f0*/  ISETP.GT.U32.AND P3, PT, R5.reuse, R252, PT ;  /* 0x000000fc0500720c */ /* 0x040fe20003f64070 */
[----:B------:R-:W-:Y:S01]  /*5100*/  @!P0 IMAD.IADD R10, R10, 0x1, -R5 ;  /* 0x000000010a0a8824 */ /* 0x000fe200078e0a05 */
[----:B------:R-:W-:Y:S01]  /*5110*/  IABS R13, R18 ;  /* 0x00000012000d7213 */ /* 0x000fe20000000000 */
[C---:B------:R-:W-:Y:S01]  /*5120*/  IMAD R8, R5.reuse, R8, R9 ;  /* 0x0000000805087224 */ /* 0x040fe200078e0209 */
[C---:B------:R-:W-:Y:S01]  /*5130*/  ISETP.GT.U32.AND P4, PT, R5.reuse, R11, PT ;  /* 0x0000000b0500720c */ /* 0x040fe20003f84070 */
[----:B------:R-:W-:Y:S01]  /*5140*/  @!P2 IMAD.MOV R3, RZ, RZ, -R3 ;  /* 0x000000ffff03a224 */ /* 0x000fe200078e0a03 */
[----:B------:R-:W-:Y:S01]  /*5150*/  ISETP.GT.U32.AND P2, PT, R5, R10, PT ;  /* 0x0000000a0500720c */ /* 0x000fe20003f44070 */
[----:B------:R-:W-:Y:S01]  /*5160*/  IMAD.HI.U32 R9, R4, R13, RZ ;  /* 0x0000000d04097227 */ /* 0x000fe200078e00ff */
[----:B------:R-:W-:Y:S01]  /*5170*/  ISETP.GE.AND P0, PT, R17, RZ, PT ;  /* 0x000000ff1100720c */ /* 0x000fe20003f06270 */
[----:B------:R-:W-:Y:S01]  /*5180*/  STL [R1+0x1afc], R0 ;  /* 0x001afc0001007387 */ /* 0x000fe20000100800 */
[----:B------:R-:W-:Y:S01]  /*5190*/  IABS R48, R52 ;  /* 0x0000003400307213 */ /* 0x000fe20000000000 */
[----:B------:R-:W-:Y:S01]  /*51a0*/  IMAD.MOV.U32 R2, RZ, RZ, R14 ;  /* 0x000000ffff027224 */ /* 0x000fe200078e000e */
[----:B------:R-:W-:Y:S01]  /*51b0*/  LOP3.LUT R54, R6, 0x198, RZ, 0xfc, !PT ;  /* 0x0000019806367812 */ /* 0x000fe200078efcff */
[----:B------:R-:W-:Y:S01]  /*51c0*/  @!P3 IMAD.IADD R252, R252, 0x1, -R5 ;  /* 0x00000001fcfcb824 */ /* 0x000fe200078e0a05 */
[----:B------:R-:W-:Y:S01]  /*51d0*/  ISETP.GE.AND P3, PT, R16, RZ, PT ;  /* 0x000000ff1000720c */ /* 0x000fe20003f66270 */
[----:B------:R-:W-:Y:S01]  /*51e0*/  IMAD.MOV R16, RZ, RZ, -R9 ;  /* 0x000000ffff107224 */ /* 0x000fe200078e0a09 */
[----:B------:R-:W-:Y:S01]  /*51f0*/  LOP3.LUT R53, R6, 0x19a, RZ, 0xfc, !PT ;  /* 0x0000019a06357812 */ /* 0x000fe200078efcff */
[----:B------:R-:W-:Y:S01]  /*5200*/  @!P1 IMAD.MOV R2, RZ, RZ, -R2 ;  /* 0x000000ffff029224 */ /* 0x000fe200078e0a02 */
[C---:B------:R-:W-:Y:S01]  /*5210*/  ISETP.GT.U32.AND P1, PT, R5.reuse, R8, PT ;  /* 0x000000080500720c */ /* 0x040fe20003f24070 */
[----:B------:R-:W-:Y:S01]  /*5220*/  IMAD.HI.U32 R12, R4, R15, RZ ;  /* 0x0000000f040c7227 */ /* 0x000fe200078e00ff */
[C---:B------:R-:W-:Y:S01]  /*5230*/  LOP3.LUT R56, R6.reuse, 0x194, RZ, 0xfc, !PT ;  /* 0x0000019406387812 */ /* 0x040fe200078efcff */
[----:B------:R-:W-:Y:S01]  /*5240*/  STL [R1+0x1b00], R3 ;  /* 0x001b000301007387 */ /* 0x000fe20000100800 */
[C---:B------:R-:W-:Y:S01]  /*5250*/  LOP3.LUT R58, R6.reuse, 0x190, RZ, 0xfc, !PT ;  /* 0x00000190063a7812 */ /* 0x040fe200078efcff */
[----:B------:R-:W-:Y:S01]  /*5260*/  IMAD R13, R5, R16, R13 ;  /* 0x00000010050d7224 */ /* 0x000fe200078e020d */
[C---:B------:R-:W-:Y:S01]  /*5270*/  LOP3.LUT R16, R6.reuse, 0x1dc, RZ, 0xfc, !PT ;  /* 0x000001dc06107812 */ /* 0x040fe200078efcff */
[----:B------:R-:W-:Y:S01]  /*5280*/  IMAD.MOV R12, RZ, RZ, -R12 ;  /* 0x000000ffff0c7224 */ /* 0x000fe200078e0a0c */
[----:B------:R-:W-:Y:S01]  /*5290*/  LOP3.LUT R57, R6, 0x192, RZ, 0xfc, !PT ;  /* 0x0000019206397812 */ /* 0x000fe200078efcff */
[----:B------:R-:W-:Y:S01]  /*52a0*/  @!P4 IMAD.IADD R11, R11, 0x1, -R5 ;  /* 0x000000010b0bc824 */ /* 0x000fe200078e0a05 */
[C---:B------:R-:W-:Y:S01]  /*52b0*/  ISETP.GT.U32.AND P4, PT, R5.reuse, R13, PT ;  /* 0x0000000d0500720c */ /* 0x040fe20003f84070 */
[C---:B------:R-:W-:Y:S01]  /*52c0*/  IMAD R14, R5.reuse, R12, R15 ;  /* 0x0000000c050e7224 */ /* 0x040fe200078e020f */
[----:B------:R-:W-:Y:S01]  /*52d0*/  IABS R17, R16 ;  /* 0x0000001000117213 */ /* 0x000fe20000000000 */
[--C-:B------:R-:W-:Y:S01]  /*52e0*/  @!P2 IMAD.IADD R10, R10, 0x1, -R5.reuse ;  /* 0x000000010a0aa824 */ /* 0x100fe200078e0a05 */
[----:B------:R-:W-:Y:S01]  /*52f0*/  IABS R55, R58 ;  /* 0x0000003a00377213 */ /* 0x000fe20000000000 */
[----:B------:R-:W-:Y:S01]  /*5300*/  @!P1 IMAD.IADD R8, R8, 0x1, -R5 ;  /* 0x0000000108089824 */ /* 0x000fe200078e0a05 */
[C---:B------:R-:W-:Y:S01]  /*5310*/  LOP3.LUT R60, R6.reuse, 0x18c, RZ, 0xfc, !PT ;  /* 0x0000018c063c7812 */ /* 0x040fe200078efcff */
[----:B------:R-:W-:Y:S01]  /*5320*/  @!P6 IMAD.MOV R10, RZ, RZ, -R10 ;  /* 0x000000ffff0ae224 */ /* 0x000fe200078e0a0a */
[----:B------:R-:W-:Y:S01]  /*5330*/  ISETP.GT.U32.AND P6, PT, R5, R14, PT ;  /* 0x0000000e0500720c */ /* 0x000fe20003fc4070 */
[----:B------:R-:W-:Y:S01]  /*5340*/  VIADD R9, R7, 0x1de ;  /* 0x000001de07097836 */ /* 0x000fe20000000000 */
[----:B------:R-:W-:Y:S01]  /*5350*/  ISETP.GT.U32.AND P1, PT, R5, R8, PT ;  /* 0x000000080500720c */ /* 0x000fe20003f24070 */
[----:B------:R-:W-:Y:S01]  /*5360*/  @!P3 IMAD.MOV R11, RZ, RZ, -R11 ;  /* 0x000000ffff0bb224 */ /* 0x000fe200078e0a0b */
[----:B------:R-:W-:Y:S01]  /*5370*/  LOP3.LUT R61, R6, 0x18a, RZ, 0xfc, !PT ;  /* 0x0000018a063d7812 */ /* 0x000fe200078efcff */
[--C-:B------:R-:W-:Y:S01]  /*5380*/  @!P4 IMAD.IADD R13, R13, 0x1, -R5.reuse ;  /* 0x000000010d0dc824 */ /* 0x100fe200078e0a05 */
[----:B------:R-:W-:Y:S01]  /*5390*/  IABS R15, R9 ;  /* 0x00000009000f7213 */ /* 0x000fe20000000000 */
[----:B------:R-:W-:Y:S01]  /*53a0*/  @!P5 IMAD.MOV R252, RZ, RZ, -R252 ;  /* 0x000000fffffcd224 */ /* 0x000fe200078e0afc */
[----:B------:R-:W-:Y:S01]  /*53b0*/  ISETP.GE.AND P2, PT, R9, RZ, PT ;  /* 0x000000ff0900720c */ /* 0x000fe20003f46270 */
[----:B------:R-:W-:Y:S01]  /*53c0*/  STL [R1+0x1b04], R2 ;  /* 0x001b040201007387 */ /* 0x000fe20000100800 */
[C---:B------:R-:W-:Y:S01]  /*53d0*/  ISETP.GT.U32.AND P3, PT, R5.reuse, R13, PT ;  /* 0x0000000d0500720c */ /* 0x040fe20003f64070 */
[----:B------:R-:W-:Y:S01]  /*53e0*/  IMAD.HI.U32 R9, R4, R15, RZ ;  /* 0x0000000f04097227 */ /* 0x000fe200078e00ff */
[----:B------:R-:W-:Y:S01]  /*53f0*/  ISETP.GE.AND P5, PT, R18, RZ, PT ;  /* 0x000000ff1200720c */ /* 0x000fe20003fa6270 */
[----:B------:R-:W-:Y:S01]  /*5400*/  STL [R1+0x1b08], R252 ;  /* 0x001b08fc01007387 */ /* 0x000fe20000100800 */
[----:B------:R-:W-:Y:S01]  /*5410*/  ISETP.GE.AND P4, PT, R20, RZ, PT ;  /* 0x000000ff1400720c */ /* 0x000fe20003f86270 */
[----:B------:R-:W-:Y:S01]  /*5420*/  @!P6 IMAD.IADD R14, R14, 0x1, -R5 ;  /* 0x000000010e0ee824 */ /* 0x000fe200078e0a05 */
[----:B------:R-:W-:Y:S01]  /*5430*/  IABS R59, R61 ;  /* 0x0000003d003b7213 */ /* 0x000fe20000000000 */
[----:B------:R-:W-:Y:S01]  /*5440*/  IMAD.MOV R12, RZ, RZ, -R9 ;  /* 0x000000ffff0c7224 */ /* 0x000fe200078e0a09 */
[----:B------:R-:W-:Y:S01]  /*5450*/  LOP3.LUT R62, R6, 0x186, RZ, 0xfc, !PT ;  /* 0x00000186063e7812 */ /* 0x000fe200078efcff */
[----:B------:R-:W-:Y:S01]  /*5460*/  IMAD.HI.U32 R9, R4, R17, RZ ;  /* 0x0000001104097227 */ /* 0x000fe200078e00ff */
[C---:B------:R-:W-:Y:S01]  /*5470*/  ISETP.GT.U32.AND P6, PT, R5.reuse, R14, PT ;  /* 0x0000000e0500720c */ /* 0x040fe20003fc4070 */
[----:B------:R-:W-:Y:S01]  /*5480*/  STL [R1+0x1b10], R10 ;  /* 0x001b100a01007387 */ /* 0x000fe20000100800 */
[----:B------:R-:W-:Y:S01]  /*5490*/  LOP3.LUT R64, R6, 0x184, RZ, 0xfc, !PT ;  /* 0x0000018406407812 */ /* 0x000fe200078efcff */
[----:B------:R-:W-:Y:S01]  /*54a0*/  @!P1 IMAD.IADD R8, R8, 0x1, -R5 ;  /* 0x0000000108089824 */ /* 0x000fe200078e0a05 */
[----:B------:R-:W-:Y:S01]  /*54b0*/  ISETP.GE.AND P1, PT, R16, RZ, PT ;  /* 0x000000ff1000720c */ /* 0x000fe20003f26270 */
[----:B------:R-:W-:Y:S01]  /*54c0*/  IMAD.HI.U32 R16, R4, R19, RZ ;  /* 0x0000001304107227 */ /* 0x000fe200078e00ff */
[C---:B------:R-:W-:Y:S01]  /*54d0*/  LOP3.LUT R65, R6.reuse, 0x182, RZ, 0xfc, !PT ;  /* 0x0000018206417812 */ /* 0x040fe200078efcff */
[----:B------:R-:W-:Y:S01]  /*54e0*/  STL [R1+0x1b14], R11 ;  /* 0x001b140b01007387 */ /* 0x000fe20000100800 */
[C---:B------:R-:W-:Y:S01]  /*54f0*/  LOP3.LUT R67, R6.reuse, 0x180, RZ, 0xfc, !PT ;  /* 0x0000018006437812 */ /* 0x040fe200078efcff */
[----:B------:R-:W-:Y:S01]  /*5500*/  IMAD.MOV R18, RZ, RZ, -R9 ;  /* 0x000000ffff127224 */ /* 0x000fe200078e0a09 */
[C---:B------:R-:W-:Y:S01]  /*5510*/  LOP3.LUT R68, R6.reuse, 0x17a, RZ, 0xfc, !PT ;  /* 0x0000017a06447812 */ /* 0x040fe200078efcff */
[----:B------:R-:W-:Y:S01]  /*5520*/  IMAD R15, R5, R12, R15 ;  /* 0x0000000c050f7224 */ /* 0x000fe200078e020f */
[----:B------:R-:W-:Y:S01]  /*5530*/  IABS R63, R67 ;  /* 0x00000043003f7213 */ /* 0x000fe20000000000 */
[----:B------:R-:W-:Y:S01]  /*5540*/  IMAD.MOV.U32 R12, RZ, RZ, R8 ;  /* 0x000000ffff0c7224 */ /* 0x000fe200078e0008 */
[----:B------:R-:W-:Y:S01]  /*5550*/  IABS R66, R68 ;  /* 0x0000004400427213 */ /* 0x000fe20000000000 */
[----:B------:R-:W-:Y:S01]  /*5560*/  IMAD.MOV R8, RZ, RZ, -R16 ;  /* 0x000000ffff087224 */ /* 0x000fe200078e0a10 */
[C---:B------:R-:W-:Y:S01]  /*5570*/  LOP3.LUT R71, R6.reuse, 0x176, RZ, 0xfc, !PT ;  /* 0x0000017606477812 */ /* 0x040fe200078efcff */
[----:B------:R-:W-:Y:S01]  /*5580*/  @!P3 IMAD.IADD R13, R13, 0x1, -R5 ;  /* 0x000000010d0db824 */ /* 0x000fe200078e0a05 */
[----:B------:R-:W-:Y:S01]  /*5590*/  ISETP.GE.AND P3, PT, R21, RZ, PT ;  /* 0x000000ff1500720c */ /* 0x000fe20003f66270 */
[C---:B------:R-:W-:Y:S01]  /*55a0*/  IMAD R16, R5.reuse, R18, R17 ;  /* 0x0000001205107224 */ /* 0x040fe200078e0211 */
[----:B------:R-:W-:Y:S01]  /*55b0*/  IABS R21, R25 ;  /* 0x0000001900157213 */ /* 0x000fe20000000000 */
[----:B------:R-:W-:Y:S01]  /*55c0*/  @!P0 IMAD.MOV R12, RZ, RZ, -R12 ;  /* 0x000000ffff0c8224 */ /* 0x000fe200078e0a0c */
[C---:B------:R-:W-:Y:S01]  /*55d0*/  ISETP.GT.U32.AND P0, PT, R5.reuse, R15, PT ;  /* 0x0000000f0500720c */ /* 0x040fe20003f04070 */
[C---:B------:R-:W-:Y:S01]  /*55e0*/  IMAD R17, R5.reuse, R8, R19 ;  /* 0x0000000805117224 */ /* 0x040fe200078e0213 */
[----:B------:R-:W-:Y:S01]  /*55f0*/  LOP3.LUT R8, R6, 0x1d8, RZ, 0xfc, !PT ;  /* 0x000001d806087812 */ /* 0x000fe200078efcff */
[----:B------:R-:W-:Y:S01]  /*5600*/  @!P5 IMAD.MOV R13, RZ, RZ, -R13 ;  /* 0x000000ffff0dd224 */ /* 0x000fe200078e0a0d */
[C---:B------:R-:W-:Y:S01]  /*5610*/  ISETP.GT.U32.AND P5, PT, R5.reuse, R16, PT ;  /* 0x000000100500720c */ /* 0x040fe20003fa4070 */
[--C-:B------:R-:W-:Y:S01]  /*5620*/  @!P6 IMAD.IADD R14, R14, 0x1, -R5.reuse ;  /* 0x000000010e0ee824 */ /* 0x100fe200078e0a05 */
[----:B------:R-:W-:Y:S01]  /*5630*/  ISETP.GT.U32.AND P6, PT, R5, R17, PT ;  /* 0x000000110500720c */ /* 0x000fe20003fc4070 */
[----:B------:R-:W-:Y:S01]  /*5640*/  STL [R1+0x1b18], R12 ;  /* 0x001b180c01007387 */ /* 0x000fe20000100800 */
[----:B------:R-:W-:Y:S01]  /*5650*/  IABS R18, R8 ;  /* 0x0000000800127213 */ /* 0x000fe20000000000 */
[----:B------:R-:W-:Y:S01]  /*5660*/  @!P4 IMAD.MOV R14, RZ, RZ, -R14 ;  /* 0x000000ffff0ec224 */ /* 0x000fe200078e0a0e */
[----:B------:R-:W-:Y:S01]  /*5670*/  IABS R19, R23 ;  /* 0x0000001700137213 */ /* 0x000fe20000000000 */
[----:B------:R-:W-:Y:S01]  /*5680*/  STL [R1+0x1b1c], R13 ;  /* 0x001b1c0d01007387 */ /* 0x000fe20000100800 */
[----:B------:R-:W-:Y:S01]  /*5690*/  LOP3.LUT R73, R6, 0x174, RZ, 0xfc, !PT ;  /* 0x0000017406497812 */ /* 0x000fe200078efcff */
[--C-:B------:R-:W-:Y:S01]  /*56a0*/  @!P0 IMAD.IADD R15, R15, 0x1, -R5.reuse ;  /* 0x000000010f0f8824 */ /* 0x100fe200078e0a05 */
[----:B------:R-:W-:Y:S01]  /*56b0*/  ISETP.GE.AND P0, PT, R8, RZ, PT ;  /* 0x000000ff0800720c */ /* 0x000fe20003f06270 */
[----:B------:R-:W-:Y:S01]  /*56c0*/  IMAD.HI.U32 R8, R4, R18, RZ ;  /* 0x0000001204087227 */ /* 0x000fe200078e00ff */
[----:B------:R-:W-:Y:S01]  /*56d0*/  LOP3.LUT R74, R6, 0x172, RZ, 0xfc, !PT ;  /* 0x00000172064a7812 */ /* 0x000fe200078efcff */
[----:B------:R0:W-:Y:S01]  /*56e0*/  STL [R1+0x1b20], R14 ;  /* 0x001b200e01007387 */ /* 0x0001e20000100800 */
[----:B------:R-:W-:Y:S01]  /*56f0*/  IABS R69, R73 ;  /* 0x0000004900457213 */ /* 0x000fe20000000000 */
[--C-:B------:R-:W-:Y:S01]  /*5700*/  @!P5 IMAD.IADD R16, R16, 0x1, -R5.reuse ;  /* 0x000000011010d824 */ /* 0x100fe200078e0a05 */
[----:B------:R-:W-:Y:S01]  /*5710*/  ISETP.GT.U32.AND P5, PT, R5, R15, PT ;  /* 0x0000000f0500720c */ /* 0x000fe20003fa4070 */
[----:B------:R-:W-:Y:S01]  /*5720*/  @!P6 IMAD.IADD R17, R17, 0x1, -R5 ;  /* 0x000000011111e824 */ /* 0x000fe200078e0a05 */
[----:B------:R-:W-:Y:S01]  /*5730*/  IABS R70, R74 ;  /* 0x0000004a00467213 */ /* 0x000fe20000000000 */
[----:B------:R-:W-:Y:S01]  /*5740*/  IMAD.MOV R9, RZ, RZ, -R8 ;  /* 0x000000ffff097224 */ /* 0x000fe200078e0a08 */
[C---:B------:R-:W-:Y:S01]  /*5750*/  ISETP.GT.U32.AND P4, PT, R5.reuse, R16, PT ;  /* 0x000000100500720c */ /* 0x040fe20003f84070 */
[----:B------:R-:W-:Y:S01]  /*5760*/  IMAD.HI.U32 R8, R4, R19, RZ ;  /* 0x0000001304087227 */ /* 0x000fe200078e00ff */
[----:B------:R-:W-:-:S02]  /*5770*/  ISETP.GT.U32.AND P6, PT, R5, R17, PT ;  /* 0x000000110500720c */ /* 0x000fc40003fc4070 */
[C---:B------:R-:W-:Y:S01]  /*5780*/  LOP3.LUT R75, R6.reuse, 0x170, RZ, 0xfc, !PT ;  /* 0x00000170064b7812 */ /* 0x040fe200078efcff */
[----:B------:R-:W-:Y:S01]  /*5790*/  IMAD.MOV R20, RZ, RZ, -R8 ;  /* 0x000000ffff147224 */ /* 0x000fe200078e0a08 */
[----:B------:R-:W-:Y:S01]  /*57a0*/  LOP3.LUT R76, R6, 0x16c, RZ, 0xfc, !PT ;  /* 0x0000016c064c7812 */ /* 0x000fe200078efcff */
[----:B------:R-:W-:Y:S01]  /*57b0*/  IMAD.HI.U32 R8, R4, R21, RZ ;  /* 0x0000001504087227 */ /* 0x000fe200078e00ff */
[C---:B------:R-:W-:Y:S02]  /*57c0*/  LOP3.LUT R78, R6.reuse, 0x168, RZ, 0xfc, !PT ;  /* 0x00000168064e7812 */ /* 0x040fe400078efcff */
[----:B------:R-:W-:Y:S01]  /*57d0*/  IABS R72, R76 ;  /* 0x0000004c00487213 */ /* 0x000fe20000000000 */
[----:B------:R-:W-:Y:S01]  /*57e0*/  IMAD R18, R5, R9, R18 ;  /* 0x0000000905127224 */ /* 0x000fe200078e0212 */
[----:B------:R-:W-:Y:S01]  /*57f0*/  LOP3.LUT R77, R6, 0x16a, RZ, 0xfc, !PT ;  /* 0x0000016a064d7812 */ /* 0x000fe200078efcff */
[----:B------:R-:W-:Y:S01]  /*5800*/  IMAD.HI.U32 R9, R4, R22, RZ ;  /* 0x0000001604097227 */ /* 0x000fe200078e00ff */
[----:B------:R-:W-:-:S02]  /*5810*/  LOP3.LUT R80, R6, 0x164, RZ, 0xfc, !PT ;  /* 0x0000016406507812 */ /* 0x000fc400078efcff */
[C---:B------:R-:W-:Y:S01]  /*5820*/  LOP3.LUT R82, R6.reuse, 0x160, RZ, 0xfc, !PT ;  /* 0x0000016006527812 */ /* 0x040fe200078efcff */
[----:B------:R-:W-:Y:S01]  /*5830*/  IMAD.MOV R8, RZ, RZ, -R8 ;  /* 0x000000ffff087224 */ /* 0x000fe200078e0a08 */
[----:B------:R-:W-:Y:S01]  /*5840*/  LOP3.LUT R81, R6, 0x162, RZ, 0xfc, !PT ;  /* 0x0000016206517812 */ /* 0x000fe200078efcff */
[----:B------:R-:W-:Y:S01]  /*5850*/  @!P5 IMAD.IADD R15, R15, 0x1, -R5 ;  /* 0x000000010f0fd824 */ /* 0x000fe200078e0a05 */
[C---:B------:R-:W-:Y:S01]  /*5860*/  ISETP.GT.U32.AND P5, PT, R5.reuse, R18, PT ;  /* 0x000000120500720c */ /* 0x040fe20003fa4070 */
[----:B------:R-:W-:Y:S01]  /*5870*/  IMAD R19, R5, R20, R19 ;  /* 0x0000001405137224 */ /* 0x000fe200078e0213 */
[----:B------:R-:W-:Y:S01]  /*5880*/  IABS R79, R82 ;  /* 0x00000052004f7213 */ /* 0x000fe20000000000 */
[----:B------:R-:W-:Y:S01]  /*5890*/  @!P4 IMAD.IADD R16, R16, 0x1, -R5 ;  /* 0x000000011010c824 */ /* 0x000fe200078e0a05 */
[----:B------:R-:W-:Y:S01]  /*58a0*/  ISETP.GE.AND P4, PT, R23, RZ, PT ;  /* 0x000000ff1700720c */ /* 0x000fe20003f86270 */
[----:B------:R-:W-:Y:S01]  /*58b0*/  IMAD.MOV R9, RZ, RZ, -R9 ;  /* 0x000000ffff097224 */ /* 0x000fe200078e0a09 */
[C---:B------:R-:W-:Y:S01]  /*58c0*/  LOP3.LUT R84, R6.reuse, 0x15c, RZ, 0xfc, !PT ;  /* 0x0000015c06547812 */ /* 0x040fe200078efcff */
[----:B------:R-:W-:Y:S01]  /*58d0*/  IMAD R20, R5, R8, R21 ;  /* 0x0000000805147224 */ /* 0x000fe200078e0215 */
[----:B------:R-:W-:Y:S01]  /*58e0*/  LOP3.LUT R85, R6, 0x15a, RZ, 0xfc, !PT ;  /* 0x0000015a06557812 */ /* 0x000fe200078efcff */
[----:B------:R-:W-:Y:S01]  /*58f0*/  @!P6 IMAD.IADD R17, R17, 0x1, -R5 ;  /* 0x000000011111e824 */ /* 0x000fe200078e0a05 */
[C---:B------:R-:W-:Y:S01]  /*5900*/  ISETP.GT.U32.AND P6, PT, R5.reuse, R19, PT ;  /* 0x000000130500720c */ /* 0x040fe20003fc4070 */
[C---:B------:R-:W-:Y:S01]  /*5910*/  IMAD R21, R5.reuse, R9, R22 ;  /* 0x0000000905157224 */ /* 0x040fe200078e0216 */
[----:B------:R-:W-:Y:S01]  /*5920*/  IABS R22, R27 ;  /* 0x0000001b00167213 */ /* 0x000fe20000000000 */
[----:B------:R-:W-:Y:S01]  /*5930*/  @!P1 IMAD.MOV R16, RZ, RZ, -R16 ;  /* 0x000000ffff109224 */ /* 0x000fe200078e0a10 */
[C---:B------:R-:W-:Y:S01]  /*5940*/  ISETP.GT.U32.AND P1, PT, R5.reuse, R20, PT ;  /* 0x000000140500720c */ /* 0x040fe20003f24070 */
[----:B------:R-:W-:Y:S01]  /*5950*/  @!P3 IMAD.MOV R17, RZ, RZ, -R17 ;  /* 0x000000ffff11b224 */ /* 0x000fe200078e0a11 */
[----:B------:R-:W-:Y:S01]  /*5960*/  ISETP.GT.U32.AND P3, PT, R5, R21, PT ;  /* 0x000000150500720c */ /* 0x000fe20003f64070 */
[----:B------:R-:W-:Y:S01]  /*5970*/  VIADD R8, R7, 0x1ce ;  /* 0x000001ce07087836 */ /* 0x000fe20000000000 */
[----:B------:R-:W-:Y:S01]  /*5980*/  IABS R83, R85 ;  /* 0x0000005500537213 */ /* 0x000fe20000000000 */
[----:B------:R-:W-:Y:S01]  /*5990*/  @!P5 IMAD.IADD R18, R18, 0x1, -R5 ;  /* 0x000000011212d824 */ /* 0x000fe200078e0a05 */
[----:B------:R-:W-:Y:S01]  /*59a0*/  LOP3.LUT R86, R6, 0x156, RZ, 0xfc, !PT ;  /* 0x0000015606567812 */ /* 0x000fe200078efcff */
[----:B------:R-:W-:Y:S01]  /*59b0*/  @!P2 IMAD.MOV R15, RZ, RZ, -R15 ;  /* 0x000000ffff0fa224 */ /* 0x000fe200078e0a0f */
[----:B------:R-:W-:Y:S01]  /*59c0*/  ISETP.GE.AND P5, PT, R8, RZ, PT ;  /* 0x000000ff0800720c */ /* 0x000fe20003fa6270 */
[--C-:B------:R-:W-:Y:S01]  /*59d0*/  @!P6 IMAD.IADD R19, R19, 0x1, -R5.reuse ;  /* 0x000000011313e824 */ /* 0x100fe200078e0a05 */
[----:B------:R-:W-:Y:S01]  /*59e0*/  IABS R23, R8 ;  /* 0x0000000800177213 */ /* 0x000fe20000000000 */
[----:B------:R-:W-:Y:S01]  /*59f0*/  IMAD.HI.U32 R8, R4, R22, RZ ;  /* 0x0000001604087227 */ /* 0x000fe200078e00ff */
[C---:B------:R-:W-:Y:S01]  /*5a00*/  ISETP.GT.U32.AND P2, PT, R5.reuse, R18, PT ;  /* 0x000000120500720c */ /* 0x040fe20003f44070 */
[----:B------:R1:W-:Y:S01]  /*5a10*/  STL [R1+0x1b24], R15 ;  /* 0x001b240f01007387 */ /* 0x0003e20000100800 */
[----:B------:R-:W-:Y:S01]  /*5a20*/  ISETP.GT.U32.AND P6, PT, R5, R19, PT ;  /* 0x000000130500720c */ /* 0x000fe20003fc4070 */
[--C-:B------:R-:W-:Y:S01]  /*5a30*/  @!P1 IMAD.IADD R20, R20, 0x1, -R5.reuse ;  /* 0x0000000114149824 */ /* 0x100fe200078e0a05 */
[----:B------:R-:W-:Y:S01]  /*5a40*/  ISETP.GE.AND P1, PT, R26, RZ, PT ;  /* 0x000000ff1a00720c */ /* 0x000fe20003f26270 */
[----:B------:R-:W-:Y:S01]  /*5a50*/  IMAD.MOV R8, RZ, RZ, -R8 ;  /* 0x000000ffff087224 */ /* 0x000fe200078e0a08 */
[----:B------:R-:W-:Y:S01]  /*5a60*/  IABS R26, R30 ;  /* 0x0000001e001a7213 */ /* 0x000fe20000000000 */
[--C-:B------:R-:W-:Y:S01]  /*5a70*/  @!P3 IMAD.IADD R21, R21, 0x1, -R5.reuse ;  /* 0x000000011515b824 */ /* 0x100fe200078e0a05 */
[C---:B------:R-:W-:Y:S01]  /*5a80*/  ISETP.GT.U32.AND P3, PT, R5.reuse, R20, PT ;  /* 0x000000140500720c */ /* 0x040fe20003f64070 */
[----:B------:R-:W-:Y:S01]  /*5a90*/  IMAD R22, R5, R8, R22 ;  /* 0x0000000805167224 */ /* 0x000fe200078e0216 */
[----:B------:R-:W-:Y:S01]  /*5aa0*/  LOP3.LUT R88, R6, 0x154, RZ, 0xfc, !PT ;  /* 0x0000015406587812 */ /* 0x000fe200078efcff */
[----:B------:R-:W-:Y:S01]  /*5ab0*/  IMAD.HI.U32 R8, R4, R23, RZ ;  /* 0x0000001704087227 */ /* 0x000fe200078e00ff */
[C---:B------:R-:W-:Y:S01]  /*5ac0*/  LOP3.LUT R89, R6.reuse, 0x152, RZ, 0xfc, !PT ;  /* 0x0000015206597812 */ /* 0x040fe200078efcff */
[----:B------:R-:W-:Y:S01]  /*5ad0*/  STL [R1+0x1b28], R16 ;  /* 0x001b281001007387 */ /* 0x000fe20000100800 */
[C---:B------:R-:W-:Y:S01]  /*5ae0*/  LOP3.LUT R91, R6.reuse, 0x150, RZ, 0xfc, !PT ;  /* 0x00000150065b7812 */ /* 0x040fe200078efcff */
[----:B------:R-:W-:Y:S01]  /*5af0*/  IMAD.MOV R8, RZ, RZ, -R8 ;  /* 0x000000ffff087224 */ /* 0x000fe200078e0a08 */
[----:B------:R-:W-:Y:S01]  /*5b00*/  LOP3.LUT R92, R6, 0x14a, RZ, 0xfc, !PT ;  /* 0x0000014a065c7812 */ /* 0x000fe200078efcff */
[----:B------:R-:W-:Y:S01]  /*5b10*/  @!P2 IMAD.IADD R18, R18, 0x1, -R5 ;  /* 0x000000011212a824 */ /* 0x000fe200078e0a05 */
[----:B------:R-:W-:Y:S01]  /*5b20*/  ISETP.GE.AND P2, PT, R25, RZ, PT ;  /* 0x000000ff1900720c */ /* 0x000fe20003f46270 */
[----:B------:R-:W-:Y:S01]  /*5b30*/  IMAD R23, R5, R8, R23 ;  /* 0x0000000805177224 */ /* 0x000fe200078e0217 */
[----:B------:R-:W-:Y:S01]  /*5b40*/  IABS R25, R29 ;  /* 0x0000001d00197213 */ /* 0x000fe20000000000 */
[--C-:B------:R-:W-:Y:S01]  /*5b50*/  @!P6 IMAD.IADD R19, R19, 0x1, -R5.reuse ;  /* 0x000000011313e824 */ /* 0x100fe200078e0a05 */
[C---:B------:R-:W-:Y:S01]  /*5b60*/  ISETP.GT.U32.AND P6, PT, R5.reuse, R22, PT ;  /* 0x000000160500720c */ /* 0x040fe20003fc4070 */
[----:B------:R-:W-:Y:S01]  /*5b70*/  @!P0 IMAD.MOV R18, RZ, RZ, -R18 ;  /* 0x000000ffff128224 */ /* 0x000fe200078e0a12 */
[C---:B------:R-:W-:Y:S01]  /*5b80*/  ISETP.GT.U32.AND P0, PT, R5.reuse, R21, PT ;  /* 0x000000150500720c */ /* 0x040fe20003f04070 */
[----:B------:R-:W-:Y:S01]  /*5b90*/  @!P3 IMAD.IADD R20, R20, 0x1, -R5 ;  /* 0x000000011414b824 */ /* 0x000fe200078e0a05 */
[----:B------:R-:W-:Y:S01]  /*5ba0*/  ISETP.GT.U32.AND P3, PT, R5, R23, PT ;  /* 0x000000170500720c */ /* 0x000fe20003f64070 */
[----:B------:R-:W-:Y:S01]  /*5bb0*/  IMAD.HI.U32 R9, R4, R24, RZ ;  /* 0x0000001804097227 */ /* 0x000fe200078e00ff */
[----:B------:R-:W-:Y:S01]  /*5bc0*/  IABS R87, R91 ;  /* 0x0000005b00577213 */ /* 0x000fe20000000000 */
[----:B------:R-:W-:Y:S01]  /*5bd0*/  STL [R1+0x1b2c], R17 ;  /* 0x001b2c1101007387 */ /* 0x000fe20000100800 */
[----:B------:R-:W-:Y:S01]  /*5be0*/  IABS R90, R92 ;  /* 0x0000005c005a7213 */ /* 0x000fe20000000000 */
[----:B------:R-:W-:Y:S01]  /*5bf0*/  IMAD.MOV R9, RZ, RZ, -R9 ;  /* 0x000000ffff097224 */ /* 0x000fe200078e0a09 */
[C---:B------:R-:W-:Y:S01]  /*5c00*/  LOP3.LUT R95, R6.reuse, 0x146, RZ, 0xfc, !PT ;  /* 0x00000146065f7812 */ /* 0x040fe200078efcff */
[----:B------:R-:W-:Y:S01]  /*5c10*/  @!P4 IMAD.MOV R19, RZ, RZ, -R19 ;  /* 0x000000ffff13c224 */ /* 0x000fe200078e0a13 */
[----:B------:R-:W-:Y:S01]  /*5c20*/  ISETP.GE.AND P4, PT, R27, RZ, PT ;  /* 0x000000ff1b00720c */ /* 0x000fe20003f86270 */
[C---:B------:R-:W-:Y:S01]  /*5c30*/  IMAD R24, R5.reuse, R9, R24 ;  /* 0x0000000905187224 */ /* 0x040fe200078e0218 */
[----:B------:R-:W-:Y:S01]  /*5c40*/  LOP3.LUT R97, R6, 0x144, RZ, 0xfc, !PT ;  /* 0x0000014406617812 */ /* 0x000fe200078efcff */
[--C-:B------:R-:W-:Y:S01]  /*5c50*/  @!P6 IMAD.IADD R22, R22, 0x1, -R5.reuse ;  /* 0x000000011616e824 */ /* 0x100fe200078e0a05 */
[----:B------:R-:W-:Y:S01]  /*5c60*/  LOP3.LUT R98, R6, 0x142, RZ, 0xfc, !PT ;  /* 0x0000014206627812 */ /* 0x000fe200078efcff */
[----:B------:R-:W-:Y:S01]  /*5c70*/  IMAD.HI.U32 R9, R4, R26, RZ ;  /* 0x0000001a04097227 */ /* 0x000fe200078e00ff */
[----:B------:R-:W-:Y:S01]  /*5c80*/  IABS R93, R97 ;  /* 0x00000061005d7213 */ /* 0x000fe20000000000 */
[----:B------:R-:W-:Y:S01]  /*5c90*/  STL [R1+0x1b30], R18 ;  /* 0x001b301201007387 */ /* 0x000fe20000100800 */
[----:B------:R-:W-:Y:S01]  /*5ca0*/  ISETP.GT.U32.AND P6, PT, R5, R22, PT ;  /* 0x000000160500720c */ /* 0x000fe20003fc4070 */
[--C-:B------:R-:W-:Y:S01]  /*5cb0*/  @!P0 IMAD.IADD R21, R21, 0x1, -R5.reuse ;  /* 0x0000000115158824 */ /* 0x100fe200078e0a05 */
[----:B------:R-:W-:Y:S01]  /*5cc0*/  ISETP.GE.AND P0, PT, R28, RZ, PT ;  /* 0x000000ff1c00720c */ /* 0x000fe20003f06270 */
[----:B------:R-:W-:Y:S01]  /*5cd0*/  @!P3 IMAD.IADD R23, R23, 0x1, -R5 ;  /* 0x000000011717b824 */ /* 0x000fe200078e0a05 */
[----:B------:R-:W-:Y:S01]  /*5ce0*/  ISETP.GE.AND P3, PT, R30, RZ, PT ;  /* 0x000000ff1e00720c */ /* 0x000fe20003f66270 */
[----:B------:R-:W-:Y:S01]  /*5cf0*/  IMAD.MOV R9, RZ, RZ, -R9 ;  /* 0x000000ffff097224 */ /* 0x000fe200078e0a09 */
[----:B------:R-:W-:Y:S01]  /*5d00*/  IABS R30, R33 ;  /* 0x00000021001e7213 */ /* 0x000fe20000000000 */
[----:B------:R-:W-:Y:S01]  /*5d10*/  @!P1 IMAD.MOV R21, RZ, RZ, -R21 ;  /* 0x000000ffff159224 */ /* 0x000fe200078e0a15 */
[C---:B------:R-:W-:Y:S01]  /*5d20*/  ISETP.GT.U32.AND P1, PT, R5.reuse, R23, PT ;  /* 0x000000170500720c */ /* 0x040fe20003f24070 */
[----:B------:R-:W-:Y:S01]  /*5d30*/  @!P2 IMAD.MOV R20, RZ, RZ, -R20 ;  /* 0x000000ffff14a224 */ /* 0x000fe200078e0a14 */
[C---:B------:R-:W-:Y:S01]  /*5d40*/  ISETP.GT.U32.AND P2, PT, R5.reuse, R24, PT ;  /* 0x000000180500720c */ /* 0x040fe20003f44070 */
[----:B------:R-:W-:Y:S01]  /*5d50*/  IMAD R26, R5, R9, R26 ;  /* 0x00000009051a7224 */ /* 0x000fe200078e021a */
[----:B------:R-:W-:Y:S01]  /*5d60*/  LOP3.LUT R9, R6, 0x1c6, RZ, 0xfc, !PT ;  /* 0x000001c606097812 */ /* 0x000fe200078efcff */
[----:B------:R-:W-:Y:S01]  /*5d70*/  IMAD.HI.U32 R8, R4, R25, RZ ;  /* 0x0000001904087227 */ /* 0x000fe200078e00ff */
[----:B------:R-:W-:Y:S01]  /*5d80*/  IABS R94, R98 ;  /* 0x00000062005e7213 */ /* 0x000fe20000000000 */
[----:B------:R2:W-:Y:S01]  /*5d90*/  STL [R1+0x1b34], R19 ;  /* 0x001b341301007387 */ /* 0x0005e20000100800 */
[----:B------:R-:W-:Y:S01]  /*5da0*/  IABS R27, R9 ;  /* 0x00000009001b7213 */ /* 0x000fe20000000000 */
[----:B------:R-:W-:Y:S01]  /*5db0*/  IMAD.MOV R8, RZ, RZ, -R8 ;  /* 0x000000ffff087224 */ /* 0x000fe200078e0a08 */
[----:B------:R-:W-:Y:S01]  /*5dc0*/  LOP3.LUT R99, R6, 0x140, RZ, 0xfc, !PT ;  /* 0x0000014006637812 */ /* 0x000fe200078efcff */
[----:B------:R-:W-:Y:S01]  /*5dd0*/  @!P6 IMAD.IADD R22, R22, 0x1, -R5 ;  /* 0x000000011616e824 */ /* 0x000fe200078e0a05 */
[----:B------:R-:W-:Y:S01]  /*5de0*/  ISETP.GE.AND P6, PT, R29, RZ, PT ;  /* 0x000000ff1d00720c */ /* 0x000fe20003fc6270 */
[----:B------:R-:W-:Y:S01]  /*5df0*/  IMAD R25, R5, R8, R25 ;  /* 0x0000000805197224 */ /* 0x000fe200078e0219 */
[----:B------:R-:W-:Y:S01]  /*5e00*/  IABS R29, R32 ;  /* 0x00000020001d7213 */ /* 0x000fe20000000000 */
[----:B------:R-:W-:Y:S01]  /*5e10*/  IMAD.HI.U32 R8, R4, R27, RZ ;  /* 0x0000001b04087227 */ /* 0x000fe200078e00ff */
[C---:B------:R-:W-:Y:S01]  /*5e20*/  LOP3.LUT R100, R6.reuse, 0x13c, RZ, 0xfc, !PT ;  /* 0x0000013c06647812 */ /* 0x040fe200078efcff */
[----:B------:R3:W-:Y:S01]  /*5e30*/  STL [R1+0x1b38], R20 ;  /* 0x001b381401007387 */ /* 0x0007e20000100800 */
[----:B------:R-:W-:Y:S01]  /*5e40*/  LOP3.LUT R102, R6, 0x138, RZ, 0xfc, !PT ;  /* 0x0000013806667812 */ /* 0x000fe200078efcff */
[--C-:B------:R-:W-:Y:S01]  /*5e50*/  @!P1 IMAD.IADD R23, R23, 0x1, -R5.reuse ;  /* 0x0000000117179824 */ /* 0x100fe200078e0a05 */
[C---:B------:R-:W-:Y:S01]  /*5e60*/  ISETP.GT.U32.AND P1, PT, R5.reuse, R26, PT ;  /* 0x0000001a0500720c */ /* 0x040fe20003f24070 */
[----:B------:R-:W-:Y:S01]  /*5e70*/  @!P2 IMAD.IADD R24, R24, 0x1, -R5 ;  /* 0x000000011818a824 */ /* 0x000fe200078e0a05 */
[----:B------:R-:W-:Y:S01]  /*5e80*/  IABS R96, R100 ;  /* 0x0000006400607213 */ /* 0x000fe20000000000 */
[----:B------:R-:W-:Y:S01]  /*5e90*/  @!P4 IMAD.MOV R22, RZ, RZ, -R22 ;  /* 0x000000ffff16c224 */ /* 0x000fe200078e0a16 */
[C---:B------:R-:W-:Y:S01]  /*5ea0*/  ISETP.GT.U32.AND P4, PT, R5.reuse, R25, PT ;  /* 0x000000190500720c */ /* 0x040fe20003f84070 */
[----:B------:R-:W-:Y:S01]  /*5eb0*/  IMAD.MOV R8, RZ, RZ, -R8 ;  /* 0x000000ffff087224 */ /* 0x000fe200078e0a08 */
[C---:B------:R-:W-:Y:S01]  /*5ec0*/  ISETP.GT.U32.AND P2, PT, R5.reuse, R24, PT ;  /* 0x000000180500720c */ /* 0x040fe20003f44070 */
[----:B------:R-:W-:Y:S01]  /*5ed0*/  @!P5 IMAD.MOV R23, RZ, RZ, -R23 ;  /* 0x000000ffff17d224 */ /* 0x000fe200078e0a17 */
[C---:B------:R-:W-:Y:S01]  /*5ee0*/  LOP3.LUT R101, R6.reuse, 0x13a, RZ, 0xfc, !PT ;  /* 0x0000013a06657812 */ /* 0x040fe200078efcff */
[----:B------:R-:W-:Y:S01]  /*5ef0*/  IMAD R27, R5, R8, R27 ;  /* 0x00000008051b7224 */ /* 0x000fe200078e021b */
[----:B------:R-:W-:Y:S01]  /*5f00*/  LOP3.LUT R104, R6, 0x134, RZ, 0xfc, !PT ;  /* 0x0000013406687812 */ /* 0x000fe200078efcff */
[----:B------:R-:W-:Y:S01]  /*5f10*/  IMAD.HI.U32 R8, R4, R29, RZ ;  /* 0x0000001d04087227 */ /* 0x000fe200078e00ff */
[----:B------:R-:W-:-:S02]  /*5f20*/  LOP3.LUT R106, R6, 0x130, RZ, 0xfc, !PT ;  /* 0x00000130066a7812 */ /* 0x000fc400078efcff */
[----:B------:R-:W-:Y:S01]  /*5f30*/  ISETP.GT.U32.AND P5, PT, R5, R27, PT ;  /* 0x0000001b0500720c */ /* 0x000fe20003fa4070 */
[--C-:B------:R-:W-:Y:S01]  /*5f40*/  @!P1 IMAD.IADD R26, R26, 0x1, -R5.reuse ;  /* 0x000000011a1a9824 */ /* 0x100fe200078e0a05 */
[----:B------:R-:W-:Y:S01]  /*5f50*/  LOP3.LUT R105, R6, 0x132, RZ, 0xfc, !PT ;  /* 0x0000013206697812 */ /* 0x000fe200078efcff */
[--C-:B------:R-:W-:Y:S01]  /*5f60*/  @!P4 IMAD.IADD R25, R25, 0x1, -R5.reuse ;  /* 0x000000011919c824 */ /* 0x100fe200078e0a05 */
[----:B------:R-:W-:Y:S01]  /*5f70*/  IABS R103, R106 ;  /* 0x0000006a00677213 */ /* 0x000fe20000000000 */
[--C-:B------:R-:W-:Y:S01]  /*5f80*/  @!P2 IMAD.IADD R24, R24, 0x1, -R5.reuse ;  /* 0x000000011818a824 */ /* 0x100fe200078e0a05 */
[C---:B------:R-:W-:Y:S01]  /*5f90*/  ISETP.GT.U32.AND P1, PT, R5.reuse, R26, PT ;  /* 0x0000001a0500720c */ /* 0x040fe20003f24070 */
[----:B------:R-:W-:Y:S01]  /*5fa0*/  IMAD.HI.U32 R28, R4, R31, RZ ;  /* 0x0000001f041c7227 */ /* 0x000fe200078e00ff */
[----:B------:R-:W-:Y:S02]  /*5fb0*/  ISETP.GT.U32.AND P4, PT, R5, R25, PT ;  /* 0x000000190500720c */ /* 0x000fe40003f84070 */
[----:B------:R-:W-:Y:S01]  /*5fc0*/  ISETP.GE.AND P2, PT, R9, RZ, PT ;  /* 0x000000ff0900720c */ /* 0x000fe20003f46270 */
[----:B------:R-:W-:Y:S01]  /*5fd0*/  IMAD.MOV R8, RZ, RZ, -R8 ;  /* 0x000000ffff087224 */ /* 0x000fe200078e0a08 */
[----:B------:R-:W-:Y:S01]  /*5fe0*/  LOP3.LUT R108, R6, 0x12c, RZ, 0xfc, !PT ;  /* 0x0000012c066c7812 */ /* 0x000fe200078efcff */
[----:B------:R-:W-:Y:S01]  /*5ff0*/  @!P0 IMAD.MOV R24, RZ, RZ, -R24 ;  /* 0x000000ffff188224 */ /* 0x000fe200078e0a18 */
[----:B------:R-:W-:Y:S01]  /*6000*/  ISETP.GE.AND P0, PT, R32, RZ, PT ;  /* 0x000000ff2000720c */ /* 0x000fe20003f06270 */
[----:B------:R-:W-:Y:S01]  /*6010*/  @!P5 IMAD.IADD R27, R27, 0x1, -R5 ;  /* 0x000000011b1bd824 */ /* 0x000fe200078e0a05 */
[----:B------:R-:W-:Y:S01]  /*6020*/  LOP3.LUT R109, R6, 0x12a, RZ, 0xfc, !PT ;  /* 0x0000012a066d7812 */ /* 0x000fe200078efcff */
[----:B------:R-:W-:Y:S01]  /*6030*/  IMAD.HI.U32 R9, R4, R30, RZ ;  /* 0x0000001e04097227 */ /* 0x000fe200078e00ff */
[----:B------:R-:W-:-:S02]  /*6040*/  LOP3.LUT R110, R6, 0x126, RZ, 0xfc, !PT ;  /* 0x00000126066e7812 */ /* 0x000fc400078efcff */
[C---:B------:R-:W-:Y:S01]  /*6050*/  ISETP.GT.U32.AND P5, PT, R5.reuse, R27, PT ;  /* 0x0000001b0500720c */ /* 0x040fe20003fa4070 */
[----:B------:R-:W-:Y:S01]  /*6060*/  IMAD.MOV R32, RZ, RZ, -R28 ;  /* 0x000000ffff207224 */ /* 0x000fe200078e0a1c */
[----:B------:R-:W-:Y:S01]  /*6070*/  IABS R107, R109 ;  /* 0x0000006d006b7213 */ /* 0x000fe20000000000 */
[C---:B------:R-:W-:Y:S01]  /*6080*/  IMAD R28, R5.reuse, R8, R29 ;  /* 0x00000008051c7224 */ /* 0x040fe200078e021d */
[C---:B------:R-:W-:Y:S01]  /*6090*/  LOP3.LUT R112, R6.reuse, 0x124, RZ, 0xfc, !PT ;  /* 0x0000012406707812 */ /* 0x040fe200078efcff */
[----:B------:R-:W-:Y:S01]  /*60a0*/  IMAD.MOV R9, RZ, RZ, -R9 ;  /* 0x000000ffff097224 */ /* 0x000fe200078e0a09 */
[----:B------:R-:W-:Y:S01]  /*60b0*/  LOP3.LUT R113, R6, 0x122, RZ, 0xfc, !PT ;  /* 0x0000012206717812 */ /* 0x000fe200078efcff */
[--C-:B------:R-:W-:Y:S01]  /*60c0*/  @!P1 IMAD.IADD R26, R26, 0x1, -R5.reuse ;  /* 0x000000011a1a9824 */ /* 0x100fe200078e0a05 */
[----:B------:R-:W-:Y:S01]  /*60d0*/  ISETP.GT.U32.AND P1, PT, R5, R28, PT ;  /* 0x0000001c0500720c */ /* 0x000fe20003f24070 */
[----:B------:R-:W-:Y:S01]  /*60e0*/  @!P4 IMAD.IADD R25, R25, 0x1, -R5 ;  /* 0x000000011919c824 */ /* 0x000fe200078e0a05 */
[----:B------:R-:W-:Y:S01]  /*60f0*/  ISETP.GE.AND P4, PT, R33, RZ, PT ;  /* 0x000000ff2100720c */ /* 0x000fe20003f86270 */
[C---:B------:R-:W-:Y:S01]  /*6100*/  IMAD R29, R5.reuse, R9, R30 ;  /* 0x00000009051d7224 */ /* 0x040fe200078e021e */
[----:B------:R-:W-:Y:S01]  /*6110*/  IABS R33, R36 ;  /* 0x0000002400217213 */ /* 0x000fe20000000000 */
[----:B------:R-:W-:Y:S01]  /*6120*/  @!P6 IMAD.MOV R25, RZ, RZ, -R25 ;  /* 0x000000ffff19e224 */ /* 0x000fe200078e0a19 */
[----:B------:R-:W-:Y:S01]  /*6130*/  LOP3.LUT R115, R6, 0x120, RZ, 0xfc, !PT ;  /* 0x0000012006737812 */ /* 0x000fe200078efcff */
[C---:B------:R-:W-:Y:S01]  /*6140*/  IMAD R30, R5.reuse, R32, R31 ;  /* 0x00000020051e7224 */ /* 0x040fe200078e021f */
[----:B------:R-:W-:Y:S01]  /*6150*/  ISETP.GT.U32.AND P6, PT, R5, R29, PT ;  /* 0x0000001d0500720c */ /* 0x000fe20003fc4070 */
[--C-:B------:R-:W-:Y:S01]  /*6160*/  @!P5 IMAD.IADD R27, R27, 0x1, -R5.reuse ;  /* 0x000000011b1bd824 */ /* 0x100fe200078e0a05 */
[----:B------:R-:W-:Y:S01]  /*6170*/  IABS R111, R115 ;  /* 0x00000073006f7213 */ /* 0x000fe20000000000 */
[----:B------:R-:W-:Y:S01]  /*6180*/  VIADD R8, R7, 0x1be ;  /* 0x000001be07087836 */ /* 0x000fe20000000000 */
[C---:B------:R-:W-:Y:S01]  /*6190*/  ISETP.GT.U32.AND P5, PT, R5.reuse, R30, PT ;  /* 0x0000001e0500720c */ /* 0x040fe20003fa4070 */
[----:B------:R-:W-:Y:S01]  /*61a0*/  @!P1 IMAD.IADD R28, R28, 0x1, -R5 ;  /* 0x000000011c1c9824 */ /* 0x000fe200078e0a05 */
[----:B------:R-:W-:Y:S01]  /*61b0*/  LOP3.LUT R116, R6, 0x11a, RZ, 0xfc, !PT ;  /* 0x0000011a06747812 */ /* 0x000fe200078efcff */
[----:B------:R-:W-:Y:S01]  /*61c0*/  @!P3 IMAD.MOV R26, RZ, RZ, -R26 ;  /* 0x000000ffff1ab224 */ /* 0x000fe200078e0a1a */
[----:B------:R-:W-:Y:S01]  /*61d0*/  IABS R32, R8 ;  /* 0x0000000800207213 */ /* 0x000fe20000000000 */
[----:B------:R-:W-:Y:S01]  /*61e0*/  IMAD.HI.U32 R9, R4, R33, RZ ;  /* 0x0000002104097227 */ /* 0x000fe200078e00ff */
[----:B------:R-:W-:-:S02]  /*61f0*/  ISETP.GT.U32.AND P1, PT, R5, R28, PT ;  /* 0x0000001c0500720c */ /* 0x000fc40003f24070 */
[----:B------:R-:W-:Y:S01]  /*6200*/  ISETP.GE.AND P3, PT, R8, RZ, PT ;  /* 0x000000ff0800720c */ /* 0x000fe20003f66270 */
[--C-:B------:R-:W-:Y:S01]  /*6210*/  @!P6 IMAD.IADD R29, R29, 0x1, -R5.reuse ;  /* 0x000000011d1de824 */ /* 0x100fe200078e0a05 */
[----:B------:R-:W-:Y:S01]  /*6220*/  IABS R114, R116 ;  /* 0x0000007400727213 */ /* 0x000fe20000000000 */
[----:B------:R-:W-:Y:S01]  /*6230*/  IMAD.HI.U32 R8, R4, R32, RZ ;  /* 0x0000002004087227 */ /* 0x000fe200078e00ff */
[----:B------:R-:W-:Y:S02]  /*6240*/  LOP3.LUT R119, R6, 0x116, RZ, 0xfc, !PT ;  /* 0x0000011606777812 */ /* 0x000fe400078efcff */
[C---:B------:R-:W-:Y:S01]  /*6250*/  ISETP.GT.U32.AND P6, PT, R5.reuse, R29, PT ;  /* 0x0000001d0500720c */ /* 0x040fe20003fc4070 */
[----:B------:R-:W-:Y:S01]  /*6260*/  @!P5 IMAD.IADD R30, R30, 0x1, -R5 ;  /* 0x000000011e1ed824 */ /* 0x000fe200078e0a05 */
[----:B------:R-:W-:Y:S01]  /*6270*/  LOP3.LUT R121, R6, 0x114, RZ, 0xfc, !PT ;  /* 0x0000011406797812 */ /* 0x000fe200078efcff */
[----:B------:R-:W-:Y:S01]  /*6280*/  @!P2 IMAD.MOV R27, RZ, RZ, -R27 ;  /* 0x000000ffff1ba224 */ /* 0x000fe200078e0a1b */
[----:B------:R-:W-:Y:S01]  /*6290*/  ISETP.GE.AND P2, PT, R34, RZ, PT ;  /* 0x000000ff2200720c */ /* 0x000fe20003f46270 */
[----:B------:R-:W-:Y:S01]  /*62a0*/  IMAD.HI.U32 R31, R4, R35, RZ ;  /* 0x00000023041f7227 */ /* 0x000fe200078e00ff */
[----:B------:R-:W-:-:S02]  /*62b0*/  ISETP.GT.U32.AND P5, PT, R5, R30, PT ;  /* 0x0000001e0500720c */ /* 0x000fc40003fa4070 */
[----:B------:R-:W-:Y:S01]  /*62c0*/  LOP3.LUT R122, R6, 0x112, RZ, 0xfc, !PT ;  /* 0x00000112067a7812 */ /* 0x000fe200078efcff */
[----:B------:R-:W-:Y:S01]  /*62d0*/  IMAD.MOV R8, RZ, RZ, -R8 ;  /* 0x000000ffff087224 */ /* 0x000fe200078e0a08 */
[----:B------:R-:W-:Y:S01]  /*62e0*/  IABS R117, R121 ;  /* 0x0000007900757213 */ /* 0x000fe20000000000 */
[----:B------:R-:W-:Y:S01]  /*62f0*/  IMAD.MOV R34, RZ, RZ, -R9 ;  /* 0x000000ffff227224 */ /* 0x000fe200078e0a09 */
[----:B------:R-:W-:Y:S01]  /*6300*/  IABS R118, R122 ;  /* 0x0000007a00767213 */ /* 0x000fe20000000000 */
[----:B------:R-:W-:Y:S01]  /*6310*/  @!P1 IMAD.IADD R28, R28, 0x1, -R5 ;  /* 0x000000011c1c9824 */ /* 0x000fe200078e0a05 */
[----:B------:R-:W-:Y:S01]  /*6320*/  ISETP.GE.AND P1, PT, R36, RZ, PT ;  /* 0x000000ff2400720c */ /* 0x000fe20003f26270 */
[----:B------:R-:W-:Y:S01]  /*6330*/  IMAD.MOV R36, RZ, RZ, -R31 ;  /* 0x000000ffff247224 */ /* 0x000fe200078e0a1f */
[C---:B------:R-:W-:Y:S01]  /*6340*/  LOP3.LUT R123, R6.reuse, 0x110, RZ, 0xfc, !PT ;  /* 0x00000110067b7812 */ /* 0x040fe200078efcff */
[C---:B------:R-:W-:Y:S01]  /*6350*/  IMAD R31, R5.reuse, R8, R32 ;  /* 0x00000008051f7224 */ /* 0x040fe200078e0220 */
        /* <DEDUP_REMOVED lines=9> */
[----:B------:R-:W-:Y:S01]  /*63f0*/  @!P5 IMAD.IADD R30, R30, 0x1, -R5 ;  /* 0x000000011e1ed824 */ /* 0x000fe200078e0a05 */
[----:B------:R-:W-:Y:S01]  /*6400*/  ISETP.GT.U32.AND P5, PT, R5, R33, PT ;  /* 0x000000210500720c */ /* 0x000fe20003fa4070 */
[----:B------:R-:W-:Y:S01]  /*6410*/  @!P4 IMAD.MOV R29, RZ, RZ, -R29 ;  /* 0x000000ffff1dc224 */ /* 0x000fe200078e0a1d */
[----:B------:R-:W-:Y:S01]  /*6420*/  IABS R35, R38 ;  /* 0x0000002600237213 */ /* 0x000fe20000000000 */
[----:B------:R-:W-:Y:S01]  /*6430*/  @!P2 IMAD.MOV R30, RZ, RZ, -R30 ;  /* 0x000000ffff1ea224 */ /* 0x000fe200078e0a1e */
[----:B------:R-:W-:Y:S01]  /*6440*/  IABS R36, R40 ;  /* 0x0000002800247213 */ /* 0x000fe20000000000 */
[----:B0-----:R-:W-:Y:S01]  /*6450*/  VIADD R14, R7, 0xe ;  /* 0x0000000e070e7836 */ /* 0x001fe20000000000 */
[----:B------:R-:W-:Y:S01]  /*6460*/  ISETP.GE.AND P4, PT, R37, RZ, PT ;  /* 0x000000ff2500720c */ /* 0x000fe20003f86270 */
[----:B------:R-:W-:Y:S01]  /*6470*/  @!P6 IMAD.IADD R31, R31, 0x1, -R5 ;  /* 0x000000011f1fe824 */ /* 0x000fe200078e0a05 */
[----:B------:R-:W-:Y:S01]  /*6480*/  ISETP.GE.AND P6, PT, R8, RZ, PT ;  /* 0x000000ff0800720c */ /* 0x000fe20003fc6270 */
[----:B------:R-:W-:Y:S01]  /*6490*/  IMAD.HI.U32 R8, R4, R34, RZ ;  /* 0x0000002204087227 */ /* 0x000fe200078e00ff */
[----:B------:R-:W-:-:S02]  /*64a0*/  IABS R37, R41 ;  /* 0x0000002900257213 */ /* 0x000fc40000000000 */
[----:B------:R-:W-:Y:S01]  /*64b0*/  IABS R120, R124 ;  /* 0x0000007c00787213 */ /* 0x000fe20000000000 */
[--C-:B------:R-:W-:Y:S01]  /*64c0*/  @!P0 IMAD.IADD R32, R32, 0x1, -R5.reuse ;  /* 0x0000000120208824 */ /* 0x100fe200078e0a05 */
[----:B------:R-:W-:Y:S01]  /*64d0*/  ISETP.GT.U32.AND P0, PT, R5, R31, PT ;  /* 0x0000001f0500720c */ /* 0x000fe20003f04070 */
[----:B------:R-:W-:Y:S01]  /*64e0*/  @!P5 IMAD.IADD R33, R33, 0x1, -R5 ;  /* 0x000000012121d824 */ /* 0x000fe200078e0a05 */
[----:B------:R-:W-:Y:S01]  /*64f0*/  LOP3.LUT R127, R6, 0x108, RZ, 0xfc, !PT ;  /* 0x00000108067f7812 */ /* 0x000fe200078efcff */
[----:B------:R-:W-:Y:S01]  /*6500*/  IMAD.MOV R9, RZ, RZ, -R8 ;  /* 0x000000ffff097224 */ /* 0x000fe200078e0a08 */
[C---:B------:R-:W-:Y:S01]  /*6510*/  ISETP.GT.U32.AND P5, PT, R5.reuse, R32, PT ;  /* 0x000000200500720c */ /* 0x040fe20003fa4070 */
[----:B------:R-:W-:Y:S01]  /*6520*/  IMAD.HI.U32 R8, R4, R35, RZ ;  /* 0x0000002304087227 */ /* 0x000fe200078e00ff */
[C---:B------:R-:W-:Y:S02]  /*6530*/  ISETP.GT.U32.AND P2, PT, R5.reuse, R33, PT ;  /* 0x000000210500720c */ /* 0x040fe40003f44070 */
[C---:B------:R-:W-:Y:S01]  /*6540*/  LOP3.LUT R126, R6.reuse, 0x10a, RZ, 0xfc, !PT ;  /* 0x0000010a067e7812 */ /* 0x040fe200078efcff */
[----:B------:R-:W-:Y:S01]  /*6550*/  IMAD.MOV R8, RZ, RZ, -R8 ;  /* 0x000000ffff087224 */ /* 0x000fe200078e0a08 */
[C---:B------:R-:W-:Y:S01]  /*6560*/  LOP3.LUT R128, R6.reuse, 0x104, RZ, 0xfc, !PT ;  /* 0x0000010406807812 */ /* 0x040fe200078efcff */
[C---:B------:R-:W-:Y:S01]  /*6570*/  IMAD R34, R5.reuse, R9, R34 ;  /* 0x0000000905227224 */ /* 0x040fe200078e0222 */
[C---:B------:R-:W-:Y:S01]  /*6580*/  LOP3.LUT R131, R6.reuse, 0x102, RZ, 0xfc, !PT ;  /* 0x0000010206837812 */ /* 0x040fe200078efcff */
[----:B------:R-:W-:Y:S01]  /*6590*/  IMAD R35, R5, R8, R35 ;  /* 0x0000000805237224 */ /* 0x000fe200078e0223 */
[----:B------:R-:W-:Y:S01]  /*65a0*/  LOP3.LUT R132, R6, 0x100, RZ, 0xfc, !PT ;  /* 0x0000010006847812 */ /* 0x000fe200078efcff */
[--C-:B------:R-:W-:Y:S01]  /*65b0*/  @!P0 IMAD.IADD R31, R31, 0x1, -R5.reuse ;  /* 0x000000011f1f8824 */ /* 0x100fe200078e0a05 */
[C---:B------:R-:W-:Y:S01]  /*65c0*/  ISETP.GT.U32.AND P0, PT, R5.reuse, R34, PT ;  /* 0x000000220500720c */ /* 0x040fe20003f04070 */
[----:B------:R-:W-:Y:S01]  /*65d0*/  @!P5 IMAD.IADD R32, R32, 0x1, -R5 ;  /* 0x000000012020d824 */ /* 0x000fe200078e0a05 */
[----:B------:R-:W-:Y:S01]  /*65e0*/  ISETP.GT.U32.AND P5, PT, R5, R35, PT ;  /* 0x000000230500720c */ /* 0x000fe20003fa4070 */
[----:B------:R-:W-:Y:S01]  /*65f0*/  IMAD.HI.U32 R8, R4, R36, RZ ;  /* 0x0000002404087227 */ /* 0x000fe200078e00ff */
[----:B------:R-:W-:-:S02]  /*6600*/  IABS R129, R132 ;  /* 0x0000008400817213 */ /* 0x000fc40000000000 */
[C---:B------:R-:W-:Y:S01]  /*6610*/  LOP3.LUT R134, R6.reuse, 0xfa, RZ, 0xfc, !PT ;  /* 0x000000fa06867812 */ /* 0x040fe200078efcff */
[----:B------:R-:W-:Y:S01]  /*6620*/  IMAD.MOV R8, RZ, RZ, -R8 ;  /* 0x000000ffff087224 */ /* 0x000fe200078e0a08 */
[C---:B------:R-:W-:Y:S01]  /*6630*/  LOP3.LUT R133, R6.reuse, 0xfc, RZ, 0xfc, !PT ;  /* 0x000000fc06857812 */ /* 0x040fe200078efcff */
[----:B------:R-:W-:Y:S01]  /*6640*/  @!P3 IMAD.MOV R31, RZ, RZ, -R31 ;  /* 0x000000ffff1fb224 */ /* 0x000fe200078e0a1f */
[C---:B------:R-:W-:Y:S01]  /*6650*/  LOP3.LUT R135, R6.reuse, 0xf6, RZ, 0xfc, !PT ;  /* 0x000000f606877812 */ /* 0x040fe200078efcff */
[----:B------:R-:W-:Y:S01]  /*6660*/  IMAD R36, R5, R8, R36 ;  /* 0x0000000805247224 */ /* 0x000fe200078e0224 */
[----:B------:R-:W-:Y:S01]  /*6670*/  LOP3.LUT R137, R6, 0xf4, RZ, 0xfc, !PT ;  /* 0x000000f406897812 */ /* 0x000fe200078efcff */
[--C-:B------:R-:W-:Y:S01]  /*6680*/  @!P0 IMAD.IADD R34, R34, 0x1, -R5.reuse ;  /* 0x0000000122228824 */ /* 0x100fe200078e0a05 */
[----:B------:R-:W-:Y:S01]  /*6690*/  ISETP.GE.AND P0, PT, R40, RZ, PT ;  /* 0x000000ff2800720c */ /* 0x000fe20003f06270 */
[----:B------:R-:W-:Y:S01]  /*66a0*/  @!P5 IMAD.IADD R35, R35, 0x1, -R5 ;  /* 0x000000012323d824 */ /* 0x000fe200078e0a05 */
[----:B------:R-:W-:Y:S01]  /*66b0*/  LOP3.LUT R138, R6, 0xf2, RZ, 0xfc, !PT ;  /* 0x000000f2068a7812 */ /* 0x000fe200078efcff */
[----:B------:R-:W-:Y:S01]  /*66c0*/  IMAD.HI.U32 R8, R4, R37, RZ ;  /* 0x0000002504087227 */ /* 0x000fe200078e00ff */
[----:B------:R-:W-:-:S02]  /*66d0*/  ISETP.GT.U32.AND P3, PT, R5, R34, PT ;  /* 0x000000220500720c */ /* 0x000fc40003f64070 */
[----:B------:R-:W-:Y:S01]  /*66e0*/  ISETP.GT.U32.AND P5, PT, R5, R35, PT ;  /* 0x000000230500720c */ /* 0x000fe20003fa4070 */
[----:B------:R-:W-:Y:S01]  /*66f0*/  @!P2 IMAD.IADD R33, R33, 0x1, -R5 ;  /* 0x000000012121a824 */ /* 0x000fe200078e0a05 */
[----:B------:R-:W-:Y:S01]  /*6700*/  ISETP.GE.AND P2, PT, R38, RZ, PT ;  /* 0x000000ff2600720c */ /* 0x000fe20003f46270 */
[----:B------:R-:W-:Y:S01]  /*6710*/  IMAD.MOV R38, RZ, RZ, -R8 ;  /* 0x000000ffff267224 */ /* 0x000fe200078e0a08 */
[----:B------:R-:W-:Y:S01]  /*6720*/  LOP3.LUT R140, R6, 0xf0, RZ, 0xfc, !PT ;  /* 0x000000f0068c7812 */ /* 0x000fe200078efcff */
[----:B------:R-:W-:Y:S01]  /*6730*/  @!P1 IMAD.MOV R32, RZ, RZ, -R32 ;  /* 0x000000ffff209224 */ /* 0x000fe200078e0a20 */
[C---:B------:R-:W-:Y:S01]  /*6740*/  ISETP.GT.U32.AND P1, PT, R5.reuse, R36, PT ;  /* 0x000000240500720c */ /* 0x040fe20003f24070 */
[----:B------:R-:W-:Y:S01]  /*6750*/  IMAD.HI.U32 R9, R4, R39, RZ ;  /* 0x0000002704097227 */ /* 0x000fe200078e00ff */
[----:B------:R-:W-:Y:S02]  /*6760*/  IABS R136, R140 ;  /* 0x0000008c00887213 */ /* 0x000fe40000000000 */
        /* <DEDUP_REMOVED lines=10> */
[----:B------:R-:W-:Y:S01]  /*6810*/  LOP3.LUT R146, R6, 0xe4, RZ, 0xfc, !PT ;  /* 0x000000e406927812 */ /* 0x000fe200078efcff */
[----:B------:R-:W-:Y:S01]  /*6820*/  @!P1 IMAD.IADD R36, R36, 0x1, -R5 ;  /* 0x0000000124249824 */ /* 0x000fe200078e0a05 */
[----:B------:R-:W-:Y:S01]  /*6830*/  LOP3.LUT R147, R6, 0xe2, RZ, 0xfc, !PT ;  /* 0x000000e206937812 */ /* 0x000fe200078efcff */
[----:B------:R-:W-:Y:S01]  /*6840*/  @!P6 IMAD.MOV R34, RZ, RZ, -R34 ;  /* 0x000000ffff22e224 */ /* 0x000fe200078e0a22 */
[----:B------:R-:W-:Y:S01]  /*6850*/  ISETP.GT.U32.AND P6, PT, R5, R38, PT ;  /* 0x000000260500720c */ /* 0x000fe20003fc4070 */
[----:B------:R-:W-:Y:S01]  /*6860*/  VIADD R8, R7, 0x1ae ;  /* 0x000001ae07087836 */ /* 0x000fe20000000000 */
[----:B------:R-:W-:Y:S01]  /*6870*/  ISETP.GT.U32.AND P1, PT, R5, R36, PT ;  /* 0x000000240500720c */ /* 0x000fe20003f24070 */
[----:B------:R-:W-:Y:S01]  /*6880*/  @!P4 IMAD.MOV R33, RZ, RZ, -R33 ;  /* 0x000000ffff21c224 */ /* 0x000fe200078e0a21 */
[----:B------:R-:W-:Y:S01]  /*6890*/  ISETP.GE.AND P4, PT, R41, RZ, PT ;  /* 0x000000ff2900720c */ /* 0x000fe20003f86270 */
[----:B------:R-:W-:Y:S01]  /*68a0*/  @!P5 IMAD.IADD R37, R37, 0x1, -R5 ;  /* 0x000000012525d824 */ /* 0x000fe200078e0a05 */
[----:B------:R-:W-:Y:S01]  /*68b0*/  IABS R39, R8 ;  /* 0x0000000800277213 */ /* 0x000fe20000000000 */
[----:B------:R-:W-:Y:S01]  /*68c0*/  @!P2 IMAD.MOV R35, RZ, RZ, -R35 ;  /* 0x000000ffff23a224 */ /* 0x000fe200078e0a23 */
[----:B------:R-:W-:-:S02]  /*68d0*/  ISETP.GE.AND P3, PT, R8, RZ, PT ;  /* 0x000000ff0800720c */ /* 0x000fc40003f66270 */
[----:B------:R-:W-:Y:S01]  /*68e0*/  IABS R41, R9 ;  /* 0x0000000900297213 */ /* 0x000fe20000000000 */
[----:B------:R-:W-:Y:S01]  /*68f0*/  IMAD.HI.U32 R8, R4, R39, RZ ;  /* 0x0000002704087227 */ /* 0x000fe200078e00ff */
[----:B------:R-:W-:Y:S02]  /*6900*/  ISETP.GT.U32.AND P2, PT, R5, R37, PT ;  /* 0x000000250500720c */ /* 0x000fe40003f44070 */
[----:B------:R-:W-:Y:S01]  /*6910*/  ISETP.GE.AND P5, PT, R43, RZ, PT ;  /* 0x000000ff2b00720c */ /* 0x000fe20003fa6270 */
[----:B------:R-:W-:Y:S01]  /*6920*/  @!P6 IMAD.IADD R38, R38, 0x1, -R5 ;  /* 0x000000012626e824 */ /* 0x000fe200078e0a05 */
[----:B------:R-:W-:Y:S01]  /*6930*/  IABS R43, R47 ;  /* 0x0000002f002b7213 */ /* 0x000fe20000000000 */
[----:B------:R-:W-:Y:S01]  /*6940*/  IMAD.MOV R40, RZ, RZ, -R8 ;  /* 0x000000ffff287224 */ /* 0x000fe200078e0a08 */
[----:B------:R-:W-:Y:S01]  /*6950*/  IABS R142, R146 ;  /* 0x00000092008e7213 */ /* 0x000fe20000000000 */
[----:B------:R-:W-:Y:S01]  /*6960*/  IMAD.HI.U32 R8, R4, R41, RZ ;  /* 0x0000002904087227 */ /* 0x000fe200078e00ff */
[----:B------:R-:W-:-:S02]  /*6970*/  ISETP.GT.U32.AND P6, PT, R5, R38, PT ;  /* 0x000000260500720c */ /* 0x000fc40003fc4070 */
[----:B------:R-:W-:Y:S01]  /*6980*/  IABS R143, R147 ;  /* 0x00000093008f7213 */ /* 0x000fe20000000000 */
[----:B------:R-:W-:Y:S01]  /*6990*/  @!P1 IMAD.IADD R36, R36, 0x1, -R5 ;  /* 0x0000000124249824 */ /* 0x000fe200078e0a05 */
[----:B------:R-:W-:Y:S01]  /*69a0*/  ISETP.GE.AND P1, PT, R9, RZ, PT ;  /* 0x000000ff0900720c */ /* 0x000fe20003f26270 */
[----:B------:R-:W-:Y:S01]  /*69b0*/  IMAD.HI.U32 R9, R4, R42, RZ ;  /* 0x0000002a04097227 */ /* 0x000fe200078e00ff */
[C---:B------:R-:W-:Y:S02]  /*69c0*/  LOP3.LUT R148, R6.reuse, 0xe0, RZ, 0xfc, !PT ;  /* 0x000000e006947812 */ /* 0x040fe400078efcff */
[C---:B------:R-:W-:Y:S01]  /*69d0*/  LOP3.LUT R149, R6.reuse, 0xdc, RZ, 0xfc, !PT ;  /* 0x000000dc06957812 */ /* 0x040fe200078efcff */
[----:B------:R-:W-:Y:S01]  /*69e0*/  IMAD.MOV R8, RZ, RZ, -R8 ;  /* 0x000000ffff087224 */ /* 0x000fe200078e0a08 */
[C---:B------:R-:W-:Y:S01]  /*69f0*/  LOP3.LUT R150, R6.reuse, 0xda, RZ, 0xfc, !PT ;  /* 0x000000da06967812 */ /* 0x040fe200078efcff */
[----:B------:R-:W-:Y:S01]  /*6a00*/  IMAD R39, R5, R40, R39 ;  /* 0x0000002805277224 */ /* 0x000fe200078e0227 */
[----:B------:R-:W-:Y:S01]  /*6a10*/  IABS R145, R149 ;  /* 0x0000009500917213 */ /* 0x000fe20000000000 */
[----:B------:R-:W-:Y:S01]  /*6a20*/  IMAD.MOV R9, RZ, RZ, -R9 ;  /* 0x000000ffff097224 */ /* 0x000fe200078e0a09 */
[----:B------:R-:W-:Y:S01]  /*6a30*/  LOP3.LUT R151, R6, 0xd8, RZ, 0xfc, !PT ;  /* 0x000000d806977812 */ /* 0x000fe200078efcff */
[----:B------:R-:W-:Y:S01]  /*6a40*/  @!P2 IMAD.IADD R37, R37, 0x1, -R5 ;  /* 0x000000012525a824 */ /* 0x000fe200078e0a05 */
[----:B------:R-:W-:Y:S01]  /*6a50*/  ISETP.GE.AND P2, PT, R44, RZ, PT ;  /* 0x000000ff2c00720c */ /* 0x000fe20003f46270 */
[C---:B------:R-:W-:Y:S01]  /*6a60*/  IMAD R40, R5.reuse, R8, R41 ;  /* 0x0000000805287224 */ /* 0x040fe200078e0229 */
[----:B------:R-:W-:Y:S01]  /*6a70*/  LOP3.LUT R8, R6, 0x1a8, RZ, 0xfc, !PT ;  /* 0x000001a806087812 */ /* 0x000fe200078efcff */
[----:B------:R-:W-:Y:S01]  /*6a80*/  @!P0 IMAD.MOV R36, RZ, RZ, -R36 ;  /* 0x000000ffff248224 */ /* 0x000fe200078e0a24 */
[C---:B------:R-:W-:Y:S01]  /*6a90*/  ISETP.GT.U32.AND P0, PT, R5.reuse, R39, PT ;  /* 0x000000270500720c */ /* 0x040fe20003f04070 */
[C---:B------:R-:W-:Y:S01]  /*6aa0*/  IMAD R41, R5.reuse, R9, R42 ;  /* 0x0000000905297224 */ /* 0x040fe200078e022a */
[----:B------:R-:W-:Y:S01]  /*6ab0*/  IABS R42, R8 ;  /* 0x00000008002a7213 */ /* 0x000fe20000000000 */
[----:B------:R-:W-:Y:S01]  /*6ac0*/  @!P4 IMAD.MOV R37, RZ, RZ, -R37 ;  /* 0x000000ffff25c224 */ /* 0x000fe200078e0a25 */
[C---:B------:R-:W-:Y:S01]  /*6ad0*/  ISETP.GT.U32.AND P4, PT, R5.reuse, R40, PT ;  /* 0x000000280500720c */ /* 0x040fe20003f84070 */
[----:B------:R-:W-:Y:S01]  /*6ae0*/  @!P6 IMAD.IADD R38, R38, 0x1, -R5 ;  /* 0x000000012626e824 */ /* 0x000fe200078e0a05 */
[----:B------:R-:W-:-:S02]  /*6af0*/  ISETP.GT.U32.AND P6, PT, R5, R41, PT ;  /* 0x000000290500720c */ /* 0x000fc40003fc4070 */
[C---:B------:R-:W-:Y:S01]  /*6b00*/  LOP3.LUT R152, R6.reuse, 0xd4, RZ, 0xfc, !PT ;  /* 0x000000d406987812 */ /* 0x040fe200078efcff */
[----:B------:R-:W-:Y:S01]  /*6b10*/  @!P5 IMAD.MOV R38, RZ, RZ, -R38 ;  /* 0x000000ffff26d224 */ /* 0x000fe200078e0a26 */
[C---:B------:R-:W-:Y:S02]  /*6b20*/  LOP3.LUT R155, R6.reuse, 0xd2, RZ, 0xfc, !PT ;  /* 0x000000d2069b7812 */ /* 0x040fe400078efcff */
[----:B------:R-:W-:Y:S01]  /*6b30*/  LOP3.LUT R156, R6, 0xd0, RZ, 0xfc, !PT ;  /* 0x000000d0069c7812 */ /* 0x000fe200078efcff */
[--C-:B------:R-:W-:Y:S01]  /*6b40*/  @!P0 IMAD.IADD R39, R39, 0x1, -R5.reuse ;  /* 0x0000000127278824 */ /* 0x100fe200078e0a05 */
[----:B------:R-:W-:Y:S01]  /*6b50*/  ISETP.GE.AND P0, PT, R8, RZ, PT ;  /* 0x000000ff0800720c */ /* 0x000fe20003f06270 */
[----:B------:R-:W-:Y:S01]  /*6b60*/  IMAD.HI.U32 R8, R4, R42, RZ ;  /* 0x0000002a04087227 */ /* 0x000fe200078e00ff */
[----:B------:R-:W-:Y:S02]  /*6b70*/  IABS R153, R156 ;  /* 0x0000009c00997213 */ /* 0x000fe40000000000 */
[----:B------:R-:W-:Y:S01]  /*6b80*/  LOP3.LUT R158, R6, 0xca, RZ, 0xfc, !PT ;  /* 0x000000ca069e7812 */ /* 0x000fe200078efcff */
[--C-:B------:R-:W-:Y:S01]  /*6b90*/  @!P4 IMAD.IADD R40, R40, 0x1, -R5.reuse ;  /* 0x000000012828c824 */ /* 0x100fe200078e0a05 */
[----:B------:R-:W-:Y:S01]  /*6ba0*/  ISETP.GT.U32.AND P4, PT, R5, R39, PT ;  /* 0x000000270500720c */ /* 0x000fe20003f84070 */
[----:B------:R-:W-:Y:S01]  /*6bb0*/  @!P6 IMAD.IADD R41, R41, 0x1, -R5 ;  /* 0x000000012929e824 */ /* 0x000fe200078e0a05 */
[----:B------:R-:W-:Y:S01]  /*6bc0*/  LOP3.LUT R157, R6, 0xcc, RZ, 0xfc, !PT ;  /* 0x000000cc069d7812 */ /* 0x000fe200078efcff */
        /* <DEDUP_REMOVED lines=9> */
[C---:B------:R-:W-:Y:S01]  /*6c60*/  LOP3.LUT R164, R6.reuse, 0xc0, RZ, 0xfc, !PT ;  /* 0x000000c006a47812 */ /* 0x040fe200078efcff */
[----:B------:R-:W-:Y:S01]  /*6c70*/  IMAD R42, R5, R9, R42 ;  /* 0x00000009052a7224 */ /* 0x000fe200078e022a */
[----:B------:R-:W-:Y:S01]  /*6c80*/  LOP3.LUT R165, R6, 0xba, RZ, 0xfc, !PT ;  /* 0x000000ba06a57812 */ /* 0x000fe200078efcff */
[----:B------:R-:W-:Y:S01]  /*6c90*/  IMAD.HI.U32 R9, R4, R46, RZ ;  /* 0x0000002e04097227 */ /* 0x000fe200078e00ff */
[----:B------:R-:W-:-:S02]  /*6ca0*/  IABS R160, R164 ;  /* 0x000000a400a07213 */ /* 0x000fc40000000000 */
[----:B------:R-:W-:Y:S01]  /*6cb0*/  IABS R163, R165 ;  /* 0x000000a500a37213 */ /* 0x000fe20000000000 */
[----:B------:R-:W-:Y:S01]  /*6cc0*/  IMAD.MOV R8, RZ, RZ, -R8 ;  /* 0x000000ffff087224 */ /* 0x000fe200078e0a08 */
[C---:B------:R-:W-:Y:S01]  /*6cd0*/  LOP3.LUT R168, R6.reuse, 0xb6, RZ, 0xfc, !PT ;  /* 0x000000b606a87812 */ /* 0x040fe200078efcff */
[----:B------:R-:W-:Y:S01]  /*6ce0*/  @!P4 IMAD.IADD R39, R39, 0x1, -R5 ;  /* 0x000000012727c824 */ /* 0x000fe200078e0a05 */
[C---:B------:R-:W-:Y:S01]  /*6cf0*/  ISETP.GT.U32.AND P4, PT, R5.reuse, R42, PT ;  /* 0x0000002a0500720c */ /* 0x040fe20003f84070 */
[----:B------:R-:W-:Y:S01]  /*6d00*/  IMAD R43, R5, R44, R43 ;  /* 0x0000002c052b7224 */ /* 0x000fe200078e022b */
[----:B------:R-:W-:Y:S01]  /*6d10*/  LOP3.LUT R170, R6, 0xb4, RZ, 0xfc, !PT ;  /* 0x000000b406aa7812 */ /* 0x000fe200078efcff */
[----:B------:R-:W-:Y:S01]  /*6d20*/  @!P5 IMAD.IADD R40, R40, 0x1, -R5 ;  /* 0x000000012828d824 */ /* 0x000fe200078e0a05 */
[----:B------:R-:W-:Y:S01]  /*6d30*/  ISETP.GE.AND P5, PT, R47, RZ, PT ;  /* 0x000000ff2f00720c */ /* 0x000fe20003fa6270 */
[----:B------:R-:W-:Y:S01]  /*6d40*/  IMAD.MOV R9, RZ, RZ, -R9 ;  /* 0x000000ffff097224 */ /* 0x000fe200078e0a09 */
[----:B------:R-:W-:Y:S01]  /*6d50*/  LOP3.LUT R171, R6, 0xb2, RZ, 0xfc, !PT ;  /* 0x000000b206ab7812 */ /* 0x000fe200078efcff */
[----:B------:R-:W-:Y:S01]  /*6d60*/  IMAD R44, R5, R8, R45 ;  /* 0x00000008052c7224 */ /* 0x000fe200078e022d */
[----:B------:R-:W-:Y:S01]  /*6d70*/  IABS R166, R170 ;  /* 0x000000aa00a67213 */ /* 0x000fe20000000000 */
        /* <DEDUP_REMOVED lines=14> */
[----:B------:R-:W-:Y:S01]  /*6e60*/  @!P6 IMAD.IADD R43, R43, 0x1, -R5 ;  /* 0x000000012b2be824 */ /* 0x000fe200078e0a05 */
[----:B------:R-:W-:Y:S01]  /*6e70*/  IABS R47, R8 ;  /* 0x00000008002f7213 */ /* 0x000fe20000000000 */
[----:B------:R-:W-:Y:S01]  /*6e80*/  IMAD.HI.U32 R8, R4, R46, RZ ;  /* 0x0000002e04087227 */ /* 0x000fe200078e00ff */
[----:B------:R-:W-:-:S02]  /*6e90*/  ISETP.GT.U32.AND P3, PT, R5, R42, PT ;  /* 0x0000002a0500720c */ /* 0x000fc40003f64070 */
[----:B------:R-:W-:Y:S01]  /*6ea0*/  ISETP.GT.U32.AND P6, PT, R5, R43, PT ;  /* 0x0000002b0500720c */ /* 0x000fe20003fc4070 */
[--C-:B------:R-:W-:Y:S01]  /*6eb0*/  @!P1 IMAD.IADD R44, R44, 0x1, -R5.reuse ;  /* 0x000000012c2c9824 */ /* 0x100fe200078e0a05 */
[----:B------:R-:W-:Y:S01]  /*6ec0*/  ISETP.GE.AND P1, PT, R50, RZ, PT ;  /* 0x000000ff3200720c */ /* 0x000fe20003f26270 */
[----:B------:R-:W-:Y:S01]  /*6ed0*/  IMAD.MOV R8, RZ, RZ, -R8 ;  /* 0x000000ffff087224 */ /* 0x000fe200078e0a08 */
[----:B------:R-:W-:Y:S01]  /*6ee0*/  IABS R50, R54 ;  /* 0x0000003600327213 */ /* 0x000fe20000000000 */
[----:B------:R-:W-:Y:S01]  /*6ef0*/  @!P2 IMAD.IADD R45, R45, 0x1, -R5 ;  /* 0x000000012d2da824 */ /* 0x000fe200078e0a05 */
[C---:B------:R-:W-:Y:S01]  /*6f00*/  ISETP.GT.U32.AND P2, PT, R5.reuse, R44, PT ;  /* 0x0000002c0500720c */ /* 0x040fe20003f44070 */
[----:B------:R-:W-:Y:S01]  /*6f10*/  IMAD R46, R5, R8, R46 ;  /* 0x00000008052e7224 */ /* 0x000fe200078e022e */
[----:B------:R-:W-:Y:S01]  /*6f20*/  LOP3.LUT R173, R6, 0xac, RZ, 0xfc, !PT ;  /* 0x000000ac06ad7812 */ /* 0x000fe200078efcff */
[----:B------:R-:W-:Y:S01]  /*6f30*/  IMAD.HI.U32 R8, R4, R47, RZ ;  /* 0x0000002f04087227 */ /* 0x000fe200078e00ff */
[----:B------:R-:W-:-:S02]  /*6f40*/  LOP3.LUT R175, R6, 0xa8, RZ, 0xfc, !PT ;  /* 0x000000a806af7812 */ /* 0x000fc400078efcff */
[----:B------:R-:W-:Y:S01]  /*6f50*/  IABS R169, R173 ;  /* 0x000000ad00a97213 */ /* 0x000fe20000000000 */
        /* <DEDUP_REMOVED lines=13> */
[----:B------:R-:W-:-:S02]  /*7030*/  LOP3.LUT R176, R6, 0xa4, RZ, 0xfc, !PT ;  /* 0x000000a406b07812 */ /* 0x000fc400078efcff */
[C---:B------:R-:W-:Y:S01]  /*7040*/  LOP3.LUT R179, R6.reuse, 0xa2, RZ, 0xfc, !PT ;  /* 0x000000a206b37812 */ /* 0x040fe200078efcff */
[----:B------:R-:W-:Y:S01]  /*7050*/  IMAD.MOV R9, RZ, RZ, -R9 ;  /* 0x000000ffff097224 */ /* 0x000fe200078e0a09 */
[----:B------:R-:W-:Y:S01]  /*7060*/  LOP3.LUT R180, R6, 0xa0, RZ, 0xfc, !PT ;  /* 0x000000a006b47812 */ /* 0x000fe200078efcff */
[----:B------:R-:W-:Y:S01]  /*7070*/  @!P5 IMAD.MOV R43, RZ, RZ, -R43 ;  /* 0x000000ffff2bd224 */ /* 0x000fe200078e0a2b */
[----:B------:R-:W-:Y:S01]  /*7080*/  ISETP.GE.AND P5, PT, R51, RZ, PT ;  /* 0x000000ff3300720c */ /* 0x000fe20003fa6270 */
[----:B------:R-:W-:Y:S01]  /*7090*/  IMAD R48, R5, R9, R48 ;  /* 0x0000000905307224 */ /* 0x000fe200078e0230 */
[----:B------:R-:W-:Y:S01]  /*70a0*/  IABS R177, R180 ;  /* 0x000000b400b17213 */ /* 0x000fe20000000000 */
[----:B------:R-:W-:Y:S01]  /*70b0*/  @!P6 IMAD.IADD R46, R46, 0x1, -R5 ;  /* 0x000000012e2ee824 */ /* 0x000fe200078e0a05 */
[----:B------:R-:W-:Y:S01]  /*70c0*/  LOP3.LUT R181, R6, 0x9c, RZ, 0xfc, !PT ;  /* 0x0000009c06b57812 */ /* 0x000fe200078efcff */
[----:B------:R-:W-:Y:S01]  /*70d0*/  IMAD.HI.U32 R9, R4, R50, RZ ;  /* 0x0000003204097227 */ /* 0x000fe200078e00ff */
[----:B------:R-:W-:-:S02]  /*70e0*/  LOP3.LUT R182, R6, 0x9a, RZ, 0xfc, !PT ;  /* 0x0000009a06b67812 */ /* 0x000fc400078efcff */
        /* <DEDUP_REMOVED lines=23> */
[C---:B------:R-:W-:Y:S02]  /*7260*/  LOP3.LUT R186, R6.reuse, 0x92, RZ, 0xfc, !PT ;  /* 0x0000009206ba7812 */ /* 0x040fe400078efcff */
        /* <DEDUP_REMOVED lines=14> */
[----:B------:R-:W-:-:S02]  /*7350*/  IABS R187, R191 ;  /* 0x000000bf00bb7213 */ /* 0x000fc40000000000 */
[----:B------:R-:W-:Y:S01]  /*7360*/  ISETP.GT.U32.AND P4, PT, R5, R51, PT ;  /* 0x000000330500720c */ /* 0x000fe20003f84070 */
[--C-:B------:R-:W-:Y:S01]  /*7370*/  @!P1 IMAD.IADD R50, R50, 0x1, -R5.reuse ;  /* 0x0000000132329824 */ /* 0x100fe200078e0a05 */
[C---:B------:R-:W-:Y:S01]  /*7380*/  LOP3.LUT R195, R6.reuse, 0x84, RZ, 0xfc, !PT ;  /* 0x0000008406c37812 */ /* 0x040fe200078efcff */
[--C-:B------:R-:W-:Y:S01]  /*7390*/  @!P5 IMAD.IADD R49, R49, 0x1, -R5.reuse ;  /* 0x000000013131d824 */ /* 0x100fe200078e0a05 */
[----:B------:R-:W-:Y:S01]  /*73a0*/  LOP3.LUT R196, R6, 0x82, RZ, 0xfc, !PT ;  /* 0x0000008206c47812 */ /* 0x000fe200078efcff */
[--C-:B------:R-:W-:Y:S01]  /*73b0*/  @!P3 IMAD.IADD R48, R48, 0x1, -R5.reuse ;  /* 0x000000013030b824 */ /* 0x100fe200078e0a05 */
[C---:B------:R-:W-:Y:S01]  /*73c0*/  ISETP.GT.U32.AND P1, PT, R5.reuse, R50, PT ;  /* 0x000000320500720c */ /* 0x040fe20003f24070 */
[----:B------:R-:W-:Y:S01]  /*73d0*/  IMAD.HI.U32 R52, R4, R55, RZ ;  /* 0x0000003704347227 */ /* 0x000fe200078e00ff */
[----:B------:R-:W-:Y:S02]  /*73e0*/  ISETP.GT.U32.AND P5, PT, R5, R49, PT ;  /* 0x000000310500720c */ /* 0x000fe40003fa4070 */
[----:B------:R-:W-:Y:S01]  /*73f0*/  ISETP.GE.AND P3, PT, R9, RZ, PT ;  /* 0x000000ff0900720c */ /* 0x000fe20003f66270 */
[----:B------:R-:W-:Y:S01]  /*7400*/  IMAD.MOV R8, RZ, RZ, -R8 ;  /* 0x000000ffff087224 */ /* 0x000fe200078e0a08 */
[----:B------:R-:W-:Y:S01]  /*7410*/  IABS R192, R196 ;  /* 0x000000c400c07213 */ /* 0x000fe20000000000 */
        /* <DEDUP_REMOVED lines=20> */
[C---:B------:R-:W-:Y:S01]  /*7560*/  LOP3.LUT R202, R6.reuse, 0x74, RZ, 0xfc, !PT ;  /* 0x0000007406ca7812 */ /* 0x040fe200078efcff */
[C---:B------:R-:W-:Y:S01]  /*7570*/  IMAD R54, R5.reuse, R56, R55 ;  /* 0x0000003805367224 */ /* 0x040fe200078e0237 */
[----:B------:R-:W-:Y:S01]  /*7580*/  ISETP.GT.U32.AND P6, PT, R5, R53, PT ;  /* 0x000000350500720c */ /* 0x000fe20003fc4070 */
[--C-:B------:R-:W-:Y:S01]  /*7590*/  @!P4 IMAD.IADD R51, R51, 0x1, -R5.reuse ;  /* 0x000000013333c824 */ /* 0x100fe200078e0a05 */
[----:B------:R-:W-:Y:S01]  /*75a0*/  LOP3.LUT R204, R6, 0x70, RZ, 0xfc, !PT ;  /* 0x0000007006cc7812 */ /* 0x000fe200078efcff */
        /* <DEDUP_REMOVED lines=20> */
[----:B------:R-:W-:Y:S01]  /*76f0*/  IABS R205, R207 ;  /* 0x000000cf00cd7213 */ /* 0x000fe20000000000 */
[----:B------:R-:W-:Y:S01]  /*7700*/  IMAD.MOV R8, RZ, RZ, -R8 ;  /* 0x000000ffff087224 */ /* 0x000fe200078e0a08 */
[C---:B------:R-:W-:Y:S01]  /*7710*/  LOP3.LUT R208, R6.reuse, 0x66, RZ, 0xfc, !PT ;  /* 0x0000006606d07812 */ /* 0x040fe200078efcff */
[----:B------:R-:W-:Y:S01]  /*7720*/  IMAD.MOV R58, RZ, RZ, -R9 ;  /* 0x000000ffff3a7224 */ /* 0x000fe200078e0a09 */
[----:B------:R-:W-:Y:S01]  /*7730*/  LOP3.LUT R210, R6, 0x64, RZ, 0xfc, !PT ;  /* 0x0000006406d27812 */ /* 0x000fe200078efcff */
        /* <DEDUP_REMOVED lines=19> */
[----:B------:R-:W-:-:S02]  /*7870*/  IABS R60, R64 ;  /* 0x00000040003c7213 */ /* 0x000fc40000000000 */
[----:B------:R-:W-:Y:S01]  /*7880*/  ISETP.GE.AND P5, PT, R61, RZ, PT ;  /* 0x000000ff3d00720c */ /* 0x000fe20003fa6270 */
[--C-:B------:R-:W-:Y:S01]  /*7890*/  @!P6 IMAD.IADD R55, R55, 0x1, -R5.reuse ;  /* 0x000000013737e824 */ /* 0x100fe200078e0a05 */
[----:B------:R-:W-:Y:S01]  /*78a0*/  ISETP.GE.AND P6, PT, R8, RZ, PT ;  /* 0x000000ff0800720c */ /* 0x000fe20003fc6270 */
[----:B------:R-:W-:Y:S01]  /*78b0*/  IMAD.HI.U32 R8, R4, R58, RZ ;  /* 0x0000003a04087227 */ /* 0x000fe200078e00ff */
[----:B------:R-:W-:Y:S02]  /*78c0*/  IABS R61, R65 ;  /* 0x00000041003d7213 */ /* 0x000fe40000000000 */
        /* <DEDUP_REMOVED lines=9> */
[----:B------:R-:W-:Y:S01]  /*7960*/  IABS R212, R214 ;  /* 0x000000d600d47213 */ /* 0x000fe20000000000 */
        /* <DEDUP_REMOVED lines=12> */
[----:B------:R-:W-:Y:S01]  /*7a30*/  IABS R216, R217 ;  /* 0x000000d900d87213 */ /* 0x000fe20000000000 */
        /* <DEDUP_REMOVED lines=9> */
[----:B------:R-:W-:Y:S01]  /*7ad0*/  IABS R220, R221 ;  /* 0x000000dd00dc7213 */ /* 0x000fe20000000000 */
        /* <DEDUP_REMOVED lines=10> */
[C---:B------:R-:W-:Y:S02]  /*7b80*/  LOP3.LUT R227, R6.reuse, 0x44, RZ, 0xfc, !PT ;  /* 0x0000004406e37812 */ /* 0x040fe400078efcff */
        /* <DEDUP_REMOVED lines=33> */
[----:B------:R-:W-:Y:S01]  /*7da0*/  LOP3.LUT R232, R6, 0x36, RZ, 0xfc, !PT ;  /* 0x0000003606e87812 */ /* 0x000fe200078efcff */
[----:B------:R-:W-:Y:S01]  /*7db0*/  @!P1 IMAD.IADD R60, R60, 0x1, -R5 ;  /* 0x000000013c3c9824 */ /* 0x000fe200078e0a05 */
[----:B------:R-:W-:Y:S01]  /*7dc0*/  ISETP.GE.AND P1, PT, R9, RZ, PT ;  /* 0x000000ff0900720c */ /* 0x000fe20003f26270 */
[----:B------:R-:W-:Y:S01]  /*7dd0*/  IMAD.HI.U32 R9, R4, R66, RZ ;  /* 0x0000004204097227 */ /* 0x000fe200078e00ff */
[C---:B------:R-:W-:Y:S02]  /*7de0*/  LOP3.LUT R233, R6.reuse, 0x34, RZ, 0xfc, !PT ;  /* 0x0000003406e97812 */ /* 0x040fe400078efcff */
[----:B------:R-:W-:Y:S01]  /*7df0*/  IABS R237, R6 ;  /* 0x0000000600ed7213 */ /* 0x000fe20000000000 */
[----:B------:R-:W-:Y:S01]  /*7e00*/  IMAD.MOV R8, RZ, RZ, -R8 ;  /* 0x000000ffff087224 */ /* 0x000fe200078e0a08 */
[C---:B------:R-:W-:Y:S01]  /*7e10*/  LOP3.LUT R188, R6.reuse, 0x26, RZ, 0xfc, !PT ;  /* 0x0000002606bc7812 */ /* 0x040fe200078efcff */
[----:B------:R-:W-:Y:S01]  /*7e20*/  IMAD R63, R5, R64, R63 ;  /* 0x00000040053f7224 */ /* 0x000fe200078e023f */
[C---:B------:R-:W-:Y:S01]  /*7e30*/  LOP3.LUT R251, R6.reuse, 0x20, RZ, 0xfc, !PT ;  /* 0x0000002006fb7812 */ /* 0x040fe200078efcff */
        /* <DEDUP_REMOVED lines=14> */
[----:B------:R-:W-:Y:S01]  /*7f20*/  IABS R240, R251 ;  /* 0x000000fb00f07213 */ /* 0x000fe20000000000 */
[----:B------:R-:W-:Y:S01]  /*7f30*/  @!P3 IMAD.MOV R62, RZ, RZ, -R62 ;  /* 0x000000ffff3eb224 */ /* 0x000fe200078e0a3e */
[----:B------:R-:W-:Y:S02]  /*7f40*/  IABS R242, R3 ;  /* 0x0000000300f27213 */ /* 0x000fe40000000000 */
[----:B------:R-:W-:Y:S01]  /*7f50*/  LOP3.LUT R0, R6, 0x1a, RZ, 0xfc, !PT ;  /* 0x0000001a06007812 */ /* 0x000fe200078efcff */
[--C-:B------:R-:W-:Y:S01]  /*7f60*/  @!P0 IMAD.IADD R63, R63, 0x1, -R5.reuse ;  /* 0x000000013f3f8824 */ /* 0x100fe200078e0a05 */
[----:B------:R-:W-:Y:S01]  /*7f70*/  ISETP.GE.AND P0, PT, R8, RZ, PT ;  /* 0x000000ff0800720c */ /* 0x000fe20003f06270 */
[----:B------:R-:W-:Y:S01]  /*7f80*/  IMAD.HI.U32 R8, R4, R66, RZ ;  /* 0x0000004204087227 */ /* 0x000fe200078e00ff */
[C---:B-1----:R-:W-:Y:S02]  /*7f90*/  LOP3.LUT R15, R6.reuse, 0x16, RZ, 0xfc, !PT ;  /* 0x00000016060f7812 */ /* 0x042fe400078efcff */
        /* <DEDUP_REMOVED lines=13> */
[----:B------:R-:W-:Y:S02]  /*8070*/  IABS R249, R14 ;  /* 0x0000000e00f97213 */ /* 0x000fe40000000000 */
[C---:B------:R-:W-:Y:S01]  /*8080*/  LOP3.LUT R252, R6.reuse, 0xc, RZ, 0xfc, !PT ;  /* 0x0000000c06fc7812 */ /* 0x040fe200078efcff */
[----:B------:R-:W-:Y:S01]  /*8090*/  IMAD R66, R5, R9, R66 ;  /* 0x0000000905427224 */ /* 0x000fe200078e0242 */
[----:B------:R-:W-:Y:S01]  /*80a0*/  LOP3.LUT R2, R6, 0x8, RZ, 0xfc, !PT ;  /* 0x0000000806027812 */ /* 0x000fe200078efcff */
[----:B------:R-:W-:Y:S01]  /*80b0*/  IMAD.HI.U32 R9, R4, R70, RZ ;  /* 0x0000004604097227 */ /* 0x000fe200078e00ff */
[----:B------:R-:W-:-:S02]  /*80c0*/  IABS R250, R252 ;  /* 0x000000fc00fa7213 */ /* 0x000fc40000000000 */
[----:B------:R-:W-:Y:S01]  /*80d0*/  LOP3.LUT R10, R6, 0x4, RZ, 0xfc, !PT ;  /* 0x00000004060a7812 */ /* 0x000fe200078efcff */
[----:B------:R-:W-:Y:S02]  /*80e0*/  IMAD.MOV R8, RZ, RZ, -R8 ;  /* 0x000000ffff087224 */ /* 0x000fe400078e0a08 */
[----:B------:R-:W-:Y:S01]  /*80f0*/  @!P5 IMAD.IADD R63, R63, 0x1, -R5 ;  /* 0x000000013f3fd824 */ /* 0x000fe200078e0a05 */
[C---:B------:R-:W-:Y:S01]  /*8100*/  ISETP.GT.U32.AND P5, PT, R5.reuse, R66, PT ;  /* 0x000000420500720c */ /* 0x040fe20003fa4070 */
[----:B------:R-:W-:Y:S02]  /*8110*/  IMAD R67, R5, R68, R67 ;  /* 0x0000004405437224 */ /* 0x000fe400078e0243 */
[----:B------:R-:W-:Y:S01]  /*8120*/  @!P3 IMAD.IADD R64, R64, 0x1, -R5 ;  /* 0x000000014040b824 */ /* 0x000fe200078e0a05 */
[----:B------:R-:W-:Y:S01]  /*8130*/  ISETP.GE.AND P3, PT, R71, RZ, PT ;  /* 0x000000ff4700720c */ /* 0x000fe20003f66270 */
[----:B------:R-:W-:Y:S02]  /*8140*/  IMAD.MOV R9, RZ, RZ, -R9 ;  /* 0x000000ffff097224 */ /* 0x000fe400078e0a09 */
[----:B------:R-:W-:-:S02]  /*8150*/  IMAD R68, R5, R8, R69 ;  /* 0x0000000805447224 */ /* 0x000fc400078e0245 */
        /* <DEDUP_REMOVED lines=8> */
[----:B------:R-:W-:Y:S02]  /*81e0*/  VIADD R8, R7, 0x16e ;  /* 0x0000016e07087836 */ /* 0x000fe40000000000 */
[----:B------:R-:W-:-:S02]  /*81f0*/  @!P5 IMAD.IADD R66, R66, 0x1, -R5 ;  /* 0x000000014242d824 */ /* 0x000fc400078e0a05 */
[----:B------:R-:W-:Y:S01]  /*8200*/  @!P2 IMAD.MOV R63, RZ, RZ, -R63 ;  /* 0x000000ffff3fa224 */ /* 0x000fe200078e0a3f */
[----:B------:R-:W-:Y:S01]  /*8210*/  ISETP.GE.AND P5, PT, R8, RZ, PT ;  /* 0x000000ff0800720c */ /* 0x000fe20003fa6270 */
[--C-:B------:R-:W-:Y:S01]  /*8220*/  @!P6 IMAD.IADD R67, R67, 0x1, -R5.reuse ;  /* 0x000000014343e824 */ /* 0x100fe200078e0a05 */
[----:B------:R-:W-:Y:S01]  /*8230*/  IABS R71, R8 ;  /* 0x0000000800477213 */ /* 0x000fe20000000000 */
[----:B------:R-:W-:Y:S01]  /*8240*/  IMAD.HI.U32 R8, R4, R70, RZ ;  /* 0x0000004604087227 */ /* 0x000fe200078e00ff */
[C---:B------:R-:W-:Y:S02]  /*8250*/  ISETP.GT.U32.AND P2, PT, R5.reuse, R66, PT ;  /* 0x000000420500720c */ /* 0x040fe40003f44070 */
[----:B------:R-:W-:Y:S01]  /*8260*/  ISETP.GT.U32.AND P6, PT, R5, R67, PT ;  /* 0x000000430500720c */ /* 0x000fe20003fc4070 */
[--C-:B------:R-:W-:Y:S01]  /*8270*/  @!P1 IMAD.IADD R68, R68, 0x1, -R5.reuse ;  /* 0x0000000144449824 */ /* 0x100fe200078e0a05 */
[----:B------:R-:W-:Y:S01]  /*8280*/  ISETP.GE.AND P1, PT, R74, RZ, PT ;  /* 0x000000ff4a00720c */ /* 0x000fe20003f26270 */
[----:B------:R-:W-:Y:S01]  /*8290*/  IMAD.MOV R8, RZ, RZ, -R8 ;  /* 0x000000ffff087224 */ /* 0x000fe200078e0a08 */
[----:B------:R-:W-:Y:S01]  /*82a0*/  IABS R74, R78 ;  /* 0x0000004e004a7213 */ /* 0x000fe20000000000 */
[----:B------:R-:W-:Y:S01]  /*82b0*/  @!P4 IMAD.IADD R69, R69, 0x1, -R5 ;  /* 0x000000014545c824 */ /* 0x000fe200078e0a05 */
[C---:B------:R-:W-:Y:S01]  /*82c0*/  ISETP.GT.U32.AND P4, PT, R5.reuse, R68, PT ;  /* 0x000000440500720c */ /* 0x040fe20003f84070 */
[----:B------:R-:W-:-:S02]  /*82d0*/  IMAD R70, R5, R8, R70 ;  /* 0x0000000805467224 */ /* 0x000fc400078e0246 */
[----:B------:R-:W-:-:S04]  /*82e0*/  IMAD.HI.U32 R8, R4, R71, RZ ;  /* 0x0000004704087227 */ /* 0x000fc800078e00ff */
[----:B------:R-:W-:Y:S02]  /*82f0*/  IMAD.MOV R8, RZ, RZ, -R8 ;  /* 0x000000ffff087224 */ /* 0x000fe400078e0a08 */
        /* <DEDUP_REMOVED lines=10> */
[----:B------:R-:W-:-:S04]  /*83a0*/  IMAD.HI.U32 R9, R4, R72, RZ ;  /* 0x0000004804097227 */ /* 0x000fc800078e00ff */
[----:B------:R-:W-:Y:S02]  /*83b0*/  IMAD.MOV R9, RZ, RZ, -R9 ;  /* 0x000000ffff097224 */ /* 0x000fe400078e0a09 */
[----:B------:R-:W-:Y:S01]  /*83c0*/  @!P3 IMAD.MOV R67, RZ, RZ, -R67 ;  /* 0x000000ffff43b224 */ /* 0x000fe200078e0a43 */
[----:B------:R-:W-:Y:S01]  /*83d0*/  ISETP.GE.AND P3, PT, R75, RZ, PT ;  /* 0x000000ff4b00720c */ /* 0x000fe20003f66270 */
[----:B------:R-:W-:Y:S02]  /*83e0*/  IMAD R72, R5, R9, R72 ;  /* 0x0000000905487224 */ /* 0x000fe400078e0248 */
[----:B------:R-:W-:Y:S02]  /*83f0*/  @!P6 IMAD.IADD R70, R70, 0x1, -R5 ;  /* 0x000000014646e824 */ /* 0x000fe400078e0a05 */
[----:B------:R-:W-:-:S03]  /*8400*/  IMAD.HI.U32 R9, R4, R74, RZ ;  /* 0x0000004a04097227 */ /* 0x000fc600078e00ff */
        /* <DEDUP_REMOVED lines=13> */
[----:B------:R-:W-:-:S03]  /*84e0*/  IMAD.HI.U32 R8, R4, R73, RZ ;  /* 0x0000004904087227 */ /* 0x000fc600078e00ff */
[----:B------:R-:W-:Y:S01]  /*84f0*/  IABS R75, R9 ;  /* 0x00000009004b7213 */ /* 0x000fe20000000000 */
[----:B------:R-:W-:Y:S02]  /*8500*/  IMAD.MOV R8, RZ, RZ, -R8 ;  /* 0x000000ffff087224 */ /* 0x000fe400078e0a08 */
[----:B------:R-:W-:Y:S01]  /*8510*/  @!P6 IMAD.IADD R70, R70, 0x1, -R5 ;  /* 0x000000014646e824 */ /* 0x000fe200078e0a05 */
[----:B------:R-:W-:Y:S01]  /*8520*/  ISETP.GE.AND P6, PT, R77, RZ, PT ;  /* 0x000000ff4d00720c */ /* 0x000fe20003fc6270 */
[----:B------:R-:W-:Y:S01]  /*8530*/  IMAD R73, R5, R8, R73 ;  /* 0x0000000805497224 */ /* 0x000fe200078e0249 */
[----:B------:R-:W-:Y:S01]  /*8540*/  IABS R77, R80 ;  /* 0x00000050004d7213 */ /* 0x000fe20000000000 */
[----:B------:R-:W-:-:S04]  /*8550*/  IMAD.HI.U32 R8, R4, R75, RZ ;  /* 0x0000004b04087227 */ /* 0x000fc800078e00ff */
[--C-:B------:R-:W-:Y:S01]  /*8560*/  @!P1 IMAD.IADD R71, R71, 0x1, -R5.reuse ;  /* 0x0000000147479824 */ /* 0x100fe200078e0a05 */
[C---:B------:R-:W-:Y:S01]  /*8570*/  ISETP.GT.U32.AND P1, PT, R5.reuse, R74, PT ;  /* 0x0000004a0500720c */ /* 0x040fe20003f24070 */
[----:B------:R-:W-:Y:S02]  /*8580*/  @!P2 IMAD.IADD R72, R72, 0x1, -R5 ;  /* 0x000000014848a824 */ /* 0x000fe400078e0a05 */
[----:B------:R-:W-:Y:S01]  /*8590*/  @!P3 IMAD.MOV R70, RZ, RZ, -R70 ;  /* 0x000000ffff46b224 */ /* 0x000fe200078e0a46 */
[C---:B------:R-:W-:Y:S01]  /*85a0*/  ISETP.GT.U32.AND P3, PT, R5.reuse, R73, PT ;  /* 0x000000490500720c */ /* 0x040fe20003f64070 */
[----:B------:R-:W-:Y:S01]  /*85b0*/  IMAD.MOV R8, RZ, RZ, -R8 ;  /* 0x000000ffff087224 */ /* 0x000fe200078e0a08 */
[C---:B------:R-:W-:Y:S01]  /*85c0*/  ISETP.GT.U32.AND P2, PT, R5.reuse, R72, PT ;  /* 0x000000480500720c */ /* 0x040fe20003f44070 */
[----:B------:R-:W-:Y:S02]  /*85d0*/  @!P5 IMAD.MOV R71, RZ, RZ, -R71 ;  /* 0x000000ffff47d224 */ /* 0x000fe400078e0a47 */
[----:B------:R-:W-:-:S02]  /*85e0*/  IMAD R75, R5, R8, R75 ;  /* 0x00000008054b7224 */ /* 0x000fc400078e024b */
[----:B------:R-:W-:-:S03]  /*85f0*/  IMAD.HI.U32 R8, R4, R77, RZ ;  /* 0x0000004d04087227 */ /* 0x000fc600078e00ff */
[----:B------:R-:W-:Y:S01]  /*8600*/  ISETP.GT.U32.AND P5, PT, R5, R75, PT ;  /* 0x0000004b0500720c */ /* 0x000fe20003fa4070 */
[--C-:B------:R-:W-:Y:S02]  /*8610*/  @!P1 IMAD.IADD R74, R74, 0x1, -R5.reuse ;  /* 0x000000014a4a9824 */ /* 0x100fe400078e0a05 */
[--C-:B------:R-:W-:Y:S02]  /*8620*/  @!P3 IMAD.IADD R73, R73, 0x1, -R5.reuse ;  /* 0x000000014949b824 */ /* 0x100fe400078e0a05 */
[----:B------:R-:W-:Y:S01]  /*8630*/  @!P2 IMAD.IADD R72, R72, 0x1, -R5 ;  /* 0x000000014848a824 */ /* 0x000fe200078e0a05 */
[C---:B------:R-:W-:Y:S01]  /*8640*/  ISETP.GT.U32.AND P1, PT, R5.reuse, R74, PT ;  /* 0x0000004a0500720c */ /* 0x040fe20003f24070 */
[----:B------:R-:W-:Y:S01]  /*8650*/  IMAD.HI.U32 R76, R4, R79, RZ ;  /* 0x0000004f044c7227 */ /* 0x000fe200078e00ff */
[----:B------:R-:W-:Y:S02]  /*8660*/  ISETP.GT.U32.AND P3, PT, R5, R73, PT ;  /* 0x000000490500720c */ /* 0x000fe40003f64070 */
[----:B------:R-:W-:Y:S01]  /*8670*/  ISETP.GE.AND P2, PT, R9, RZ, PT ;  /* 0x000000ff0900720c */ /* 0x000fe20003f46270 */
[----:B------:R-:W-:-:S02]  /*8680*/  IMAD.MOV R8, RZ, RZ, -R8 ;  /* 0x000000ffff087224 */ /* 0x000fc400078e0a08 */
[----:B------:R-:W-:Y:S01]  /*8690*/  @!P0 IMAD.MOV R72, RZ, RZ, -R72 ;  /* 0x000000ffff488224 */ /* 0x000fe200078e0a48 */
[----:B------:R-:W-:Y:S01]  /*86a0*/  ISETP.GE.AND P0, PT, R80, RZ, PT ;  /* 0x000000ff5000720c */ /* 0x000fe20003f06270 */
[----:B------:R-:W-:Y:S02]  /*86b0*/  @!P5 IMAD.IADD R75, R75, 0x1, -R5 ;  /* 0x000000014b4bd824 */ /* 0x000fe400078e0a05 */
[----:B------:R-:W-:-:S03]  /*86c0*/  IMAD.HI.U32 R9, R4, R78, RZ ;  /* 0x0000004e04097227 */ /* 0x000fc600078e00ff */
[C---:B------:R-:W-:Y:S01]  /*86d0*/  ISETP.GT.U32.AND P5, PT, R5.reuse, R75, PT ;  /* 0x0000004b0500720c */ /* 0x040fe20003fa4070 */
[----:B------:R-:W-:Y:S02]  /*86e0*/  IMAD.MOV R80, RZ, RZ, -R76 ;  /* 0x000000ffff507224 */ /* 0x000fe400078e0a4c */
[C---:B------:R-:W-:Y:S02]  /*86f0*/  IMAD R76, R5.reuse, R8, R77 ;  /* 0x00000008054c7224 */ /* 0x040fe400078e024d */
[----:B------:R-:W-:Y:S02]  /*8700*/  IMAD.MOV R9, RZ, RZ, -R9 ;  /* 0x000000ffff097224 */ /* 0x000fe400078e0a09 */
[--C-:B------:R-:W-:Y:S01]  /*8710*/  @!P1 IMAD.IADD R74, R74, 0x1, -R5.reuse ;  /* 0x000000014a4a9824 */ /* 0x100fe200078e0a05 */
[----:B------:R-:W-:Y:S01]  /*8720*/  ISETP.GT.U32.AND P1, PT, R5, R76, PT ;  /* 0x0000004c0500720c */ /* 0x000fe20003f24070 */
[----:B------:R-:W-:Y:S01]  /*8730*/  @!P3 IMAD.IADD R73, R73, 0x1, -R5 ;  /* 0x000000014949b824 */ /* 0x000fe200078e0a05 */
[----:B------:R-:W-:Y:S01]  /*8740*/  ISETP.GE.AND P3, PT, R81, RZ, PT ;  /* 0x000000ff5100720c */ /* 0x000fe20003f66270 */
[----:B------:R-:W-:Y:S01]  /*8750*/  IMAD R77, R5, R9, R78 ;  /* 0x00000009054d7224 */ /* 0x000fe200078e024e */
[----:B------:R-:W-:Y:S01]  /*8760*/  IABS R81, R84 ;  /* 0x0000005400517213 */ /* 0x000fe20000000000 */
[----:B------:R-:W-:-:S02]  /*8770*/  @!P6 IMAD.MOV R73, RZ, RZ, -R73 ;  /* 0x000000ffff49e224 */ /* 0x000fc400078e0a49 */
[C---:B------:R-:W-:Y:S01]  /*8780*/  IMAD R78, R5.reuse, R80, R79 ;  /* 0x00000050054e7224 */ /* 0x040fe200078e024f */
[----:B------:R-:W-:Y:S01]  /*8790*/  ISETP.GT.U32.AND P6, PT, R5, R77, PT ;  /* 0x0000004d0500720c */ /* 0x000fe20003fc4070 */
[--C-:B------:R-:W-:Y:S02]  /*87a0*/  @!P5 IMAD.IADD R75, R75, 0x1, -R5.reuse ;  /* 0x000000014b4bd824 */ /* 0x100fe400078e0a05 */
[----:B------:R-:W-:Y:S01]  /*87b0*/  VIADD R8, R7, 0x15e ;  /* 0x0000015e07087836 */ /* 0x000fe20000000000 */
[C---:B------:R-:W-:Y:S01]  /*87c0*/  ISETP.GT.U32.AND P5, PT, R5.reuse, R78, PT ;  /* 0x0000004e0500720c */ /* 0x040fe20003fa4070 */
[----:B------:R-:W-:Y:S02]  /*87d0*/  @!P1 IMAD.IADD R76, R76, 0x1, -R5 ;  /* 0x000000014c4c9824 */ /* 0x000fe400078e0a05 */
[----:B------:R-:W-:Y:S01]  /*87e0*/  @!P4 IMAD.MOV R74, RZ, RZ, -R74 ;  /* 0x000000ffff4ac224 */ /* 0x000fe200078e0a4a */
[----:B------:R-:W-:Y:S01]  /*87f0*/  IABS R80, R8 ;  /* 0x0000000800507213 */ /* 0x000fe20000000000 */
[----:B------:R-:W-:Y:S01]  /*8800*/  IMAD.HI.U32 R9, R4, R81, RZ ;  /* 0x0000005104097227 */ /* 0x000fe200078e00ff */
[----:B------:R-:W-:-:S02]  /*8810*/  ISETP.GT.U32.AND P1, PT, R5, R76, PT ;  /* 0x0000004c0500720c */ /* 0x000fc40003f24070 */
[----:B------:R-:W-:Y:S01]  /*8820*/  ISETP.GE.AND P4, PT, R8, RZ, PT ;  /* 0x000000ff0800720c */ /* 0x000fe20003f86270 */
[----:B------:R-:W-:Y:S02]  /*8830*/  @!P6 IMAD.IADD R77, R77, 0x1, -R5 ;  /* 0x000000014d4de824 */ /* 0x000fe400078e0a05 */
[----:B------:R-:W-:-:S03]  /*8840*/  IMAD.HI.U32 R8, R4, R80, RZ ;  /* 0x0000005004087227 */ /* 0x000fc600078e00ff */
[C---:B------:R-:W-:Y:S01]  /*8850*/  ISETP.GT.U32.AND P6, PT, R5.reuse, R77, PT ;  /* 0x0000004d0500720c */ /* 0x040fe20003fc4070 */
[----:B------:R-:W-:Y:S02]  /*8860*/  @!P5 IMAD.IADD R78, R78, 0x1, -R5 ;  /* 0x000000014e4ed824 */ /* 0x000fe400078e0a05 */
[----:B------:R-:W-:Y:S01]  /*8870*/  @!P2 IMAD.MOV R75, RZ, RZ, -R75 ;  /* 0x000000ffff4ba224 */ /* 0x000fe200078e0a4b */
[----:B------:R-:W-:Y:S01]  /*8880*/  ISETP.GE.AND P2, PT, R82, RZ, PT ;  /* 0x000000ff5200720c */ /* 0x000fe20003f46270 */
[----:B------:R-:W-:Y:S01]  /*8890*/  IMAD.HI.U32 R79, R4, R83, RZ ;  /* 0x00000053044f7227 */ /* 0x000fe200078e00ff */
[----:B------:R-:W-:-:S03]  /*88a0*/  ISETP.GT.U32.AND P5, PT, R5, R78, PT ;  /* 0x0000004e0500720c */ /* 0x000fc60003fa4070 */
[----:B------:R-:W-:Y:S02]  /*88b0*/  IMAD.MOV R8, RZ, RZ, -R8 ;  /* 0x000000ffff087224 */ /* 0x000fe400078e0a08 */
[----:B------:R-:W-:Y:S02]  /*88c0*/  IMAD.MOV R82, RZ, RZ, -R9 ;  /* 0x000000ffff527224 */ /* 0x000fe400078e0a09 */
[----:B------:R-:W-:Y:S01]  /*88d0*/  @!P1 IMAD.IADD R76, R76, 0x1, -R5 ;  /* 0x000000014c4c9824 */ /* 0x000fe200078e0a05 */
[----:B------:R-:W-:Y:S01]  /*88e0*/  ISETP.GE.AND P1, PT, R84, RZ, PT ;  /* 0x000000ff5400720c */ /* 0x000fe20003f26270 */
[----:B------:R-:W-:Y:S02]  /*88f0*/  IMAD.MOV R84, RZ, RZ, -R79 ;  /* 0x000000ffff547224 */ /* 0x000fe400078e0a4f */
[C---:B------:R-:W-:Y:S01]  /*8900*/  IMAD R79, R5.reuse, R8, R80 ;  /* 0x00000008054f7224 */ /* 0x040fe200078e0250 */
[----:B------:R-:W-:Y:S01]  /*8910*/  LOP3.LUT R8, R6, 0x158, RZ, 0xfc, !PT ;  /* 0x0000015806087812 */ /* 0x000fe200078efcff */
[----:B------:R-:W-:-:S02]  /*8920*/  IMAD R80, R5, R82, R81 ;  /* 0x0000005205507224 */ /* 0x000fc400078e0251 */
        /* <DEDUP_REMOVED lines=12> */
[----:B------:R-:W-:Y:S01]  /*89f0*/  IMAD.HI.U32 R245, R4, R240, RZ ;  /* 0x000000f004f57227 */ /* 0x000fe200078e00ff */
[----:B------:R-:W-:-:S02]  /*8a00*/  ISETP.GE.AND P3, PT, R85, RZ, PT ;  /* 0x000000ff5500720c */ /* 0x000fc40003f66270 */
[----:B------:R-:W-:Y:S01]  /*8a10*/  IABS R85, R89 ;  /* 0x0000005900557213 */ /* 0x000fe20000000000 */
[--C-:B------:R-:W-:Y:S01]  /*8a20*/  @!P6 IMAD.IADD R79, R79, 0x1, -R5.reuse ;  /* 0x000000014f4fe824 */ /* 0x100fe200078e0a05 */
[----:B------:R-:W-:Y:S01]  /*8a30*/  ISETP.GE.AND P6, PT, R8, RZ, PT ;  /* 0x000000ff0800720c */ /* 0x000fe20003fc6270 */
[----:B------:R-:W-:Y:S02]  /*8a40*/  @!P0 IMAD.IADD R80, R80, 0x1, -R5 ;  /* 0x0000000150508824 */ /* 0x000fe400078e0a05 */
[----:B------:R-:W-:Y:S01]  /*8a50*/  IMAD.HI.U32 R8, R4, R82, RZ ;  /* 0x0000005204087227 */ /* 0x000fe200078e00ff */
[----:B------:R-:W-:-:S03]  /*8a60*/  ISETP.GT.U32.AND P0, PT, R5, R79, PT ;  /* 0x0000004f0500720c */ /* 0x000fc60003f04070 */
[----:B------:R-:W-:Y:S01]  /*8a70*/  @!P5 IMAD.IADD R81, R81, 0x1, -R5 ;  /* 0x000000015151d824 */ /* 0x000fe200078e0a05 */
[C---:B------:R-:W-:Y:S01]  /*8a80*/  ISETP.GT.U32.AND P5, PT, R5.reuse, R80, PT ;  /* 0x000000500500720c */ /* 0x040fe20003fa4070 */
[----:B------:R-:W-:Y:S02]  /*8a90*/  IMAD.MOV R9, RZ, RZ, -R8 ;  /* 0x000000ffff097224 */ /* 0x000fe400078e0a08 */
[----:B------:R-:W-:Y:S01]  /*8aa0*/  IMAD.HI.U32 R8, R4, R83, RZ ;  /* 0x0000005304087227 */ /* 0x000fe200078e00ff */
[----:B------:R-:W-:-:S03]  /*8ab0*/  ISETP.GT.U32.AND P2, PT, R5, R81, PT ;  /* 0x000000510500720c */ /* 0x000fc60003f44070 */
[----:B------:R-:W-:Y:S02]  /*8ac0*/  IMAD.MOV R8, RZ, RZ, -R8 ;  /* 0x000000ffff087224 */ /* 0x000fe400078e0a08 */
[C---:B------:R-:W-:Y:S02]  /*8ad0*/  IMAD R82, R5.reuse, R9, R82 ;  /* 0x0000000905527224 */ /* 0x040fe400078e0252 */
[----:B------:R-:W-:Y:S02]  /*8ae0*/  IMAD R83, R5, R8, R83 ;  /* 0x0000000805537224 */ /* 0x000fe400078e0253 */
[--C-:B------:R-:W-:Y:S02]  /*8af0*/  @!P5 IMAD.IADD R80, R80, 0x1, -R5.reuse ;  /* 0x000000015050d824 */ /* 0x100fe400078e0a05 */
[----:B------:R-:W-:Y:S01]  /*8b00*/  @!P0 IMAD.IADD R79, R79, 0x1, -R5 ;  /* 0x000000014f4f8824 */ /* 0x000fe200078e0a05 */
[C---:B------:R-:W-:Y:S01]  /*8b10*/  ISETP.GT.U32.AND P5, PT, R5.reuse, R83, PT ;  /* 0x000000530500720c */ /* 0x040fe20003fa4070 */
[----:B------:R-:W-:Y:S01]  /*8b20*/  IMAD.HI.U32 R8, R4, R84, RZ ;  /* 0x0000005404087227 */ /* 0x000fe200078e00ff */
[----:B------:R-:W-:-:S03]  /*8b30*/  ISETP.GT.U32.AND P0, PT, R5, R82, PT ;  /* 0x000000520500720c */ /* 0x000fc60003f04070 */
[----:B------:R-:W-:Y:S02]  /*8b40*/  IMAD.MOV R8, RZ, RZ, -R8 ;  /* 0x000000ffff087224 */ /* 0x000fe400078e0a08 */
[----:B------:R-:W-:Y:S01]  /*8b50*/  @!P2 IMAD.IADD R81, R81, 0x1, -R5 ;  /* 0x000000015151a824 */ /* 0x000fe200078e0a05 */
[----:B------:R-:W-:Y:S01]  /*8b60*/  ISETP.GE.AND P2, PT, R86, RZ, PT ;  /* 0x000000ff5600720c */ /* 0x000fe20003f46270 */
[----:B------:R-:W-:Y:S02]  /*8b70*/  IMAD R84, R5, R8, R84 ;  /* 0x0000000805547224 */ /* 0x000fe400078e0254 */
[----:B------:R-:W-:-:S04]  /*8b80*/  IMAD.HI.U32 R8, R4, R85, RZ ;  /* 0x0000005504087227 */ /* 0x000fc800078e00ff */
[--C-:B------:R-:W-:Y:S02]  /*8b90*/  @!P5 IMAD.IADD R83, R83, 0x1, -R5.reuse ;  /* 0x000000015353d824 */ /* 0x100fe400078e0a05 */
[----:B------:R-:W-:Y:S01]  /*8ba0*/  @!P0 IMAD.IADD R82, R82, 0x1, -R5 ;  /* 0x0000000152528824 */ /* 0x000fe200078e0a05 */
[----:B------:R-:W-:Y:S01]  /*8bb0*/  ISETP.GE.AND P0, PT, R88, RZ, PT ;  /* 0x000000ff5800720c */ /* 0x000fe20003f06270 */
[----:B------:R-:W-:Y:S01]  /*8bc0*/  @!P4 IMAD.MOV R79, RZ, RZ, -R79 ;  /* 0x000000ffff4fc224 */ /* 0x000fe200078e0a4f */
[C---:B------:R-:W-:Y:S01]  /*8bd0*/  ISETP.GT.U32.AND P5, PT, R5.reuse, R83, PT ;  /* 0x000000530500720c */ /* 0x040fe20003fa4070 */
[----:B------:R-:W-:Y:S01]  /*8be0*/  IMAD.MOV R86, RZ, RZ, -R8 ;  /* 0x000000ffff567224 */ /* 0x000fe200078e0a08 */
[C---:B------:R-:W-:Y:S01]  /*8bf0*/  ISETP.GT.U32.AND P4, PT, R5.reuse, R82, PT ;  /* 0x000000520500720c */ /* 0x040fe20003f84070 */
[----:B------:R-:W-:Y:S01]  /*8c00*/  @!P1 IMAD.MOV R80, RZ, RZ, -R80 ;  /* 0x000000ffff509224 */ /* 0x000fe200078e0a50 */
[C---:B------:R-:W-:Y:S01]  /*8c10*/  ISETP.GT.U32.AND P1, PT, R5.reuse, R84, PT ;  /* 0x000000540500720c */ /* 0x040fe20003f24070 */
[----:B------:R-:W-:-:S02]  /*8c20*/  IMAD R85, R5, R86, R85 ;  /* 0x0000005605557224 */ /* 0x000fc400078e0255 */
[----:B------:R-:W-:-:S04]  /*8c30*/  IMAD.HI.U32 R9, R4, R87, RZ ;  /* 0x0000005704097227 */ /* 0x000fc800078e00ff */
[----:B------:R-:W-:Y:S01]  /*8c40*/  IMAD.MOV R88, RZ, RZ, -R9 ;  /* 0x000000ffff587224 */ /* 0x000fe200078e0a09 */
[----:B------:R-:W-:Y:S01]  /*8c50*/  LOP3.LUT R9, R6, 0x14c, RZ, 0xfc, !PT ;  /* 0x0000014c06097812 */ /* 0x000fe200078efcff */
[----:B------:R-:W-:Y:S01]  /*8c60*/  @!P5 IMAD.IADD R83, R83, 0x1, -R5 ;  /* 0x000000015353d824 */ /* 0x000fe200078e0a05 */
[C---:B------:R-:W-:Y:S01]  /*8c70*/  ISETP.GT.U32.AND P5, PT, R5.reuse, R85, PT ;  /* 0x000000550500720c */ /* 0x040fe20003fa4070 */
[----:B------:R-:W-:Y:S02]  /*8c80*/  IMAD R86, R5, R88, R87 ;  /* 0x0000005805567224 */ /* 0x000fe400078e0257 */
[--C-:B------:R-:W-:Y:S02]  /*8c90*/  @!P4 IMAD.IADD R82, R82, 0x1, -R5.reuse ;  /* 0x000000015252c824 */ /* 0x100fe400078e0a05 */
[----:B------:R-:W-:Y:S02]  /*8ca0*/  VIADD R8, R7, 0x14e ;  /* 0x0000014e07087836 */ /* 0x000fe40000000000 */
[----:B------:R-:W-:-:S02]  /*8cb0*/  @!P1 IMAD.IADD R84, R84, 0x1, -R5 ;  /* 0x0000000154549824 */ /* 0x000fc400078e0a05 */
[----:B------:R-:W-:Y:S01]  /*8cc0*/  @!P6 IMAD.MOV R82, RZ, RZ, -R82 ;  /* 0x000000ffff52e224 */ /* 0x000fe200078e0a52 */
[----:B------:R-:W-:Y:S01]  /*8cd0*/  ISETP.GT.U32.AND P6, PT, R5, R86, PT ;  /* 0x000000560500720c */ /* 0x000fe20003fc4070 */
[----:B------:R-:W-:Y:S01]  /*8ce0*/  @!P3 IMAD.MOV R81, RZ, RZ, -R81 ;  /* 0x000000ffff51b224 */ /* 0x000fe200078e0a51 */
[----:B------:R-:W-:Y:S01]  /*8cf0*/  IABS R87, R8 ;  /* 0x0000000800577213 */ /* 0x000fe20000000000 */
[----:B------:R-:W-:Y:S01]  /*8d00*/  @!P5 IMAD.IADD R85, R85, 0x1, -R5 ;  /* 0x000000015555d824 */ /* 0x000fe200078e0a05 */
[----:B------:R-:W-:Y:S01]  /*8d10*/  ISETP.GT.U32.AND P1, PT, R5, R84, PT ;  /* 0x000000540500720c */ /* 0x000fe20003f24070 */
[----:B------:R-:W-:Y:S01]  /*8d20*/  @!P2 IMAD.MOV R83, RZ, RZ, -R83 ;  /* 0x000000ffff53a224 */ /* 0x000fe200078e0a53 */
[----:B------:R-:W-:Y:S01]  /*8d30*/  ISETP.GE.AND P3, PT, R89, RZ, PT ;  /* 0x000000ff5900720c */ /* 0x000fe20003f66270 */
[----:B------:R-:W-:Y:S01]  /*8d40*/  IMAD.HI.U32 R244, R4, R242, RZ ;  /* 0x000000f204f47227 */ /* 0x000fe200078e00ff */
[----:B------:R-:W-:Y:S02]  /*8d50*/  ISETP.GE.AND P4, PT, R8, RZ, PT ;  /* 0x000000ff0800720c */ /* 0x000fe40003f86270 */
[----:B------:R-:W-:Y:S01]  /*8d60*/  IABS R89, R9 ;  /* 0x0000000900597213 */ /* 0x000fe20000000000 */
[----:B------:R-:W-:Y:S01]  /*8d70*/  IMAD.HI.U32 R8, R4, R87, RZ ;  /* 0x0000005704087227 */ /* 0x000fe200078e00ff */
[----:B------:R-:W-:-:S02]  /*8d80*/  ISETP.GT.U32.AND P2, PT, R5, R85, PT ;  /* 0x000000550500720c */ /* 0x000fc40003f44070 */
[----:B------:R-:W-:Y:S01]  /*8d90*/  ISETP.GE.AND P5, PT, R91, RZ, PT ;  /* 0x000000ff5b00720c */ /* 0x000fe20003fa6270 */
[----:B------:R-:W-:Y:S01]  /*8da0*/  IMAD.MOV R88, RZ, RZ, -R8 ;  /* 0x000000ffff587224 */ /* 0x000fe200078e0a08 */
[----:B------:R-:W-:Y:S01]  /*8db0*/  IABS R91, R95 ;  /* 0x0000005f005b7213 */ /* 0x000fe20000000000 */
[----:B------:R-:W-:Y:S02]  /*8dc0*/  @!P6 IMAD.IADD R86, R86, 0x1, -R5 ;  /* 0x000000015656e824 */ /* 0x000fe400078e0a05 */
[----:B------:R-:W-:-:S03]  /*8dd0*/  IMAD.HI.U32 R8, R4, R89, RZ ;  /* 0x0000005904087227 */ /* 0x000fc600078e00ff */
[----:B------:R-:W-:Y:S01]  /*8de0*/  ISETP.GT.U32.AND P6, PT, R5, R86, PT ;  /* 0x000000560500720c */ /* 0x000fe20003fc4070 */
[----:B------:R-:W-:Y:S01]  /*8df0*/  @!P1 IMAD.IADD R84, R84, 0x1, -R5 ;  /* 0x0000000154549824 */ /* 0x000fe200078e0a05 */
[----:B------:R-:W-:Y:S01]  /*8e00*/  ISETP.GE.AND P1, PT, R9, RZ, PT ;  /* 0x000000ff0900720c */ /* 0x000fe20003f26270 */
[----:B------:R-:W-:Y:S02]  /*8e10*/  IMAD R87, R5, R88, R87 ;  /* 0x0000005805577224 */ /* 0x000fe400078e0257 */
[----:B------:R-:W-:Y:S02]  /*8e20*/  IMAD.MOV R8, RZ, RZ, -R8 ;  /* 0x000000ffff087224 */ /* 0x000fe400078e0a08 */
[----:B------:R-:W-:-:S04]  /*8e30*/  IMAD.HI.U32 R9, R4, R90, RZ ;  /* 0x0000005a04097227 */ /* 0x000fc800078e00ff */
[----:B------:R-:W-:Y:S01]  /*8e40*/  @!P2 IMAD.IADD R85, R85, 0x1, -R5 ;  /* 0x000000015555a824 */ /* 0x000fe200078e0a05 */
[----:B------:R-:W-:Y:S01]  /*8e50*/  ISETP.GE.AND P2, PT, R92, RZ, PT ;  /* 0x000000ff5c00720c */ /* 0x000fe20003f46270 */
[----:B------:R-:W-:Y:S01]  /*8e60*/  @!P0 IMAD.MOV R84, RZ, RZ, -R84 ;  /* 0x000000ffff548224 */ /* 0x000fe200078e0a54 */
[C---:B------:R-:W-:Y:S01]  /*8e70*/  ISETP.GT.U32.AND P0, PT, R5.reuse, R87, PT ;  /* 0x000000570500720c */ /* 0x040fe20003f04070 */
[C---:B------:R-:W-:Y:S01]  /*8e80*/  IMAD R88, R5.reuse, R8, R89 ;  /* 0x0000000805587224 */ /* 0x040fe200078e0259 */
[----:B------:R-:W-:Y:S01]  /*8e90*/  LOP3.LUT R8, R6, 0x148, RZ, 0xfc, !PT ;  /* 0x0000014806087812 */ /* 0x000fe200078efcff */
[----:B------:R-:W-:Y:S02]  /*8ea0*/  IMAD.MOV R9, RZ, RZ, -R9 ;  /* 0x000000ffff097224 */ /* 0x000fe400078e0a09 */
[----:B------:R-:W-:Y:S01]  /*8eb0*/  @!P3 IMAD.MOV R85, RZ, RZ, -R85 ;  /* 0x000000ffff55b224 */ /* 0x000fe200078e0a55 */
[C---:B------:R-:W-:Y:S01]  /*8ec0*/  ISETP.GT.U32.AND P3, PT, R5.reuse, R88, PT ;  /* 0x000000580500720c */ /* 0x040fe20003f64070 */
[----:B------:R-:W-:Y:S01]  /*8ed0*/  IMAD R89, R5, R9, R90 ;  /* 0x0000000905597224 */ /* 0x000fe200078e025a */
[----:B------:R-:W-:Y:S01]  /*8ee0*/  IABS R90, R8 ;  /* 0x00000008005a7213 */ /* 0x000fe20000000000 */
[----:B------:R-:W-:-:S03]  /*8ef0*/  @!P6 IMAD.IADD R86, R86, 0x1, -R5 ;  /* 0x000000015656e824 */ /* 0x000fc600078e0a05 */
[----:B------:R-:W-:Y:S01]  /*8f00*/  ISETP.GT.U32.AND P6, PT, R5, R89, PT ;  /* 0x000000590500720c */ /* 0x000fe20003fc4070 */
[----:B------:R-:W-:Y:S01]  /*8f10*/  @!P0 IMAD.IADD R87, R87, 0x1, -R5 ;  /* 0x0000000157578824 */ /* 0x000fe200078e0a05 */
[----:B------:R-:W-:Y:S01]  /*8f20*/  ISETP.GE.AND P0, PT, R8, RZ, PT ;  /* 0x000000ff0800720c */ /* 0x000fe20003f06270 */
[----:B------:R-:W-:-:S04]  /*8f30*/  IMAD.HI.U32 R8, R4, R90, RZ ;  /* 0x0000005a04087227 */ /* 0x000fc800078e00ff */
[--C-:B------:R-:W-:Y:S01]  /*8f40*/  @!P3 IMAD.IADD R88, R88, 0x1, -R5.reuse ;  /* 0x000000015858b824 */ /* 0x100fe200078e0a05 */
[C---:B------:R-:W-:Y:S01]  /*8f50*/  ISETP.GT.U32.AND P3, PT, R5.reuse, R87, PT ;  /* 0x000000570500720c */ /* 0x040fe20003f64070 */
[----:B------:R-:W-:Y:S02]  /*8f60*/  IMAD.MOV R9, RZ, RZ, -R8 ;  /* 0x000000ffff097224 */ /* 0x000fe400078e0a08 */
[----:B------:R-:W-:Y:S01]  /*8f70*/  @!P5 IMAD.MOV R86, RZ, RZ, -R86 ;  /* 0x000000ffff56d224 */ /* 0x000fe200078e0a56 */
[----:B------:R-:W-:Y:S01]  /*8f80*/  ISETP.GT.U32.AND P5, PT, R5, R88, PT ;  /* 0x000000580500720c */ /* 0x000fe20003fa4070 */
[----:B------:R-:W-:Y:S02]  /*8f90*/  @!P6 IMAD.IADD R89, R89, 0x1, -R5 ;  /* 0x000000015959e824 */ /* 0x000fe400078e0a05 */
[----:B------:R-:W-:-:S03]  /*8fa0*/  IMAD.HI.U32 R8, R4, R91, RZ ;  /* 0x0000005b04087227 */ /* 0x000fc600078e00ff */
[C---:B------:R-:W-:Y:S01]  /*8fb0*/  ISETP.GT.U32.AND P6, PT, R5.reuse, R89, PT ;  /* 0x000000590500720c */ /* 0x040fe20003fc4070 */
[----:B------:R-:W-:Y:S02]  /*8fc0*/  IMAD R90, R5, R9, R90 ;  /* 0x00000009055a7224 */ /* 0x000fe400078e025a */
[----:B------:R-:W-:Y:S02]  /*8fd0*/  IMAD.MOV R92, RZ, RZ, -R8 ;  /* 0x000000ffff5c7224 */ /* 0x000fe400078e0a08 */
[----:B------:R-:W-:-:S04]  /*8fe0*/  IMAD.HI.U32 R8, R4, R93, RZ ;  /* 0x0000005d04087227 */ /* 0x000fc800078e00ff */
[----:B------:R-:W-:Y:S01]  /*8ff0*/  @!P3 IMAD.IADD R87, R87, 0x1, -R5 ;  /* 0x000000015757b824 */ /* 0x000fe200078e0a05 */
[----:B------:R-:W-:Y:S01]  /*9000*/  ISETP.GT.U32.AND P3, PT, R5, R90, PT ;  /* 0x0000005a0500720c */ /* 0x000fe20003f64070 */
[----:B------:R-:W-:-:S04]  /*9010*/  IMAD.HI.U32 R9, R4, R94, RZ ;  /* 0x0000005e04097227 */ /* 0x000fc800078e00ff */
[----:B------:R-:W-:Y:S02]  /*9020*/  IMAD.MOV R8, RZ, RZ, -R8 ;  /* 0x000000ffff087224 */ /* 0x000fe400078e0a08 */
[----:B------:R-:W-:Y:S02]  /*9030*/  IMAD R91, R5, R92, R91 ;  /* 0x0000005c055b7224 */ /* 0x000fe400078e025b */
[----:B------:R-:W-:Y:S01]  /*9040*/  @!P5 IMAD.IADD R88, R88, 0x1, -R5 ;  /* 0x000000015858d824 */ /* 0x000fe200078e0a05 */
[----:B------:R-:W-:Y:S01]  /*9050*/  ISETP.GE.AND P5, PT, R95, RZ, PT ;  /* 0x000000ff5f00720c */ /* 0x000fe20003fa6270 */
[----:B------:R-:W-:Y:S02]  /*9060*/  IMAD.MOV R9, RZ, RZ, -R9 ;  /* 0x000000ffff097224 */ /* 0x000fe400078e0a09 */
[----:B------:R-:W-:Y:S02]  /*9070*/  IMAD R92, R5, R8, R93 ;  /* 0x00000008055c7224 */ /* 0x000fe400078e025d */
[--C-:B------:R-:W-:Y:S01]  /*9080*/  @!P6 IMAD.IADD R89, R89, 0x1, -R5.reuse ;  /* 0x000000015959e824 */ /* 0x100fe200078e0a05 */
[C---:B------:R-:W-:Y:S01]  /*9090*/  ISETP.GT.U32.AND P6, PT, R5.reuse, R91, PT ;  /* 0x0000005b0500720c */ /* 0x040fe20003fc4070 */
[C---:B------:R-:W-:Y:S01]  /*90a0*/  IMAD R93, R5.reuse, R9, R94 ;  /* 0x00000009055d7224 */ /* 0x040fe200078e025e */
[----:B------:R-:W-:Y:S01]  /*90b0*/  IABS R94, R99 ;  /* 0x00000063005e7213 */ /* 0x000fe20000000000 */
[----:B------:R-:W-:Y:S01]  /*90c0*/  @!P1 IMAD.MOV R88, RZ, RZ, -R88 ;  /* 0x000000ffff589224 */ /* 0x000fe200078e0a58 */
[----:B------:R-:W-:Y:S01]  /*90d0*/  ISETP.GT.U32.AND P1, PT, R5, R92, PT ;  /* 0x0000005c0500720c */ /* 0x000fe20003f24070 */
[----:B------:R-:W-:-:S02]  /*90e0*/  @!P3 IMAD.IADD R90, R90, 0x1, -R5 ;  /* 0x000000015a5ab824 */ /* 0x000fc400078e0a05 */
[----:B------:R-:W-:Y:S01]  /*90f0*/  @!P2 IMAD.MOV R89, RZ, RZ, -R89 ;  /* 0x000000ffff59a224 */ /* 0x000fe200078e0a59 */
[----:B------:R-:W-:Y:S01]  /*9100*/  ISETP.GT.U32.AND P2, PT, R5, R93, PT ;  /* 0x0000005d0500720c */ /* 0x000fe20003f44070 */
[----:B------:R-:W-:Y:S02]  /*9110*/  VIADD R8, R7, 0x13e ;  /* 0x0000013e07087836 */ /* 0x000fe40000000000 */
[----:B------:R-:W-:Y:S01]  /*9120*/  @!P4 IMAD.MOV R87, RZ, RZ, -R87 ;  /* 0x000000ffff57c224 */ /* 0x000fe200078e0a57 */
[----:B------:R-:W-:Y:S01]  /*9130*/  ISETP.GT.U32.AND P4, PT, R5, R90, PT ;  /* 0x0000005a0500720c */ /* 0x000fe20003f84070 */
[----:B------:R-:W-:Y:S01]  /*9140*/  @!P6 IMAD.IADD R91, R91, 0x1, -R5 ;  /* 0x000000015b5be824 */ /* 0x000fe200078e0a05 */
[----:B------:R-:W-:Y:S01]  /*9150*/  ISETP.GE.AND P3, PT, R8, RZ, PT ;  /* 0x000000ff0800720c */ /* 0x000fe20003f66270 */
[C---:B------:R-:W-:Y:S01]  /*9160*/  IMAD.HI.U32 R9, R4.reuse, R96, RZ ;  /* 0x0000006004097227 */ /* 0x040fe200078e00ff */
[----:B------:R-:W-:Y:S02]  /*9170*/  IABS R95, R8 ;  /* 0x00000008005f7213 */ /* 0x000fe40000000000 */
[----:B------:R-:W-:Y:S01]  /*9180*/  ISETP.GT.U32.AND P6, PT, R5, R91, PT ;  /* 0x0000005b0500720c */ /* 0x000fe20003fc4070 */
[----:B------:R-:W-:-:S04]  /*9190*/  IMAD.HI.U32 R8, R4, R94, RZ ;  /* 0x0000005e04087227 */ /* 0x000fc800078e00ff */
[--C-:B------:R-:W-:Y:S01]  /*91a0*/  @!P1 IMAD.IADD R92, R92, 0x1, -R5.reuse ;  /* 0x000000015c5c9824 */ /* 0x100fe200078e0a05 */
[----:B------:R-:W-:Y:S01]  /*91b0*/  ISETP.GE.AND P1, PT, R98, RZ, PT ;  /* 0x000000ff6200720c */ /* 0x000fe20003f26270 */
[----:B------:R-:W-:Y:S01]  /*91c0*/  IMAD.MOV R8, RZ, RZ, -R8 ;  /* 0x000000ffff087224 */ /* 0x000fe200078e0a08 */
[----:B------:R-:W-:Y:S01]  /*91d0*/  IABS R98, R102 ;  /* 0x0000006600627213 */ /* 0x000fe20000000000 */
[----:B------:R-:W-:Y:S01]  /*91e0*/  @!P2 IMAD.IADD R93, R93, 0x1, -R5 ;  /* 0x000000015d5da824 */ /* 0x000fe200078e0a05 */
[C---:B------:R-:W-:Y:S01]  /*91f0*/  ISETP.GT.U32.AND P2, PT, R5.reuse, R92, PT ;  /* 0x0000005c0500720c */ /* 0x040fe20003f44070 */
[----:B------:R-:W-:Y:S02]  /*9200*/  IMAD R94, R5, R8, R94 ;  /* 0x00000008055e7224 */ /* 0x000fe400078e025e */
[----:B------:R-:W-:-:S04]  /*9210*/  IMAD.HI.U32 R8, R4, R95, RZ ;  /* 0x0000005f04087227 */ /* 0x000fc800078e00ff */
[----:B------:R-:W-:Y:S01]  /*9220*/  @!P4 IMAD.IADD R90, R90, 0x1, -R5 ;  /* 0x000000015a5ac824 */ /* 0x000fe200078e0a05 */
[----:B------:R-:W-:Y:S01]  /*9230*/  ISETP.GE.AND P4, PT, R97, RZ, PT ;  /* 0x000000ff6100720c */ /* 0x000fe20003f86270 */
[----:B------:R-:W-:Y:S01]  /*9240*/  IMAD.MOV R8, RZ, RZ, -R8 ;  /* 0x000000ffff087224 */ /* 0x000fe200078e0a08 */
[----:B------:R-:W-:Y:S01]  /*9250*/  IABS R97, R101 ;  /* 0x0000006500617213 */ /* 0x000fe20000000000 */
[----:B------:R-:W-:Y:S02]  /*9260*/  IMAD.MOV R9, RZ, RZ, -R9 ;  /* 0x000000ffff097224 */ /* 0x000fe400078e0a09 */
[----:B------:R-:W-:Y:S02]  /*9270*/  IMAD R95, R5, R8, R95 ;  /* 0x00000008055f7224 */ /* 0x000fe400078e025f */
[----:B------:R-:W-:Y:S01]  /*9280*/  @!P6 IMAD.IADD R91, R91, 0x1, -R5 ;  /* 0x000000015b5be824 */ /* 0x000fe200078e0a05 */
[C---:B------:R-:W-:Y:S01]  /*9290*/  ISETP.GT.U32.AND P6, PT, R5.reuse, R94, PT ;  /* 0x0000005e0500720c */ /* 0x040fe20003fc4070 */
[----:B------:R-:W-:-:S02]  /*92a0*/  IMAD R96, R5, R9, R96 ;  /* 0x0000000905607224 */ /* 0x000fc400078e0260 */
[----:B------:R-:W-:Y:S01]  /*92b0*/  @!P2 IMAD.IADD R92, R92, 0x1, -R5 ;  /* 0x000000015c5ca824 */ /* 0x000fe200078e0a05 */
[----:B------:R-:W-:Y:S01]  /*92c0*/  ISETP.GT.U32.AND P2, PT, R5, R95, PT ;  /* 0x0000005f0500720c */ /* 0x000fe20003f44070 */
[----:B------:R-:W-:-:S04]  /*92d0*/  IMAD.HI.U32 R9, R4, R98, RZ ;  /* 0x0000006204097227 */ /* 0x000fc800078e00ff */
[----:B------:R-:W-:Y:S01]  /*92e0*/  @!P4 IMAD.MOV R92, RZ, RZ, -R92 ;  /* 0x000000ffff5cc224 */ /* 0x000fe200078e0a5c */
[C---:B------:R-:W-:Y:S01]  /*92f0*/  ISETP.GT.U32.AND P4, PT, R5.reuse, R96, PT ;  /* 0x000000600500720c */ /* 0x040fe20003f84070 */
[----:B------:R-:W-:Y:S02]  /*9300*/  IMAD.MOV R9, RZ, RZ, -R9 ;  /* 0x000000ffff097224 */ /* 0x000fe400078e0a09 */
[--C-:B------:R-:W-:Y:S02]  /*9310*/  @!P6 IMAD.IADD R94, R94, 0x1, -R5.reuse ;  /* 0x000000015e5ee824 */ /* 0x100fe400078e0a05 */
[----:B------:R-:W-:Y:S01]  /*9320*/  @!P0 IMAD.MOV R90, RZ, RZ, -R90 ;  /* 0x000000ffff5a8224 */ /* 0x000fe200078e0a5a */
[----:B------:R-:W-:Y:S01]  /*9330*/  ISETP.GT.U32.AND P0, PT, R5, R93, PT ;  /* 0x0000005d0500720c */ /* 0x000fe20003f04070 */
[----:B------:R-:W-:Y:S01]  /*9340*/  @!P2 IMAD.IADD R95, R95, 0x1, -R5 ;  /* 0x000000015f5fa824 */ /* 0x000fe200078e0a05 */
[----:B------:R-:W-:Y:S01]  /*9350*/  ISETP.GT.U32.AND P6, PT, R5, R94, PT ;  /* 0x0000005e0500720c */ /* 0x000fe20003fc4070 */
[----:B------:R-:W-:Y:S01]  /*9360*/  @!P5 IMAD.MOV R91, RZ, RZ, -R91 ;  /* 0x000000ffff5bd224 */ /* 0x000fe200078e0a5b */
[----:B------:R-:W-:Y:S01]  /*9370*/  ISETP.GE.AND P5, PT, R99, RZ, PT ;  /* 0x000000ff6300720c */ /* 0x000fe20003fa6270 */
[----:B------:R-:W-:Y:S01]  /*9380*/  IMAD.HI.U32 R8, R4, R97, RZ ;  /* 0x0000006104087227 */ /* 0x000fe200078e00ff */
[----:B------:R-:W-:-:S02]  /*9390*/  ISETP.GE.AND P2, PT, R102, RZ, PT ;  /* 0x000000ff6600720c */ /* 0x000fc40003f46270 */
[----:B------:R-:W-:Y:S01]  /*93a0*/  IABS R102, R105 ;  /* 0x0000006900667213 */ /* 0x000fe20000000000 */
[--C-:B------:R-:W-:Y:S01]  /*93b0*/  @!P4 IMAD.IADD R96, R96, 0x1, -R5.reuse ;  /* 0x000000016060c824 */ /* 0x100fe200078e0a05 */
[C---:B------:R-:W-:Y:S01]  /*93c0*/  ISETP.GT.U32.AND P4, PT, R5.reuse, R95, PT ;  /* 0x0000005f0500720c */ /* 0x040fe20003f84070 */
[C---:B------:R-:W-:Y:S01]  /*93d0*/  IMAD R98, R5.reuse, R9, R98 ;  /* 0x0000000905627224 */ /* 0x040fe200078e0262 */
[----:B------:R-:W-:Y:S01]  /*93e0*/  LOP3.LUT R9, R6, 0x136, RZ, 0xfc, !PT ;  /* 0x0000013606097812 */ /* 0x000fe200078efcff */
[----:B------:R-:W-:Y:S02]  /*93f0*/  IMAD.MOV R8, RZ, RZ, -R8 ;  /* 0x000000ffff087224 */ /* 0x000fe400078e0a08 */
[----:B------:R-:W-:Y:S01]  /*9400*/  @!P6 IMAD.IADD R94, R94, 0x1, -R5 ;  /* 0x000000015e5ee824 */ /* 0x000fe200078e0a05 */
[----:B------:R-:W-:Y:S01]  /*9410*/  IABS R99, R9 ;  /* 0x0000000900637213 */ /* 0x000fe20000000000 */
[----:B------:R-:W-:Y:S01]  /*9420*/  IMAD R97, R5, R8, R97 ;  /* 0x0000000805617224 */ /* 0x000fe200078e0261 */
[----:B------:R-:W-:Y:S01]  /*9430*/  ISETP.GE.AND P6, PT, R101, RZ, PT ;  /* 0x000000ff6500720c */ /* 0x000fe20003fc6270 */
[----:B------:R-:W-:Y:S01]  /*9440*/  @!P0 IMAD.IADD R93, R93, 0x1, -R5 ;  /* 0x000000015d5d8824 */ /* 0x000fe200078e0a05 */
[----:B------:R-:W-:Y:S01]  /*9450*/  ISETP.GE.AND P0, PT, R100, RZ, PT ;  /* 0x000000ff6400720c */ /* 0x000fe20003f06270 */
[----:B------:R-:W-:Y:S01]  /*9460*/  IMAD.HI.U32 R8, R4, R99, RZ ;  /* 0x0000006304087227 */ /* 0x000fe200078e00ff */
[----:B------:R-:W-:-:S03]  /*9470*/  IABS R101, R104 ;  /* 0x0000006800657213 */ /* 0x000fc60000000000 */
[----:B------:R-:W-:Y:S01]  /*9480*/  @!P4 IMAD.IADD R95, R95, 0x1, -R5 ;  /* 0x000000015f5fc824 */ /* 0x000fe200078e0a05 */
[C---:B------:R-:W-:Y:S01]  /*9490*/  ISETP.GT.U32.AND P4, PT, R5.reuse, R98, PT ;  /* 0x000000620500720c */ /* 0x040fe20003f84070 */
[----:B------:R-:W-:Y:S01]  /*94a0*/  @!P5 IMAD.MOV R94, RZ, RZ, -R94 ;  /* 0x000000ffff5ed224 */ /* 0x000fe200078e0a5e */
[C---:B------:R-:W-:Y:S01]  /*94b0*/  ISETP.GT.U32.AND P5, PT, R5.reuse, R97, PT ;  /* 0x000000610500720c */ /* 0x040fe20003fa4070 */
[----:B------:R-:W-:Y:S02]  /*94c0*/  IMAD.MOV R8, RZ, RZ, -R8 ;  /* 0x000000ffff087224 */ /* 0x000fe400078e0a08 */
[----:B------:R-:W-:Y:S01]  /*94d0*/  @!P1 IMAD.MOV R93, RZ, RZ, -R93 ;  /* 0x000000ffff5d9224 */ /* 0x000fe200078e0a5d */
[C---:B------:R-:W-:Y:S01]  /*94e0*/  ISETP.GT.U32.AND P1, PT, R5.reuse, R96, PT ;  /* 0x000000600500720c */ /* 0x040fe20003f24070 */
[----:B------:R-:W-:Y:S02]  /*94f0*/  IMAD R99, R5, R8, R99 ;  /* 0x0000000805637224 */ /* 0x000fe400078e0263 */
[----:B------:R-:W-:-:S02]  /*9500*/  @!P3 IMAD.MOV R95, RZ, RZ, -R95 ;  /* 0x000000ffff5fb224 */ /* 0x000fc400078e0a5f */
[----:B------:R-:W-:Y:S01]  /*9510*/  IMAD.HI.U32 R8, R4, R101, RZ ;  /* 0x0000006504087227 */ /* 0x000fe200078e00ff */
[----:B------:R-:W-:-:S03]  /*9520*/  ISETP.GT.U32.AND P3, PT, R5, R99, PT ;  /* 0x000000630500720c */ /* 0x000fc60003f64070 */
        /* <DEDUP_REMOVED lines=10> */
[----:B------:R-:W-:-:S04]  /*95d0*/  IMAD.HI.U32 R9, R4, R102, RZ ;  /* 0x0000006604097227 */ /* 0x000fc800078e00ff */
[----:B------:R-:W-:Y:S02]  /*95e0*/  IMAD.MOV R104, RZ, RZ, -R100 ;  /* 0x000000ffff687224 */ /* 0x000fe400078e0a64 */
[----:B------:R-:W-:Y:S02]  /*95f0*/  @!P3 IMAD.IADD R99, R99, 0x1, -R5 ;  /* 0x000000016363b824 */ /* 0x000fe400078e0a05 */
[C---:B------:R-:W-:Y:S02]  /*9600*/  IMAD R100, R5.reuse, R8, R101 ;  /* 0x0000000805647224 */ /* 0x040fe400078e0265 */
[----:B------:R-:W-:Y:S01]  /*9610*/  IMAD.MOV R9, RZ, RZ, -R9 ;  /* 0x000000ffff097224 */ /* 0x000fe200078e0a09 */
[C---:B------:R-:W-:Y:S01]  /*9620*/  ISETP.GT.U32.AND P3, PT, R5.reuse, R99, PT ;  /* 0x000000630500720c */ /* 0x040fe20003f64070 */
        /* <DEDUP_REMOVED lines=9> */
[----:B------:R-:W-:Y:S02]  /*96c0*/  VIADD R8, R7, 0x12e ;  /* 0x0000012e07087836 */ /* 0x000fe40000000000 */
[--C-:B------:R-:W-:Y:S01]  /*96d0*/  @!P3 IMAD.IADD R99, R99, 0x1, -R5.reuse ;  /* 0x000000016363b824 */ /* 0x100fe200078e0a05 */
[C---:B------:R-:W-:Y:S01]  /*96e0*/  ISETP.GT.U32.AND P3, PT, R5.reuse, R102, PT ;  /* 0x000000660500720c */ /* 0x040fe20003f64070 */
[----:B------:R-:W-:Y:S01]  /*96f0*/  @!P4 IMAD.IADD R100, R100, 0x1, -R5 ;  /* 0x000000016464c824 */ /* 0x000fe200078e0a05 */
[----:B------:R-:W-:Y:S01]  /*9700*/  IABS R104, R8 ;  /* 0x0000000800687213 */ /* 0x000fe20000000000 */
[----:B------:R-:W-:Y:S01]  /*9710*/  @!P2 IMAD.MOV R98, RZ, RZ, -R98 ;  /* 0x000000ffff62a224 */ /* 0x000fe200078e0a62 */
[----:B------:R-:W-:Y:S01]  /*9720*/  ISETP.GE.AND P2, PT, R8, RZ, PT ;  /* 0x000000ff0800720c */ /* 0x000fe20003f46270 */
[----:B------:R-:W-:Y:S01]  /*9730*/  IMAD.HI.U32 R9, R4, R105, RZ ;  /* 0x0000006904097227 */ /* 0x000fe200078e00ff */
[----:B------:R-:W-:-:S03]  /*9740*/  ISETP.GT.U32.AND P4, PT, R5, R100, PT ;  /* 0x000000640500720c */ /* 0x000fc60003f84070 */
[----:B------:R-:W-:Y:S02]  /*9750*/  @!P6 IMAD.IADD R101, R101, 0x1, -R5 ;  /* 0x000000016565e824 */ /* 0x000fe400078e0a05 */
[----:B------:R-:W-:-:S03]  /*9760*/  IMAD.HI.U32 R8, R4, R104, RZ ;  /* 0x0000006804087227 */ /* 0x000fc600078e00ff */
[----:B------:R-:W-:Y:S01]  /*9770*/  ISETP.GT.U32.AND P6, PT, R5, R101, PT ;  /* 0x000000650500720c */ /* 0x000fe20003fc4070 */
[----:B------:R-:W-:Y:S02]  /*9780*/  @!P3 IMAD.IADD R102, R102, 0x1, -R5 ;  /* 0x000000016666b824 */ /* 0x000fe400078e0a05 */
[----:B------:R-:W-:-:S03]  /*9790*/  IMAD.HI.U32 R103, R4, R107, RZ ;  /* 0x0000006b04677227 */ /* 0x000fc600078e00ff */
[C---:B------:R-:W-:Y:S01]  /*97a0*/  ISETP.GT.U32.AND P3, PT, R5.reuse, R102, PT ;  /* 0x000000660500720c */ /* 0x040fe20003f64070 */
[----:B------:R-:W-:Y:S01]  /*97b0*/  @!P1 IMAD.MOV R99, RZ, RZ, -R99 ;  /* 0x000000ffff639224 */ /* 0x000fe200078e0a63 */
[----:B------:R-:W-:Y:S01]  /*97c0*/  ISETP.GE.AND P1, PT, R106, RZ, PT ;  /* 0x000000ff6a00720c */ /* 0x000fe20003f26270 */
[----:B------:R-:W-:Y:S02]  /*97d0*/  IMAD.MOV R8, RZ, RZ, -R8 ;  /* 0x000000ffff087224 */ /* 0x000fe400078e0a08 */
[----:B------:R-:W-:Y:S01]  /*97e0*/  @!P4 IMAD.IADD R100, R100, 0x1, -R5 ;  /* 0x000000016464c824 */ /* 0x000fe200078e0a05 */
[----:B------:R-:W-:Y:S01]  /*97f0*/  ISETP.GE.AND P4, PT, R108, RZ, PT ;  /* 0x000000ff6c00720c */ /* 0x000fe20003f86270 */
[----:B------:R-:W-:Y:S02]  /*9800*/  IMAD.MOV R106, RZ, RZ, -R9 ;  /* 0x000000ffff6a7224 */ /* 0x000fe400078e0a09 */
        /* <DEDUP_REMOVED lines=17> */
[----:B------:R-:W-:Y:S01]  /*9920*/  @!P6 IMAD.IADD R103, R103, 0x1, -R5 ;  /* 0x000000016767e824 */ /* 0x000fe200078e0a05 */
[----:B------:R-:W-:Y:S01]  /*9930*/  ISETP.GE.AND P6, PT, R8, RZ, PT ;  /* 0x000000ff0800720c */ /* 0x000fe20003fc6270 */
[----:B------:R-:W-:Y:S01]  /*9940*/  IMAD.HI.U32 R8, R4, R106, RZ ;  /* 0x0000006a04087227 */ /* 0x000fe200078e00ff */
[----:B------:R-:W-:-:S03]  /*9950*/  IABS R109, R113 ;  /* 0x00000071006d7213 */ /* 0x000fc60000000000 */
[--C-:B------:R-:W-:Y:S01]  /*9960*/  @!P0 IMAD.IADD R104, R104, 0x1, -R5.reuse ;  /* 0x0000000168688824 */ /* 0x100fe200078e0a05 */
[----:B------:R-:W-:Y:S01]  /*9970*/  ISETP.GT.U32.AND P0, PT, R5, R103, PT ;  /* 0x000000670500720c */ /* 0x000fe20003f04070 */
[----:B------:R-:W-:Y:S02]  /*9980*/  @!P3 IMAD.IADD R105, R105, 0x1, -R5 ;  /* 0x000000016969b824 */ /* 0x000fe400078e0a05 */
[----:B------:R-:W-:Y:S01]  /*9990*/  IMAD.MOV R9, RZ, RZ, -R8 ;  /* 0x000000ffff097224 */ /* 0x000fe200078e0a08 */
[C---:B------:R-:W-:Y:S01]  /*99a0*/  ISETP.GT.U32.AND P3, PT, R5.reuse, R104, PT ;  /* 0x000000680500720c */ /* 0x040fe20003f64070 */
[----:B------:R-:W-:Y:S01]  /*99b0*/  IMAD.HI.U32 R8, R4, R107, RZ ;  /* 0x0000006b04087227 */ /* 0x000fe200078e00ff */
[----:B------:R-:W-:-:S03]  /*99c0*/  ISETP.GT.U32.AND P1, PT, R5, R105, PT ;  /* 0x000000690500720c */ /* 0x000fc60003f24070 */
[----:B------:R-:W-:Y:S02]  /*99d0*/  IMAD.MOV R8, RZ, RZ, -R8 ;  /* 0x000000ffff087224 */ /* 0x000fe400078e0a08 */
[C---:B------:R-:W-:Y:S02]  /*99e0*/  IMAD R106, R5.reuse, R9, R106 ;  /* 0x00000009056a7224 */ /* 0x040fe400078e026a */
[----:B------:R-:W-:Y:S02]  /*99f0*/  IMAD R107, R5, R8, R107 ;  /* 0x00000008056b7224 */ /* 0x000fe400078e026b */
[--C-:B------:R-:W-:Y:S01]  /*9a00*/  @!P0 IMAD.IADD R103, R103, 0x1, -R5.reuse ;  /* 0x0000000167678824 */ /* 0x100fe200078e0a05 */
[C---:B------:R-:W-:Y:S01]  /*9a10*/  ISETP.GT.U32.AND P0, PT, R5.reuse, R106, PT ;  /* 0x0000006a0500720c */ /* 0x040fe20003f04070 */
[----:B------:R-:W-:Y:S01]  /*9a20*/  @!P3 IMAD.IADD R104, R104, 0x1, -R5 ;  /* 0x000000016868b824 */ /* 0x000fe200078e0a05 */
[----:B------:R-:W-:Y:S01]  /*9a30*/  ISETP.GT.U32.AND P3, PT, R5, R107, PT ;  /* 0x0000006b0500720c */ /* 0x000fe20003f64070 */
[----:B------:R-:W-:-:S04]  /*9a40*/  IMAD.HI.U32 R8, R4, R108, RZ ;  /* 0x0000006c04087227 */ /* 0x000fc800078e00ff */
[----:B------:R-:W-:Y:S02]  /*9a50*/  IMAD.MOV R8, RZ, RZ, -R8 ;  /* 0x000000ffff087224 */ /* 0x000fe400078e0a08 */
[----:B------:R-:W-:Y:S02]  /*9a60*/  @!P2 IMAD.MOV R103, RZ, RZ, -R103 ;  /* 0x000000ffff67a224 */ /* 0x000fe400078e0a67 */
[----:B------:R-:W-:Y:S02]  /*9a70*/  IMAD R108, R5, R8, R108 ;  /* 0x00000008056c7224 */ /* 0x000fe400078e026c */
[--C-:B------:R-:W-:Y:S01]  /*9a80*/  @!P0 IMAD.IADD R106, R106, 0x1, -R5.reuse ;  /* 0x000000016a6a8824 */ /* 0x100fe200078e0a05 */
[----:B------:R-:W-:Y:S01]  /*9a90*/  ISETP.GE.AND P0, PT, R112, RZ, PT ;  /* 0x000000ff7000720c */ /* 0x000fe20003f06270 */
[----:B------:R-:W-:Y:S02]  /*9aa0*/  @!P3 IMAD.IADD R107, R107, 0x1, -R5 ;  /* 0x000000016b6bb824 */ /* 0x000fe400078e0a05 */
[----:B------:R-:W-:Y:S01]  /*9ab0*/  IMAD.HI.U32 R8, R4, R109, RZ ;  /* 0x0000006d04087227 */ /* 0x000fe200078e00ff */
[----:B------:R-:W-:-:S02]  /*9ac0*/  ISETP.GT.U32.AND P3, PT, R5, R106, PT ;  /* 0x0000006a0500720c */ /* 0x000fc40003f64070 */
[C---:B------:R-:W-:Y:S01]  /*9ad0*/  ISETP.GT.U32.AND P2, PT, R5.reuse, R107, PT ;  /* 0x0000006b0500720c */ /* 0x040fe20003f44070 */
[----:B------:R-:W-:Y:S01]  /*9ae0*/  @!P4 IMAD.MOV R104, RZ, RZ, -R104 ;  /* 0x000000ffff68c224 */ /* 0x000fe200078e0a68 */
[----:B------:R-:W-:Y:S01]  /*9af0*/  ISETP.GT.U32.AND P4, PT, R5, R108, PT ;  /* 0x0000006c0500720c */ /* 0x000fe20003f84070 */
[----:B------:R-:W-:Y:S01]  /*9b00*/  @!P1 IMAD.IADD R105, R105, 0x1, -R5 ;  /* 0x0000000169699824 */ /* 0x000fe200078e0a05 */
[----:B------:R-:W-:Y:S01]  /*9b10*/  ISETP.GE.AND P1, PT, R110, RZ, PT ;  /* 0x000000ff6e00720c */ /* 0x000fe20003f26270 */
[----:B------:R-:W-:-:S04]  /*9b20*/  IMAD.HI.U32 R9, R4, R111, RZ ;  /* 0x0000006f04097227 */ /* 0x000fc800078e00ff */
[----:B------:R-:W-:Y:S02]  /*9b30*/  IMAD.MOV R110, RZ, RZ, -R8 ;  /* 0x000000ffff6e7224 */ /* 0x000fe400078e0a08 */
[----:B------:R-:W-:Y:S01]  /*9b40*/  IMAD.MOV R112, RZ, RZ, -R9 ;  /* 0x000000ffff707224 */ /* 0x000fe200078e0a09 */
[----:B------:R-:W-:Y:S01]  /*9b50*/  LOP3.LUT R9, R6, 0x11c, RZ, 0xfc, !PT ;  /* 0x0000011c06097812 */ /* 0x000fe200078efcff */
[C---:B------:R-:W-:Y:S02]  /*9b60*/  IMAD R109, R5.reuse, R110, R109 ;  /* 0x0000006e056d7224 */ /* 0x040fe400078e026d */
[----:B------:R-:W-:Y:S02]  /*9b70*/  IMAD R110, R5, R112, R111 ;  /* 0x00000070056e7224 */ /* 0x000fe400078e026f */
[--C-:B------:R-:W-:Y:S02]  /*9b80*/  @!P3 IMAD.IADD R106, R106, 0x1, -R5.reuse ;  /* 0x000000016a6ab824 */ /* 0x100fe400078e0a05 */
[--C-:B------:R-:W-:Y:S01]  /*9b90*/  @!P2 IMAD.IADD R107, R107, 0x1, -R5.reuse ;  /* 0x000000016b6ba824 */ /* 0x100fe200078e0a05 */
[----:B------:R-:W-:Y:S01]  /*9ba0*/  ISETP.GT.U32.AND P2, PT, R5, R109, PT ;  /* 0x0000006d0500720c */ /* 0x000fe20003f44070 */
[----:B------:R-:W-:-:S02]  /*9bb0*/  @!P4 IMAD.IADD R108, R108, 0x1, -R5 ;  /* 0x000000016c6cc824 */ /* 0x000fc400078e0a05 */
[----:B------:R-:W-:Y:S01]  /*9bc0*/  @!P6 IMAD.MOV R106, RZ, RZ, -R106 ;  /* 0x000000ffff6ae224 */ /* 0x000fe200078e0a6a */
[----:B------:R-:W-:Y:S01]  /*9bd0*/  ISETP.GT.U32.AND P6, PT, R5, R110, PT ;  /* 0x0000006e0500720c */ /* 0x000fe20003fc4070 */
[----:B------:R-:W-:Y:S01]  /*9be0*/  VIADD R8, R7, 0x11e ;  /* 0x0000011e07087836 */ /* 0x000fe20000000000 */
[----:B------:R-:W-:Y:S01]  /*9bf0*/  ISETP.GT.U32.AND P4, PT, R5, R108, PT ;  /* 0x0000006c0500720c */ /* 0x000fe20003f84070 */
[----:B------:R-:W-:Y:S01]  /*9c00*/  @!P5 IMAD.MOV R105, RZ, RZ, -R105 ;  /* 0x000000ffff69d224 */ /* 0x000fe200078e0a69 */
[----:B------:R-:W-:Y:S01]  /*9c10*/  ISETP.GE.AND P5, PT, R113, RZ, PT ;  /* 0x000000ff7100720c */ /* 0x000fe20003fa6270 */
[----:B------:R-:W-:Y:S01]  /*9c20*/  @!P1 IMAD.MOV R107, RZ, RZ, -R107 ;  /* 0x000000ffff6b9224 */ /* 0x000fe200078e0a6b */
[----:B------:R-:W-:Y:S02]  /*9c30*/  IABS R111, R8 ;  /* 0x00000008006f7213 */ /* 0x000fe40000000000 */
[----:B------:R-:W-:Y:S01]  /*9c40*/  ISETP.GE.AND P3, PT, R8, RZ, PT ;  /* 0x000000ff0800720c */ /* 0x000fe20003f66270 */
[----:B------:R-:W-:Y:S01]  /*9c50*/  @!P2 IMAD.IADD R109, R109, 0x1, -R5 ;  /* 0x000000016d6da824 */ /* 0x000fe200078e0a05 */
[----:B------:R-:W-:Y:S01]  /*9c60*/  IABS R113, R9 ;  /* 0x0000000900717213 */ /* 0x000fe20000000000 */
[----:B------:R-:W-:Y:S01]  /*9c70*/  IMAD.HI.U32 R8, R4, R111, RZ ;  /* 0x0000006f04087227 */ /* 0x000fe200078e00ff */
[----:B------:R-:W-:-:S02]  /*9c80*/  ISETP.GE.AND P1, PT, R115, RZ, PT ;  /* 0x000000ff7300720c */ /* 0x000fc40003f26270 */
[----:B------:R-:W-:Y:S01]  /*9c90*/  ISETP.GT.U32.AND P2, PT, R5, R109, PT ;  /* 0x0000006d0500720c */ /* 0x000fe20003f44070 */
[--C-:B------:R-:W-:Y:S01]  /*9ca0*/  @!P6 IMAD.IADD R110, R110, 0x1, -R5.reuse ;  /* 0x000000016e6ee824 */ /* 0x100fe200078e0a05 */
[----:B------:R-:W-:Y:S01]  /*9cb0*/  IABS R115, R119 ;  /* 0x0000007700737213 */ /* 0x000fe20000000000 */
[----:B------:R-:W-:Y:S02]  /*9cc0*/  IMAD.MOV R112, RZ, RZ, -R8 ;  /* 0x000000ffff707224 */ /* 0x000fe400078e0a08 */
[----:B------:R-:W-:Y:S01]  /*9cd0*/  @!P4 IMAD.IADD R108, R108, 0x1, -R5 ;  /* 0x000000016c6cc824 */ /* 0x000fe200078e0a05 */
[----:B------:R-:W-:Y:S01]  /*9ce0*/  ISETP.GE.AND P4, PT, R9, RZ, PT ;  /* 0x000000ff0900720c */ /* 0x000fe20003f86270 */
[----:B------:R-:W-:Y:S01]  /*9cf0*/  IMAD.HI.U32 R8, R4, R113, RZ ;  /* 0x0000007104087227 */ /* 0x000fe200078e00ff */
[----:B------:R-:W-:-:S03]  /*9d00*/  ISETP.GT.U32.AND P6, PT, R5, R110, PT ;  /* 0x0000006e0500720c */ /* 0x000fc60003fc4070 */
[----:B------:R-:W-:-:S04]  /*9d10*/  IMAD.HI.U32 R9, R4, R114, RZ ;  /* 0x0000007204097227 */ /* 0x000fc800078e00ff */
[----:B------:R-:W-:Y:S02]  /*9d20*/  IMAD.MOV R8, RZ, RZ, -R8 ;  /* 0x000000ffff087224 */ /* 0x000fe400078e0a08 */
[----:B------:R-:W-:Y:S02]  /*9d30*/  IMAD.MOV R9, RZ, RZ, -R9 ;  /* 0x000000ffff097224 */ /* 0x000fe400078e0a09 */
[C---:B------:R-:W-:Y:S02]  /*9d40*/  IMAD R111, R5.reuse, R112, R111 ;  /* 0x00000070056f7224 */ /* 0x040fe400078e026f */
[C---:B------:R-:W-:Y:S01]  /*9d50*/  IMAD R112, R5.reuse, R8, R113 ;  /* 0x0000000805707224 */ /* 0x040fe200078e0271 */
[----:B------:R-:W-:Y:S01]  /*9d60*/  LOP3.LUT R8, R6, 0x118, RZ, 0xfc, !PT ;  /* 0x0000011806087812 */ /* 0x000fe200078efcff */
[----:B------:R-:W-:Y:S02]  /*9d70*/  IMAD R113, R5, R9, R114 ;  /* 0x0000000905717224 */ /* 0x000fe400078e0272 */
[--C-:B------:R-:W-:Y:S01]  /*9d80*/  @!P2 IMAD.IADD R109, R109, 0x1, -R5.reuse ;  /* 0x000000016d6da824 */ /* 0x100fe200078e0a05 */
[C---:B------:R-:W-:Y:S01]  /*9d90*/  ISETP.GT.U32.AND P2, PT, R5.reuse, R111, PT ;  /* 0x0000006f0500720c */ /* 0x040fe20003f44070 */
[----:B------:R-:W-:Y:S01]  /*9da0*/  @!P6 IMAD.IADD R110, R110, 0x1, -R5 ;  /* 0x000000016e6ee824 */ /* 0x000fe200078e0a05 */
[C---:B------:R-:W-:Y:S01]  /*9db0*/  ISETP.GT.U32.AND P6, PT, R5.reuse, R113, PT ;  /* 0x000000710500720c */ /* 0x040fe20003fc4070 */
[----:B------:R-:W-:Y:S01]  /*9dc0*/  @!P5 IMAD.MOV R109, RZ, RZ, -R109 ;  /* 0x000000ffff6dd224 */ /* 0x000fe200078e0a6d */
[----:B------:R-:W-:Y:S01]  /*9dd0*/  ISETP.GT.U32.AND P5, PT, R5, R112, PT ;  /* 0x000000700500720c */ /* 0x000fe20003fa4070 */
[----:B------:R-:W-:Y:S01]  /*9de0*/  @!P0 IMAD.MOV R108, RZ, RZ, -R108 ;  /* 0x000000ffff6c8224 */ /* 0x000fe200078e0a6c */
[----:B------:R-:W-:Y:S01]  /*9df0*/  IABS R114, R8 ;  /* 0x0000000800727213 */ /* 0x000fe20000000000 */
[----:B------:R-:W-:Y:S01]  /*9e00*/  @!P1 IMAD.MOV R110, RZ, RZ, -R110 ;  /* 0x000000ffff6e9224 */ /* 0x000fe200078e0a6e */
[----:B------:R-:W-:-:S05]  /*9e10*/  ISETP.GE.AND P0, PT, R116, RZ, PT ;  /* 0x000000ff7400720c */ /* 0x000fca0003f06270 */
[--C-:B------:R-:W-:Y:S01]  /*9e20*/  @!P2 IMAD.IADD R111, R111, 0x1, -R5.reuse ;  /* 0x000000016f6fa824 */ /* 0x100fe200078e0a05 */
[----:B------:R-:W-:Y:S01]  /*9e30*/  ISETP.GE.AND P2, PT, R8, RZ, PT ;  /* 0x000000ff0800720c */ /* 0x000fe20003f46270 */
[----:B------:R-:W-:Y:S02]  /*9e40*/  @!P6 IMAD.IADD R113, R113, 0x1, -R5 ;  /* 0x000000017171e824 */ /* 0x000fe400078e0a05 */
[----:B------:R-:W-:-:S03]  /*9e50*/  IMAD.HI.U32 R8, R4, R114, RZ ;  /* 0x0000007204087227 */ /* 0x000fc600078e00ff */
[C---:B------:R-:W-:Y:S01]  /*9e60*/  ISETP.GT.U32.AND P6, PT, R5.reuse, R113, PT ;  /* 0x000000710500720c */ /* 0x040fe20003fc4070 */
[----:B------:R-:W-:Y:S01]  /*9e70*/  @!P5 IMAD.IADD R112, R112, 0x1, -R5 ;  /* 0x000000017070d824 */ /* 0x000fe200078e0a05 */
[C---:B------:R-:W-:Y:S01]  /*9e80*/  ISETP.GT.U32.AND P5, PT, R5.reuse, R111, PT ;  /* 0x0000006f0500720c */ /* 0x040fe20003fa4070 */
[----:B------:R-:W-:Y:S02]  /*9e90*/  IMAD.MOV R9, RZ, RZ, -R8 ;  /* 0x000000ffff097224 */ /* 0x000fe400078e0a08 */
[----:B------:R-:W-:Y:S01]  /*9ea0*/  IMAD.HI.U32 R8, R4, R115, RZ ;  /* 0x0000007304087227 */ /* 0x000fe200078e00ff */
[----:B------:R-:W-:-:S03]  /*9eb0*/  ISETP.GT.U32.AND P1, PT, R5, R112, PT ;  /* 0x000000700500720c */ /* 0x000fc60003f24070 */
[----:B------:R-:W-:Y:S02]  /*9ec0*/  IMAD.MOV R116, RZ, RZ, -R8 ;  /* 0x000000ffff747224 */ /* 0x000fe400078e0a08 */
[----:B------:R-:W-:Y:S02]  /*9ed0*/  IMAD R114, R5, R9, R114 ;  /* 0x0000000905727224 */ /* 0x000fe400078e0272 */
[----:B------:R-:W-:-:S04]  /*9ee0*/  IMAD.HI.U32 R8, R4, R117, RZ ;  /* 0x0000007504087227 */ /* 0x000fc800078e00ff */
[----:B------:R-:W-:Y:S02]  /*9ef0*/  IMAD R115, R5, R116, R115 ;  /* 0x0000007405737224 */ /* 0x000fe400078e0273 */
[----:B------:R-:W-:Y:S01]  /*9f00*/  @!P5 IMAD.IADD R111, R111, 0x1, -R5 ;  /* 0x000000016f6fd824 */ /* 0x000fe200078e0a05 */
[----:B------:R-:W-:Y:S01]  /*9f10*/  ISETP.GT.U32.AND P5, PT, R5, R114, PT ;  /* 0x000000720500720c */ /* 0x000fe20003fa4070 */
[----:B------:R-:W-:-:S04]  /*9f20*/  IMAD.HI.U32 R9, R4, R118, RZ ;  /* 0x0000007604097227 */ /* 0x000fc800078e00ff */
[----:B------:R-:W-:Y:S02]  /*9f30*/  IMAD.MOV R8, RZ, RZ, -R8 ;  /* 0x000000ffff087224 */ /* 0x000fe400078e0a08 */
[--C-:B------:R-:W-:Y:S01]  /*9f40*/  @!P6 IMAD.IADD R113, R113, 0x1, -R5.reuse ;  /* 0x000000017171e824 */ /* 0x100fe200078e0a05 */
[----:B------:R-:W-:Y:S01]  /*9f50*/  ISETP.GT.U32.AND P6, PT, R5, R115, PT ;  /* 0x000000730500720c */ /* 0x000fe20003fc4070 */
[----:B------:R-:W-:Y:S01]  /*9f60*/  @!P1 IMAD.IADD R112, R112, 0x1, -R5 ;  /* 0x0000000170709824 */ /* 0x000fe200078e0a05 */
[----:B------:R-:W-:Y:S01]  /*9f70*/  ISETP.GE.AND P1, PT, R119, RZ, PT ;  /* 0x000000ff7700720c */ /* 0x000fe20003f26270 */
[----:B------:R-:W-:Y:S02]  /*9f80*/  IMAD.MOV R9, RZ, RZ, -R9 ;  /* 0x000000ffff097224 */ /* 0x000fe400078e0a09 */
[C---:B------:R-:W-:Y:S02]  /*9f90*/  IMAD R116, R5.reuse, R8, R117 ;  /* 0x0000000805747224 */ /* 0x040fe400078e0275 */
        /* <DEDUP_REMOVED lines=8> */
[----:B------:R-:W-:Y:S01]  /*a020*/  @!P6 IMAD.IADD R115, R115, 0x1, -R5 ;  /* 0x000000017373e824 */ /* 0x000fe200078e0a05 */
[C---:B------:R-:W-:Y:S01]  /*a030*/  ISETP.GT.U32.AND P6, PT, R5.reuse, R114, PT ;  /* 0x000000720500720c */ /* 0x040fe20003fc4070 */
[----:B------:R-:W-:Y:S01]  /*a040*/  @!P3 IMAD.MOV R111, RZ, RZ, -R111 ;  /* 0x000000ffff6fb224 */ /* 0x000fe200078e0a6f */
        /* <DEDUP_REMOVED lines=13> */
[--C-:B------:R-:W-:Y:S01]  /*a120*/  @!P6 IMAD.IADD R114, R114, 0x1, -R5.reuse ;  /* 0x000000017272e824 */ /* 0x100fe200078e0a05 */
[----:B------:R-:W-:Y:S01]  /*a130*/  ISETP.GE.AND P6, PT, R121, RZ, PT ;  /* 0x000000ff7900720c */ /* 0x000fe20003fc6270 */
[----:B------:R-:W-:Y:S01]  /*a140*/  @!P3 IMAD.IADD R115, R115, 0x1, -R5 ;  /* 0x000000017373b824 */ /* 0x000fe200078e0a05 */
[C---:B------:R-:W-:Y:S01]  /*a150*/  ISETP.GT.U32.AND P3, PT, R5.reuse, R118, PT ;  /* 0x000000760500720c */ /* 0x040fe20003f64070 */
[----:B------:R-:W-:Y:S01]  /*a160*/  IMAD.MOV R8, RZ, RZ, -R8 ;  /* 0x000000ffff087224 */ /* 0x000fe200078e0a08 */
[----:B------:R-:W-:Y:S01]  /*a170*/  IABS R121, R126 ;  /* 0x0000007e00797213 */ /* 0x000fe20000000000 */
[----:B------:R-:W-:Y:S02]  /*a180*/  IMAD.MOV R9, RZ, RZ, -R9 ;  /* 0x000000ffff097224 */ /* 0x000fe400078e0a09 */
[C---:B------:R-:W-:Y:S02]  /*a190*/  IMAD R119, R5.reuse, R8, R119 ;  /* 0x0000000805777224 */ /* 0x040fe400078e0277 */
[----:B------:R-:W-:-:S02]  /*a1a0*/  IMAD R120, R5, R9, R120 ;  /* 0x0000000905787224 */ /* 0x000fc400078e0278 */
[--C-:B------:R-:W-:Y:S01]  /*a1b0*/  @!P0 IMAD.IADD R116, R116, 0x1, -R5.reuse ;  /* 0x0000000174748824 */ /* 0x100fe200078e0a05 */
[C---:B------:R-:W-:Y:S01]  /*a1c0*/  ISETP.GT.U32.AND P0, PT, R5.reuse, R119, PT ;  /* 0x000000770500720c */ /* 0x040fe20003f04070 */
[----:B------:R-:W-:Y:S02]  /*a1d0*/  @!P2 IMAD.MOV R114, RZ, RZ, -R114 ;  /* 0x000000ffff72a224 */ /* 0x000fe400078e0a72 */
[----:B------:R-:W-:Y:S01]  /*a1e0*/  @!P6 IMAD.MOV R116, RZ, RZ, -R116 ;  /* 0x000000ffff74e224 */ /* 0x000fe200078e0a74 */
[C---:B------:R-:W-:Y:S01]  /*a1f0*/  ISETP.GT.U32.AND P6, PT, R5.reuse, R120, PT ;  /* 0x000000780500720c */ /* 0x040fe20003fc4070 */
[----:B------:R-:W-:Y:S01]  /*a200*/  @!P3 IMAD.IADD R118, R118, 0x1, -R5 ;  /* 0x000000017676b824 */ /* 0x000fe200078e0a05 */
[----:B------:R-:W-:Y:S01]  /*a210*/  ISETP.GT.U32.AND P3, PT, R5, R117, PT ;  /* 0x000000750500720c */ /* 0x000fe20003f64070 */
[----:B------:R-:W-:Y:S01]  /*a220*/  @!P1 IMAD.MOV R115, RZ, RZ, -R115 ;  /* 0x000000ffff739224 */ /* 0x000fe200078e0a73 */
[----:B------:R-:W-:Y:S01]  /*a230*/  ISETP.GE.AND P1, PT, R123, RZ, PT ;  /* 0x000000ff7b00720c */ /* 0x000fe20003f26270 */
[----:B------:R-:W-:Y:S01]  /*a240*/  IMAD.HI.U32 R9, R4, R122, RZ ;  /* 0x0000007a04097227 */ /* 0x000fe200078e00ff */
[----:B------:R-:W-:-:S03]  /*a250*/  ISETP.GT.U32.AND P2, PT, R5, R118, PT ;  /* 0x000000760500720c */ /* 0x000fc60003f44070 */
[----:B------:R-:W-:Y:S01]  /*a260*/  @!P0 IMAD.IADD R119, R119, 0x1, -R5 ;  /* 0x0000000177778824 */ /* 0x000fe200078e0a05 */
[----:B------:R-:W-:Y:S01]  /*a270*/  ISETP.GE.AND P0, PT, R127, RZ, PT ;  /* 0x000000ff7f00720c */ /* 0x000fe20003f06270 */
[----:B------:R-:W-:Y:S01]  /*a280*/  IMAD.HI.U32 R8, R4, R121, RZ ;  /* 0x0000007904087227 */ /* 0x000fe200078e00ff */
[----:B------:R-:W-:-:S03]  /*a290*/  IABS R127, R131 ;  /* 0x00000083007f7213 */ /* 0x000fc60000000000 */
[----:B------:R-:W-:Y:S02]  /*a2a0*/  IMAD.MOV R9, RZ, RZ, -R9 ;  /* 0x000000ffff097224 */ /* 0x000fe400078e0a09 */
[--C-:B------:R-:W-:Y:S01]  /*a2b0*/  @!P6 IMAD.IADD R120, R120, 0x1, -R5.reuse ;  /* 0x000000017878e824 */ /* 0x100fe200078e0a05 */
[C---:B------:R-:W-:Y:S01]  /*a2c0*/  ISETP.GT.U32.AND P6, PT, R5.reuse, R119, PT ;  /* 0x000000770500720c */ /* 0x040fe20003fc4070 */
[----:B------:R-:W-:Y:S02]  /*a2d0*/  IMAD.MOV R8, RZ, RZ, -R8 ;  /* 0x000000ffff087224 */ /* 0x000fe400078e0a08 */
[C---:B------:R-:W-:Y:S01]  /*a2e0*/  IMAD R122, R5.reuse, R9, R122 ;  /* 0x00000009057a7224 */ /* 0x040fe200078e027a */
[----:B------:R-:W-:Y:S01]  /*a2f0*/  LOP3.LUT R9, R6, 0x106, RZ, 0xfc, !PT ;  /* 0x0000010606097812 */ /* 0x000fe200078efcff */
[----:B------:R-:W-:Y:S01]  /*a300*/  @!P2 IMAD.IADD R118, R118, 0x1, -R5 ;  /* 0x000000017676a824 */ /* 0x000fe200078e0a05 */
[----:B------:R-:W-:Y:S01]  /*a310*/  ISETP.GE.AND P2, PT, R126, RZ, PT ;  /* 0x000000ff7e00720c */ /* 0x000fe20003f46270 */
[----:B------:R-:W-:Y:S01]  /*a320*/  IMAD R121, R5, R8, R121 ;  /* 0x0000000805797224 */ /* 0x000fe200078e0279 */
[----:B------:R-:W-:Y:S01]  /*a330*/  IABS R123, R9 ;  /* 0x00000009007b7213 */ /* 0x000fe20000000000 */
[----:B------:R-:W-:Y:S01]  /*a340*/  @!P1 IMAD.MOV R118, RZ, RZ, -R118 ;  /* 0x000000ffff769224 */ /* 0x000fe200078e0a76 */
[----:B------:R-:W-:Y:S01]  /*a350*/  IABS R126, R128 ;  /* 0x00000080007e7213 */ /* 0x000fe20000000000 */
[----:B------:R-:W-:Y:S01]  /*a360*/  @!P3 IMAD.IADD R117, R117, 0x1, -R5 ;  /* 0x000000017575b824 */ /* 0x000fe200078e0a05 */
[----:B------:R-:W-:Y:S01]  /*a370*/  ISETP.GT.U32.AND P1, PT, R5, R121, PT ;  /* 0x000000790500720c */ /* 0x000fe20003f24070 */
[----:B------:R-:W-:Y:S01]  /*a380*/  IMAD.HI.U32 R8, R4, R123, RZ ;  /* 0x0000007b04087227 */ /* 0x000fe200078e00ff */
[----:B------:R-:W-:-:S03]  /*a390*/  ISETP.GE.AND P3, PT, R124, RZ, PT ;  /* 0x000000ff7c00720c */ /* 0x000fc60003f66270 */
[----:B------:R-:W-:Y:S01]  /*a3a0*/  @!P6 IMAD.IADD R119, R119, 0x1, -R5 ;  /* 0x000000017777e824 */ /* 0x000fe200078e0a05 */
[C---:B------:R-:W-:Y:S01]  /*a3b0*/  ISETP.GT.U32.AND P6, PT, R5.reuse, R122, PT ;  /* 0x0000007a0500720c */ /* 0x040fe20003fc4070 */
[----:B------:R-:W-:Y:S01]  /*a3c0*/  @!P4 IMAD.MOV R117, RZ, RZ, -R117 ;  /* 0x000000ffff75c224 */ /* 0x000fe200078e0a75 */
[C---:B------:R-:W-:Y:S01]  /*a3d0*/  ISETP.GT.U32.AND P4, PT, R5.reuse, R120, PT ;  /* 0x000000780500720c */ /* 0x040fe20003f84070 */
[----:B------:R-:W-:Y:S02]  /*a3e0*/  IMAD.MOV R8, RZ, RZ, -R8 ;  /* 0x000000ffff087224 */ /* 0x000fe400078e0a08 */
[----:B------:R-:W-:Y:S02]  /*a3f0*/  @!P5 IMAD.MOV R119, RZ, RZ, -R119 ;  /* 0x000000ffff77d224 */ /* 0x000fe400078e0a77 */
[----:B------:R-:W-:Y:S02]  /*a400*/  IMAD R123, R5, R8, R123 ;  /* 0x00000008057b7224 */ /* 0x000fe400078e027b */
[----:B------:R-:W-:-:S02]  /*a410*/  @!P1 IMAD.IADD R121, R121, 0x1, -R5 ;  /* 0x0000000179799824 */ /* 0x000fc400078e0a05 */
[----:B------:R-:W-:Y:S01]  /*a420*/  IMAD.HI.U32 R8, R4, R126, RZ ;  /* 0x0000007e04087227 */ /* 0x000fe200078e00ff */
[C---:B------:R-:W-:Y:S02]  /*a430*/  ISETP.GT.U32.AND P5, PT, R5.reuse, R123, PT ;  /* 0x0000007b0500720c */ /* 0x040fe40003fa4070 */
[----:B------:R-:W-:Y:S01]  /*a440*/  ISETP.GT.U32.AND P1, PT, R5, R121, PT ;  /* 0x000000790500720c */ /* 0x000fe20003f24070 */
[--C-:B------:R-:W-:Y:S02]  /*a450*/  @!P6 IMAD.IADD R122, R122, 0x1, -R5.reuse ;  /* 0x000000017a7ae824 */ /* 0x100fe400078e0a05 */
[----:B------:R-:W-:Y:S01]  /*a460*/  @!P4 IMAD.IADD R120, R120, 0x1, -R5 ;  /* 0x000000017878c824 */ /* 0x000fe200078e0a05 */
[----:B------:R-:W-:Y:S01]  /*a470*/  ISETP.GE.AND P4, PT, R9, RZ, PT ;  /* 0x000000ff0900720c */ /* 0x000fe20003f86270 */
[----:B------:R-:W-:Y:S01]  /*a480*/  IMAD.HI.U32 R9, R4, R127, RZ ;  /* 0x0000007f04097227 */ /* 0x000fe200078e00ff */
[----:B------:R-:W-:-:S03]  /*a490*/  ISETP.GT.U32.AND P6, PT, R5, R122, PT ;  /* 0x0000007a0500720c */ /* 0x000fc60003fc4070 */
[----:B------:R-:W-:-:S04]  /*a4a0*/  IMAD.HI.U32 R124, R4, R129, RZ ;  /* 0x00000081047c7227 */ /* 0x000fc800078e00ff */
[----:B------:R-:W-:Y:S01]  /*a4b0*/  @!P3 IMAD.MOV R120, RZ, RZ, -R120 ;  /* 0x000000ffff78b224 */ /* 0x000fe200078e0a78 */
[----:B------:R-:W-:Y:S01]  /*a4c0*/  ISETP.GE.AND P3, PT, R128, RZ, PT ;  /* 0x000000ff8000720c */ /* 0x000fe20003f66270 */
[----:B------:R-:W-:Y:S02]  /*a4d0*/  IMAD.MOV R8, RZ, RZ, -R8 ;  /* 0x000000ffff087224 */ /* 0x000fe400078e0a08 */
[----:B------:R-:W-:Y:S02]  /*a4e0*/  IMAD.MOV R128, RZ, RZ, -R9 ;  /* 0x000000ffff807224 */ /* 0x000fe400078e0a09 */
[----:B------:R-:W-:Y:S02]  /*a4f0*/  IMAD.MOV R130, RZ, RZ, -R124 ;  /* 0x000000ffff827224 */ /* 0x000fe400078e0a7c */
[----:B------:R-:W-:Y:S02]  /*a500*/  @!P5 IMAD.IADD R123, R123, 0x1, -R5 ;  /* 0x000000017b7bd824 */ /* 0x000fe400078e0a05 */
[----:B------:R-:W-:-:S02]  /*a510*/  IMAD R124, R5, R8, R126 ;  /* 0x00000008057c7224 */ /* 0x000fc400078e027e */
[----:B------:R-:W-:Y:S01]  /*a520*/  @!P1 IMAD.IADD R121, R121, 0x1, -R5 ;  /* 0x0000000179799824 */ /* 0x000fe200078e0a05 */
[C---:B------:R-:W-:Y:S01]  /*a530*/  ISETP.GT.U32.AND P5, PT, R5.reuse, R123, PT ;  /* 0x0000007b0500720c */ /* 0x040fe20003fa4070 */
[----:B------:R-:W-:Y:S01]  /*a540*/  IMAD R126, R5, R128, R127 ;  /* 0x00000080057e7224 */ /* 0x000fe200078e027f */
[----:B------:R-:W-:Y:S01]  /*a550*/  ISETP.GE.AND P1, PT, R131, RZ, PT ;  /* 0x000000ff8300720c */ /* 0x000fe20003f26270 */
[----:B------:R-:W-:Y:S01]  /*a560*/  @!P6 IMAD.IADD R122, R122, 0x1, -R5 ;  /* 0x000000017a7ae824 */ /* 0x000fe200078e0a05 */
[C---:B------:R-:W-:Y:S01]  /*a570*/  ISETP.GT.U32.AND P6, PT, R5.reuse, R124, PT ;  /* 0x0000007c0500720c */ /* 0x040fe20003fc4070 */
[----:B------:R-:W-:Y:S01]  /*a580*/  @!P2 IMAD.MOV R121, RZ, RZ, -R121 ;  /* 0x000000ffff79a224 */ /* 0x000fe200078e0a79 */
[C---:B------:R-:W-:Y:S01]  /*a590*/  ISETP.GT.U32.AND P2, PT, R5.reuse, R126, PT ;  /* 0x0000007e0500720c */ /* 0x040fe20003f44070 */
[----:B------:R-:W-:Y:S01]  /*a5a0*/  IMAD R127, R5, R130, R129 ;  /* 0x00000082057f7224 */ /* 0x000fe200078e0281 */
[----:B------:R-:W-:Y:S01]  /*a5b0*/  IABS R131, R134 ;  /* 0x0000008600837213 */ /* 0x000fe20000000000 */
[----:B------:R-:W-:Y:S01]  /*a5c0*/  VIADD R8, R7, 0xfe ;  /* 0x000000fe07087836 */ /* 0x000fe20000000000 */
[----:B------:R-:W-:Y:S01]  /*a5d0*/  IABS R130, R133 ;  /* 0x0000008500827213 */ /* 0x000fe20000000000 */
[----:B------:R-:W-:-:S02]  /*a5e0*/  @!P0 IMAD.MOV R122, RZ, RZ, -R122 ;  /* 0x000000ffff7a8224 */ /* 0x000fc400078e0a7a */
[--C-:B------:R-:W-:Y:S01]  /*a5f0*/  @!P5 IMAD.IADD R123, R123, 0x1, -R5.reuse ;  /* 0x000000017b7bd824 */ /* 0x100fe200078e0a05 */
[C---:B------:R-:W-:Y:S01]  /*a600*/  ISETP.GT.U32.AND P5, PT, R5.reuse, R127, PT ;  /* 0x0000007f0500720c */ /* 0x040fe20003fa4070 */
[----:B------:R-:W-:Y:S01]  /*a610*/  IMAD.HI.U32 R128, R4, R131, RZ ;  /* 0x0000008304807227 */ /* 0x000fe200078e00ff */
[----:B------:R-:W-:Y:S02]  /*a620*/  IABS R129, R8 ;  /* 0x0000000800817213 */ /* 0x000fe40000000000 */
[----:B------:R-:W-:Y:S01]  /*a630*/  ISETP.GE.AND P0, PT, R8, RZ, PT ;  /* 0x000000ff0800720c */ /* 0x000fe20003f06270 */
[--C-:B------:R-:W-:Y:S02]  /*a640*/  @!P6 IMAD.IADD R124, R124, 0x1, -R5.reuse ;  /* 0x000000017c7ce824 */ /* 0x100fe400078e0a05 */
[----:B------:R-:W-:Y:S02]  /*a650*/  @!P2 IMAD.IADD R126, R126, 0x1, -R5 ;  /* 0x000000017e7ea824 */ /* 0x000fe400078e0a05 */
[----:B------:R-:W-:Y:S01]  /*a660*/  IMAD.HI.U32 R8, R4, R129, RZ ;  /* 0x0000008104087227 */ /* 0x000fe200078e00ff */
[----:B------:R-:W-:-:S02]  /*a670*/  ISETP.GT.U32.AND P6, PT, R5, R124, PT ;  /* 0x0000007c0500720c */ /* 0x000fc40003fc4070 */
[----:B------:R-:W-:Y:S01]  /*a680*/  ISETP.GT.U32.AND P2, PT, R5, R126, PT ;  /* 0x0000007e0500720c */ /* 0x000fe20003f44070 */
[----:B------:R-:W-:-:S04]  /*a690*/  IMAD.HI.U32 R9, R4, R130, RZ ;  /* 0x0000008204097227 */ /* 0x000fc800078e00ff */
[----:B------:R-:W-:Y:S02]  /*a6a0*/  IMAD.MOV R8, RZ, RZ, -R8 ;  /* 0x000000ffff087224 */ /* 0x000fe400078e0a08 */
[----:B------:R-:W-:Y:S01]  /*a6b0*/  @!P4 IMAD.MOV R123, RZ, RZ, -R123 ;  /* 0x000000ffff7bc224 */ /* 0x000fe200078e0a7b */
[----:B------:R-:W-:Y:S01]  /*a6c0*/  ISETP.GE.AND P4, PT, R132, RZ, PT ;  /* 0x000000ff8400720c */ /* 0x000fe20003f86270 */
[----:B------:R-:W-:Y:S02]  /*a6d0*/  @!P5 IMAD.IADD R127, R127, 0x1, -R5 ;  /* 0x000000017f7fd824 */ /* 0x000fe400078e0a05 */
[----:B------:R-:W-:Y:S02]  /*a6e0*/  IMAD.MOV R132, RZ, RZ, -R128 ;  /* 0x000000ffff847224 */ /* 0x000fe400078e0a80 */
[----:B------:R-:W-:Y:S01]  /*a6f0*/  IMAD.MOV R9, RZ, RZ, -R9 ;  /* 0x000000ffff097224 */ /* 0x000fe200078e0a09 */
[C---:B------:R-:W-:Y:S01]  /*a700*/  ISETP.GT.U32.AND P5, PT, R5.reuse, R127, PT ;  /* 0x0000007f0500720c */ /* 0x040fe20003fa4070 */
[----:B------:R-:W-:Y:S01]  /*a710*/  IMAD R128, R5, R8, R129 ;  /* 0x0000000805807224 */ /* 0x000fe200078e0281 */
[----:B------:R-:W-:Y:S01]  /*a720*/  LOP3.LUT R8, R6, 0xf8, RZ, 0xfc, !PT ;  /* 0x000000f806087812 */ /* 0x000fe200078efcff */
[--C-:B------:R-:W-:Y:S01]  /*a730*/  @!P6 IMAD.IADD R124, R124, 0x1, -R5.reuse ;  /* 0x000000017c7ce824 */ /* 0x100fe200078e0a05 */
[----:B------:R-:W-:Y:S01]  /*a740*/  ISETP.GE.AND P6, PT, R133, RZ, PT ;  /* 0x000000ff8500720c */ /* 0x000fe20003fc6270 */
[C---:B------:R-:W-:Y:S01]  /*a750*/  IMAD R129, R5.reuse, R9, R130 ;  /* 0x0000000905817224 */ /* 0x040fe200078e0282 */
[----:B------:R-:W-:Y:S01]  /*a760*/  IABS R9, R135 ;  /* 0x0000008700097213 */ /* 0x000fe20000000000 */
[----:B------:R-:W-:Y:S01]  /*a770*/  @!P2 IMAD.IADD R126, R126, 0x1, -R5 ;  /* 0x000000017e7ea824 */ /* 0x000fe200078e0a05 */
[C---:B------:R-:W-:Y:S01]  /*a780*/  ISETP.GT.U32.AND P2, PT, R5.reuse, R128, PT ;  /* 0x000000800500720c */ /* 0x040fe20003f44070 */
[----:B------:R-:W-:Y:S01]  /*a790*/  @!P3 IMAD.MOV R124, RZ, RZ, -R124 ;  /* 0x000000ffff7cb224 */ /* 0x000fe200078e0a7c */
[C---:B------:R-:W-:Y:S01]  /*a7a0*/  ISETP.GT.U32.AND P3, PT, R5.reuse, R129, PT ;  /* 0x000000810500720c */ /* 0x040fe20003f64070 */
[----:B------:R-:W-:Y:S01]  /*a7b0*/  IMAD R130, R5, R132, R131 ;  /* 0x0000008405827224 */ /* 0x000fe200078e0283 */
[----:B------:R-:W-:Y:S01]  /*a7c0*/  IABS R131, R8 ;  /* 0x0000000800837213 */ /* 0x000fe20000000000 */
[----:B------:R-:W-:Y:S01]  /*a7d0*/  @!P5 IMAD.IADD R127, R127, 0x1, -R5 ;  /* 0x000000017f7fd824 */ /* 0x000fe200078e0a05 */
[----:B------:R-:W-:Y:S01]  /*a7e0*/  IABS R133, R137 ;  /* 0x0000008900857213 */ /* 0x000fe20000000000 */
[----:B------:R-:W-:Y:S01]  /*a7f0*/  @!P1 IMAD.MOV R126, RZ, RZ, -R126 ;  /* 0x000000ffff7e9224 */ /* 0x000fe200078e0a7e */
[----:B------:R-:W-:Y:S01]  /*a800*/  ISETP.GT.U32.AND P5, PT, R5, R130, PT ;  /* 0x000000820500720c */ /* 0x000fe20003fa4070 */
[----:B------:R-:W-:Y:S01]  /*a810*/  @!P4 IMAD.MOV R127, RZ, RZ, -R127 ;  /* 0x000000ffff7fc224 */ /* 0x000fe200078e0a7f */
[----:B------:R-:W-:-:S02]  /*a820*/  ISETP.GE.AND P1, PT, R134, RZ, PT ;  /* 0x000000ff8600720c */ /* 0x000fc40003f26270 */
[----:B------:R-:W-:Y:S01]  /*a830*/  IABS R134, R138 ;  /* 0x0000008a00867213 */ /* 0x000fe20000000000 */
[--C-:B------:R-:W-:Y:S01]  /*a840*/  @!P2 IMAD.IADD R128, R128, 0x1, -R5.reuse ;  /* 0x000000018080a824 */ /* 0x100fe200078e0a05 */
[----:B------:R-:W-:Y:S01]  /*a850*/  ISETP.GE.AND P2, PT, R8, RZ, PT ;  /* 0x000000ff0800720c */ /* 0x000fe20003f46270 */
[----:B------:R-:W-:Y:S02]  /*a860*/  @!P3 IMAD.IADD R129, R129, 0x1, -R5 ;  /* 0x000000018181b824 */ /* 0x000fe400078e0a05 */
[----:B------:R-:W-:Y:S01]  /*a870*/  IMAD.HI.U32 R8, R4, R131, RZ ;  /* 0x0000008304087227 */ /* 0x000fe200078e00ff */
[----:B------:R-:W-:-:S03]  /*a880*/  ISETP.GT.U32.AND P3, PT, R5, R128, PT ;  /* 0x000000800500720c */ /* 0x000fc60003f64070 */
[----:B------:R-:W-:Y:S02]  /*a890*/  IMAD.MOV R132, RZ, RZ, -R8 ;  /* 0x000000ffff847224 */ /* 0x000fe400078e0a08 */
[----:B------:R-:W-:Y:S01]  /*a8a0*/  @!P5 IMAD.IADD R130, R130, 0x1, -R5 ;  /* 0x000000018282d824 */ /* 0x000fe200078e0a05 */
[----:B------:R-:W-:Y:S01]  /*a8b0*/  ISETP.GT.U32.AND P5, PT, R5, R129, PT ;  /* 0x000000810500720c */ /* 0x000fe20003fa4070 */
[----:B------:R-:W-:-:S03]  /*a8c0*/  IMAD.HI.U32 R8, R4, R9, RZ ;  /* 0x0000000904087227 */ /* 0x000fc600078e00ff */
[C---:B------:R-:W-:Y:S01]  /*a8d0*/  ISETP.GT.U32.AND P4, PT, R5.reuse, R130, PT ;  /* 0x000000820500720c */ /* 0x040fe20003f84070 */
[C---:B------:R-:W-:Y:S02]  /*a8e0*/  IMAD R131, R5.reuse, R132, R131 ;  /* 0x0000008405837224 */ /* 0x040fe400078e0283 */
[----:B------:R-:W-:Y:S02]  /*a8f0*/  IMAD.MOV R8, RZ, RZ, -R8 ;  /* 0x000000ffff087224 */ /* 0x000fe400078e0a08 */
[----:B------:R-:W-:Y:S01]  /*a900*/  @!P3 IMAD.IADD R128, R128, 0x1, -R5 ;  /* 0x000000018080b824 */ /* 0x000fe200078e0a05 */
[C---:B------:R-:W-:Y:S01]  /*a910*/  ISETP.GT.U32.AND P3, PT, R5.reuse, R131, PT ;  /* 0x000000830500720c */ /* 0x040fe20003f64070 */
[----:B------:R-:W-:Y:S02]  /*a920*/  IMAD R132, R5, R8, R9 ;  /* 0x0000000805847224 */ /* 0x000fe400078e0209 */
[----:B------:R-:W-:Y:S02]  /*a930*/  @!P5 IMAD.IADD R129, R129, 0x1, -R5 ;  /* 0x000000018181d824 */ /* 0x000fe400078e0a05 */
[----:B------:R-:W-:Y:S01]  /*a940*/  IMAD.HI.U32 R8, R4, R133, RZ ;  /* 0x0000008504087227 */ /* 0x000fe200078e00ff */
[----:B------:R-:W-:-:S03]  /*a950*/  ISETP.GT.U32.AND P5, PT, R5, R132, PT ;  /* 0x000000840500720c */ /* 0x000fc60003fa4070 */
[----:B------:R-:W-:Y:S02]  /*a960*/  IMAD.MOV R8, RZ, RZ, -R8 ;  /* 0x000000ffff087224 */ /* 0x000fe400078e0a08 */
[----:B------:R-:W-:Y:S02]  /*a970*/  @!P0 IMAD.MOV R128, RZ, RZ, -R128 ;  /* 0x000000ffff808224 */ /* 0x000fe400078e0a80 */
[----:B------:R-:W-:Y:S01]  /*a980*/  @!P3 IMAD.IADD R131, R131, 0x1, -R5 ;  /* 0x000000018383b824 */ /* 0x000fe200078e0a05 */
[----:B------:R-:W-:Y:S01]  /*a990*/  ISETP.GE.AND P3, PT, R137, RZ, PT ;  /* 0x000000ff8900720c */ /* 0x000fe20003f66270 */
[C---:B------:R-:W-:Y:S02]  /*a9a0*/  IMAD R133, R5.reuse, R8, R133 ;  /* 0x0000000805857224 */ /* 0x040fe400078e0285 */
[----:B------:R-:W-:Y:S01]  /*a9b0*/  @!P6 IMAD.MOV R129, RZ, RZ, -R129 ;  /* 0x000000ffff81e224 */ /* 0x000fe200078e0a81 */
[C---:B------:R-:W-:Y:S01]  /*a9c0*/  ISETP.GT.U32.AND P0, PT, R5.reuse, R131, PT ;  /* 0x000000830500720c */ /* 0x040fe20003f04070 */
[----:B------:R-:W-:Y:S01]  /*a9d0*/  @!P5 IMAD.IADD R132, R132, 0x1, -R5 ;  /* 0x000000018484d824 */ /* 0x000fe200078e0a05 */
[----:B------:R-:W-:Y:S01]  /*a9e0*/  ISETP.GT.U32.AND P6, PT, R5, R133, PT ;  /* 0x000000850500720c */ /* 0x000fe20003fc4070 */
[----:B------:R-:W-:-:S03]  /*a9f0*/  IMAD.HI.U32 R8, R4, R134, RZ ;  /* 0x0000008604087227 */ /* 0x000fc600078e00ff */
[----:B------:R-:W-:Y:S01]  /*aa00*/  ISETP.GT.U32.AND P5, PT, R5, R132, PT ;  /* 0x000000840500720c */ /* 0x000fe20003fa4070 */
[----:B------:R-:W-:-:S04]  /*aa10*/  IMAD.HI.U32 R9, R4, R136, RZ ;  /* 0x0000008804097227 */ /* 0x000fc800078e00ff */
[----:B------:R-:W-:Y:S01]  /*aa20*/  @!P4 IMAD.IADD R130, R130, 0x1, -R5 ;  /* 0x000000018282c824 */ /* 0x000fe200078e0a05 */
[----:B------:R-:W-:Y:S01]  /*aa30*/  ISETP.GE.AND P4, PT, R135, RZ, PT ;  /* 0x000000ff8700720c */ /* 0x000fe20003f86270 */
[----:B------:R-:W-:Y:S02]  /*aa40*/  IMAD.MOV R135, RZ, RZ, -R8 ;  /* 0x000000ffff877224 */ /* 0x000fe400078e0a08 */
[----:B------:R-:W-:Y:S02]  /*aa50*/  IMAD.MOV R9, RZ, RZ, -R9 ;  /* 0x000000ffff097224 */ /* 0x000fe400078e0a09 */
[C---:B------:R-:W-:Y:S02]  /*aa60*/  IMAD R134, R5.reuse, R135, R134 ;  /* 0x0000008705867224 */ /* 0x040fe400078e0286 */
[----:B------:R-:W-:Y:S01]  /*aa70*/  IMAD R135, R5, R9, R136 ;  /* 0x0000000905877224 */ /* 0x000fe200078e0288 */
[----:B------:R-:W-:Y:S01]  /*aa80*/  LOP3.LUT R9, R6, 0xec, RZ, 0xfc, !PT ;  /* 0x000000ec06097812 */ /* 0x000fe200078efcff */
[----:B------:R-:W-:-:S02]  /*aa90*/  @!P0 IMAD.IADD R131, R131, 0x1, -R5 ;  /* 0x0000000183838824 */ /* 0x000fc400078e0a05 */
[----:B------:R-:W-:Y:S02]  /*aaa0*/  @!P6 IMAD.IADD R133, R133, 0x1, -R5 ;  /* 0x000000018585e824 */ /* 0x000fe400078e0a05 */
[----:B------:R-:W-:Y:S01]  /*aab0*/  @!P2 IMAD.MOV R131, RZ, RZ, -R131 ;  /* 0x000000ffff83a224 */ /* 0x000fe200078e0a83 */
[----:B------:R-:W-:Y:S01]  /*aac0*/  ISETP.GT.U32.AND P2, PT, R5, R135, PT ;  /* 0x000000870500720c */ /* 0x000fe20003f44070 */
[----:B------:R-:W-:Y:S01]  /*aad0*/  VIADD R8, R7, 0xee ;  /* 0x000000ee07087836 */ /* 0x000fe20000000000 */
[C---:B------:R-:W-:Y:S01]  /*aae0*/  ISETP.GT.U32.AND P6, PT, R5.reuse, R133, PT ;  /* 0x000000850500720c */ /* 0x040fe20003fc4070 */
[----:B------:R-:W-:Y:S01]  /*aaf0*/  @!P5 IMAD.IADD R132, R132, 0x1, -R5 ;  /* 0x000000018484d824 */ /* 0x000fe200078e0a05 */
[----:B------:R-:W-:Y:S01]  /*ab00*/  ISETP.GT.U32.AND P5, PT, R5, R134, PT ;  /* 0x000000860500720c */ /* 0x000fe20003fa4070 */
[----:B------:R-:W-:Y:S01]  /*ab10*/  @!P1 IMAD.MOV R130, RZ, RZ, -R130 ;  /* 0x000000ffff829224 */ /* 0x000fe200078e0a82 */
[----:B------:R-:W-:Y:S01]  /*ab20*/  IABS R136, R8 ;  /* 0x0000000800887213 */ /* 0x000fe20000000000 */
[----:B------:R-:W-:Y:S01]  /*ab30*/  @!P4 IMAD.MOV R132, RZ, RZ, -R132 ;  /* 0x000000ffff84c224 */ /* 0x000fe200078e0a84 */
[----:B------:R-:W-:-:S02]  /*ab40*/  ISETP.GE.AND P1, PT, R138, RZ, PT ;  /* 0x000000ff8a00720c */ /* 0x000fc40003f26270 */
[----:B------:R-:W-:Y:S01]  /*ab50*/  ISETP.GE.AND P0, PT, R8, RZ, PT ;  /* 0x000000ff0800720c */ /* 0x000fe20003f06270 */
[----:B------:R-:W-:Y:S01]  /*ab60*/  IMAD.HI.U32 R8, R4, R136, RZ ;  /* 0x0000008804087227 */ /* 0x000fe200078e00ff */
[----:B------:R-:W-:-:S03]  /*ab70*/  IABS R138, R9 ;  /* 0x00000009008a7213 */ /* 0x000fc60000000000 */
[--C-:B------:R-:W-:Y:S02]  /*ab80*/  @!P2 IMAD.IADD R135, R135, 0x1, -R5.reuse ;  /* 0x000000018787a824 */ /* 0x100fe400078e0a05 */
[--C-:B------:R-:W-:Y:S01]  /*ab90*/  @!P5 IMAD.IADD R134, R134, 0x1, -R5.reuse ;  /* 0x000000018686d824 */ /* 0x100fe200078e0a05 */
[----:B------:R-:W-:Y:S01]  /*aba0*/  ISETP.GE.AND P5, PT, R140, RZ, PT ;  /* 0x000000ff8c00720c */ /* 0x000fe20003fa6270 */
[----:B------:R-:W-:Y:S01]  /*abb0*/  IMAD.MOV R137, RZ, RZ, -R8 ;  /* 0x000000ffff897224 */ /* 0x000fe200078e0a08 */
[----:B------:R-:W-:Y:S01]  /*abc0*/  ISETP.GT.U32.AND P2, PT, R5, R135, PT ;  /* 0x000000870500720c */ /* 0x000fe20003f44070 */
        /* <DEDUP_REMOVED lines=10> */
[C---:B------:R-:W-:Y:S02]  /*ac70*/  IMAD R138, R5.reuse, R140, R139 ;  /* 0x0000008c058a7224 */ /* 0x040fe400078e028b */
[----:B------:R-:W-:Y:S01]  /*ac80*/  @!P3 IMAD.MOV R133, RZ, RZ, -R133 ;  /* 0x000000ffff85b224 */ /* 0x000fe200078e0a85 */
[----:B------:R-:W-:Y:S01]  /*ac90*/  ISETP.GT.U32.AND P3, PT, R5, R136, PT ;  /* 0x000000880500720c */ /* 0x000fe20003f64070 */
[--C-:B------:R-:W-:Y:S01]  /*aca0*/  @!P2 IMAD.IADD R135, R135, 0x1, -R5.reuse ;  /* 0x000000018787a824 */ /* 0x100fe200078e0a05 */
[----:B------:R-:W-:Y:S01]  /*acb0*/  ISETP.GT.U32.AND P2, PT, R5, R138, PT ;  /* 0x0000008a0500720c */ /* 0x000fe20003f44070 */
[----:B------:R-:W-:Y:S01]  /*acc0*/  @!P4 IMAD.IADD R134, R134, 0x1, -R5 ;  /* 0x000000018686c824 */ /* 0x000fe200078e0a05 */
[----:B------:R-:W-:Y:S01]  /*acd0*/  IABS R139, R8 ;  /* 0x00000008008b7213 */ /* 0x000fe20000000000 */
[----:B------:R-:W-:Y:S01]  /*ace0*/  @!P5 IMAD.MOV R135, RZ, RZ, -R135 ;  /* 0x000000ffff87d224 */ /* 0x000fe200078e0a87 */
[----:B------:R-:W-:Y:S01]  /*acf0*/  ISETP.GE.AND P4, PT, R141, RZ, PT ;  /* 0x000000ff8d00720c */ /* 0x000fe20003f86270 */
[----:B------:R-:W-:Y:S01]  /*ad00*/  @!P1 IMAD.MOV R134, RZ, RZ, -R134 ;  /* 0x000000ffff869224 */ /* 0x000fe200078e0a86 */
[----:B------:R-:W-:Y:S01]  /*ad10*/  ISETP.GT.U32.AND P1, PT, R5, R137, PT ;  /* 0x000000890500720c */ /* 0x000fe20003f24070 */
[----:B------:R-:W-:Y:S01]  /*ad20*/  IMAD.HI.U32 R9, R4, R143, RZ ;  /* 0x0000008f04097227 */ /* 0x000fe200078e00ff */
[----:B------:R-:W-:-:S03]  /*ad30*/  IABS R141, R144 ;  /* 0x00000090008d7213 */ /* 0x000fc60000000000 */
[--C-:B------:R-:W-:Y:S01]  /*ad40*/  @!P3 IMAD.IADD R136, R136, 0x1, -R5.reuse ;  /* 0x000000018888b824 */ /* 0x100fe200078e0a05 */
[----:B------:R-:W-:Y:S01]  /*ad50*/  ISETP.GE.AND P3, PT, R8, RZ, PT ;  /* 0x000000ff0800720c */ /* 0x000fe20003f66270 */
[----:B------:R-:W-:Y:S02]  /*ad60*/  @!P2 IMAD.IADD R138, R138, 0x1, -R5 ;  /* 0x000000018a8aa824 */ /* 0x000fe400078e0a05 */
[----:B------:R-:W-:-:S03]  /*ad70*/  IMAD.HI.U32 R8, R4, R139, RZ ;  /* 0x0000008b04087227 */ /* 0x000fc600078e00ff */
[----:B------:R-:W-:Y:S01]  /*ad80*/  ISETP.GT.U32.AND P2, PT, R5, R138, PT ;  /* 0x0000008a0500720c */ /* 0x000fe20003f44070 */
[----:B------:R-:W-:Y:S02]  /*ad90*/  IMAD.MOV R140, RZ, RZ, -R8 ;  /* 0x000000ffff8c7224 */ /* 0x000fe400078e0a08 */
[----:B------:R-:W-:-:S04]  /*ada0*/  IMAD.HI.U32 R8, R4, R141, RZ ;  /* 0x0000008d04087227 */ /* 0x000fc800078e00ff */
[----:B------:R-:W-:Y:S01]  /*adb0*/  @!P1 IMAD.IADD R137, R137, 0x1, -R5 ;  /* 0x0000000189899824 */ /* 0x000fe200078e0a05 */
[C---:B------:R-:W-:Y:S01]  /*adc0*/  ISETP.GT.U32.AND P1, PT, R5.reuse, R136, PT ;  /* 0x000000880500720c */ /* 0x040fe20003f24070 */
[C---:B------:R-:W-:Y:S02]  /*add0*/  IMAD R139, R5.reuse, R140, R139 ;  /* 0x0000008c058b7224 */ /* 0x040fe400078e028b */
[----:B------:R-:W-:Y:S01]  /*ade0*/  IMAD.MOV R140, RZ, RZ, -R8 ;  /* 0x000000ffff8c7224 */ /* 0x000fe200078e0a08 */
[C---:B------:R-:W-:Y:S01]  /*adf0*/  ISETP.GT.U32.AND P5, PT, R5.reuse, R137, PT ;  /* 0x000000890500720c */ /* 0x040fe20003fa4070 */
[----:B------:R-:W-:Y:S02]  /*ae00*/  @!P2 IMAD.IADD R138, R138, 0x1, -R5 ;  /* 0x000000018a8aa824 */ /* 0x000fe400078e0a05 */
[----:B------:R-:W-:Y:S02]  /*ae10*/  IMAD R140, R5, R140, R141 ;  /* 0x0000008c058c7224 */ /* 0x000fe400078e028d */
[----:B------:R-:W-:-:S03]  /*ae20*/  IMAD.HI.U32 R8, R4, R142, RZ ;  /* 0x0000008e04087227 */ /* 0x000fc600078e00ff */
[C---:B------:R-:W-:Y:S01]  /*ae30*/  ISETP.GT.U32.AND P2, PT, R5.reuse, R140, PT ;  /* 0x0000008c0500720c */ /* 0x040fe20003f44070 */
[--C-:B------:R-:W-:Y:S01]  /*ae40*/  @!P1 IMAD.IADD R136, R136, 0x1, -R5.reuse ;  /* 0x0000000188889824 */ /* 0x100fe200078e0a05 */
[----:B------:R-:W-:Y:S01]  /*ae50*/  ISETP.GT.U32.AND P1, PT, R5, R139, PT ;  /* 0x0000008b0500720c */ /* 0x000fe20003f24070 */
[----:B------:R-:W-:Y:S02]  /*ae60*/  IMAD.MOV R8, RZ, RZ, -R8 ;  /* 0x000000ffff087224 */ /* 0x000fe400078e0a08 */
[----:B------:R-:W-:Y:S01]  /*ae70*/  @!P5 IMAD.IADD R137, R137, 0x1, -R5 ;  /* 0x000000018989d824 */ /* 0x000fe200078e0a05 */
[----:B------:R-:W-:Y:S01]  /*ae80*/  ISETP.GE.AND P5, PT, R144, RZ, PT ;  /* 0x000000ff9000720c */ /* 0x000fe20003fa6270 */
[----:B------:R-:W-:Y:S02]  /*ae90*/  IMAD.MOV R144, RZ, RZ, -R9 ;  /* 0x000000ffff907224 */ /* 0x000fe400078e0a09 */
[----:B------:R-:W-:Y:S02]  /*aea0*/  IMAD R141, R5, R8, R142 ;  /* 0x00000008058d7224 */ /* 0x000fe400078e028e */
[----:B------:R-:W-:-:S02]  /*aeb0*/  VIADD R8, R7, 0xde ;  /* 0x000000de07087836 */ /* 0x000fc40000000000 */
[C---:B------:R-:W-:Y:S01]  /*aec0*/  IMAD R142, R5.reuse, R144, R143 ;  /* 0x00000090058e7224 */ /* 0x040fe200078e028f */
[----:B------:R-:W-:Y:S01]  /*aed0*/  IABS R143, R148 ;  /* 0x00000094008f7213 */ /* 0x000fe20000000000 */
[----:B------:R-:W-:Y:S01]  /*aee0*/  @!P2 IMAD.IADD R140, R140, 0x1, -R5 ;  /* 0x000000018c8ca824 */ /* 0x000fe200078e0a05 */
[----:B------:R-:W-:Y:S01]  /*aef0*/  IABS R144, R8 ;  /* 0x0000000800907213 */ /* 0x000fe20000000000 */
[----:B------:R-:W-:Y:S01]  /*af00*/  @!P6 IMAD.MOV R137, RZ, RZ, -R137 ;  /* 0x000000ffff89e224 */ /* 0x000fe200078e0a89 */
[----:B------:R-:W-:Y:S01]  /*af10*/  ISETP.GT.U32.AND P6, PT, R5, R141, PT ;  /* 0x0000008d0500720c */ /* 0x000fe20003fc4070 */
[----:B------:R-:W-:Y:S01]  /*af20*/  @!P1 IMAD.IADD R139, R139, 0x1, -R5 ;  /* 0x000000018b8b9824 */ /* 0x000fe200078e0a05 */
[----:B------:R-:W-:Y:S01]  /*af30*/  ISETP.GE.AND P1, PT, R8, RZ, PT ;  /* 0x000000ff0800720c */ /* 0x000fe20003f26270 */
[----:B------:R-:W-:Y:S01]  /*af40*/  @!P4 IMAD.MOV R138, RZ, RZ, -R138 ;  /* 0x000000ffff8ac224 */ /* 0x000fe200078e0a8a */
[C---:B------:R-:W-:Y:S01]  /*af50*/  ISETP.GT.U32.AND P2, PT, R5.reuse, R140, PT ;  /* 0x0000008c0500720c */ /* 0x040fe20003f44070 */
[----:B------:R-:W-:Y:S01]  /*af60*/  IMAD.HI.U32 R8, R4, R143, RZ ;  /* 0x0000008f04087227 */ /* 0x000fe200078e00ff */
[----:B------:R-:W-:-:S03]  /*af70*/  ISETP.GT.U32.AND P4, PT, R5, R142, PT ;  /* 0x0000008e0500720c */ /* 0x000fc60003f84070 */
[----:B------:R-:W-:Y:S02]  /*af80*/  IMAD.MOV R8, RZ, RZ, -R8 ;  /* 0x000000ffff087224 */ /* 0x000fe400078e0a08 */
[----:B------:R-:W-:Y:S01]  /*af90*/  @!P0 IMAD.MOV R136, RZ, RZ, -R136 ;  /* 0x000000ffff888224 */ /* 0x000fe200078e0a88 */
[C---:B------:R-:W-:Y:S01]  /*afa0*/  ISETP.GT.U32.AND P0, PT, R5.reuse, R139, PT ;  /* 0x0000008b0500720c */ /* 0x040fe20003f04070 */
[----:B------:R-:W-:Y:S02]  /*afb0*/  IMAD R143, R5, R8, R143 ;  /* 0x00000008058f7224 */ /* 0x000fe400078e028f */
[--C-:B------:R-:W-:Y:S01]  /*afc0*/  @!P6 IMAD.IADD R141, R141, 0x1, -R5.reuse ;  /* 0x000000018d8de824 */ /* 0x100fe200078e0a05 */
[----:B------:R-:W-:Y:S01]  /*afd0*/  ISETP.GE.AND P6, PT, R147, RZ, PT ;  /* 0x000000ff9300720c */ /* 0x000fe20003fc6270 */
[--C-:B------:R-:W-:Y:S01]  /*afe0*/  @!P2 IMAD.IADD R140, R140, 0x1, -R5.reuse ;  /* 0x000000018c8ca824 */ /* 0x100fe200078e0a05 */
[C---:B------:R-:W-:Y:S01]  /*aff0*/  ISETP.GT.U32.AND P2, PT, R5.reuse, R143, PT ;  /* 0x0000008f0500720c */ /* 0x040fe20003f44070 */
[----:B------:R-:W-:Y:S01]  /*b000*/  @!P4 IMAD.IADD R142, R142, 0x1, -R5 ;  /* 0x000000018e8ec824 */ /* 0x000fe200078e0a05 */
[----:B------:R-:W-:Y:S01]  /*b010*/  ISETP.GT.U32.AND P4, PT, R5, R141, PT ;  /* 0x0000008d0500720c */ /* 0x000fe20003f84070 */
[----:B------:R-:W-:Y:S01]  /*b020*/  IMAD.HI.U32 R8, R4, R144, RZ ;  /* 0x0000009004087227 */ /* 0x000fe200078e00ff */
[----:B------:R-:W-:-:S03]  /*b030*/  IABS R147, R151 ;  /* 0x0000009700937213 */ /* 0x000fc60000000000 */
[----:B------:R-:W-:Y:S02]  /*b040*/  IMAD.MOV R8, RZ, RZ, -R8 ;  /* 0x000000ffff087224 */ /* 0x000fe400078e0a08 */
[----:B------:R-:W-:-:S04]  /*b050*/  IMAD.HI.U32 R9, R4, R145, RZ ;  /* 0x0000009104097227 */ /* 0x000fc800078e00ff */
[----:B------:R-:W-:Y:S02]  /*b060*/  IMAD R144, R5, R8, R144 ;  /* 0x0000000805907224 */ /* 0x000fe400078e0290 */
[--C-:B------:R-:W-:Y:S01]  /*b070*/  @!P2 IMAD.IADD R143, R143, 0x1, -R5.reuse ;  /* 0x000000018f8fa824 */ /* 0x100fe200078e0a05 */
[----:B------:R-:W-:Y:S01]  /*b080*/  ISETP.GT.U32.AND P2, PT, R5, R142, PT ;  /* 0x0000008e0500720c */ /* 0x000fe20003f44070 */
[--C-:B------:R-:W-:Y:S01]  /*b090*/  @!P4 IMAD.IADD R141, R141, 0x1, -R5.reuse ;  /* 0x000000018d8dc824 */ /* 0x100fe200078e0a05 */
[----:B------:R-:W-:Y:S01]  /*b0a0*/  ISETP.GT.U32.AND P4, PT, R5, R144, PT ;  /* 0x000000900500720c */ /* 0x000fe20003f84070 */
[----:B------:R-:W-:Y:S01]  /*b0b0*/  @!P0 IMAD.IADD R139, R139, 0x1, -R5 ;  /* 0x000000018b8b8824 */ /* 0x000fe200078e0a05 */
[----:B------:R-:W-:Y:S01]  /*b0c0*/  ISETP.GE.AND P0, PT, R146, RZ, PT ;  /* 0x000000ff9200720c */ /* 0x000fe20003f06270 */
[----:B------:R-:W-:Y:S02]  /*b0d0*/  IMAD.MOV R146, RZ, RZ, -R9 ;  /* 0x000000ffff927224 */ /* 0x000fe400078e0a09 */
[----:B------:R-:W-:Y:S01]  /*b0e0*/  @!P3 IMAD.MOV R139, RZ, RZ, -R139 ;  /* 0x000000ffff8bb224 */ /* 0x000fe200078e0a8b */
[C---:B------:R-:W-:Y:S01]  /*b0f0*/  ISETP.GT.U32.AND P3, PT, R5.reuse, R143, PT ;  /* 0x0000008f0500720c */ /* 0x040fe20003f64070 */
[----:B------:R-:W-:Y:S01]  /*b100*/  IMAD R145, R5, R146, R145 ;  /* 0x0000009205917224 */ /* 0x000fe200078e0291 */
[----:B------:R-:W-:Y:S01]  /*b110*/  IABS R146, R150 ;  /* 0x0000009600927213 */ /* 0x000fe20000000000 */
[----:B------:R-:W-:Y:S01]  /*b120*/  @!P5 IMAD.MOV R140, RZ, RZ, -R140 ;  /* 0x000000ffff8cd224 */ /* 0x000fe200078e0a8c */
[----:B------:R-:W-:Y:S01]  /*b130*/  ISETP.GE.AND P5, PT, R148, RZ, PT ;  /* 0x000000ff9400720c */ /* 0x000fe20003fa6270 */
[--C-:B------:R-:W-:Y:S01]  /*b140*/  @!P2 IMAD.IADD R142, R142, 0x1, -R5.reuse ;  /* 0x000000018e8ea824 */ /* 0x100fe200078e0a05 */
[----:B------:R-:W-:Y:S01]  /*b150*/  ISETP.GE.AND P2, PT, R149, RZ, PT ;  /* 0x000000ff9500720c */ /* 0x000fe20003f46270 */
[----:B------:R-:W-:Y:S01]  /*b160*/  @!P4 IMAD.IADD R144, R144, 0x1, -R5 ;  /* 0x000000019090c824 */ /* 0x000fe200078e0a05 */
[----:B------:R-:W-:Y:S01]  /*b170*/  ISETP.GE.AND P4, PT, R151, RZ, PT ;  /* 0x000000ff9700720c */ /* 0x000fe20003f86270 */
[----:B------:R-:W-:Y:S01]  /*b180*/  IMAD.HI.U32 R8, R4, R146, RZ ;  /* 0x0000009204087227 */ /* 0x000fe200078e00ff */
[----:B------:R-:W-:-:S03]  /*b190*/  IABS R151, R155 ;  /* 0x0000009b00977213 */ /* 0x000fc60000000000 */
[----:B------:R-:W-:-:S04]  /*b1a0*/  IMAD.HI.U32 R9, R4, R147, RZ ;  /* 0x0000009304097227 */ /* 0x000fc800078e00ff */
[----:B------:R-:W-:Y:S01]  /*b1b0*/  @!P0 IMAD.MOV R141, RZ, RZ, -R141 ;  /* 0x000000ffff8d8224 */ /* 0x000fe200078e0a8d */
[C---:B------:R-:W-:Y:S01]  /*b1c0*/  ISETP.GT.U32.AND P0, PT, R5.reuse, R145, PT ;  /* 0x000000910500720c */ /* 0x040fe20003f04070 */
[----:B------:R-:W-:Y:S01]  /*b1d0*/  @!P6 IMAD.MOV R142, RZ, RZ, -R142 ;  /* 0x000000ffff8ee224 */ /* 0x000fe200078e0a8e */
[----:B------:R-:W-:Y:S01]  /*b1e0*/  ISETP.GT.U32.AND P6, PT, R5, R144, PT ;  /* 0x000000900500720c */ /* 0x000fe20003fc4070 */
[----:B------:R-:W-:Y:S02]  /*b1f0*/  IMAD.MOV R8, RZ, RZ, -R8 ;  /* 0x000000ffff087224 */ /* 0x000fe400078e0a08 */
[----:B------:R-:W-:Y:S01]  /*b200*/  IMAD.MOV R148, RZ, RZ, -R9 ;  /* 0x000000ffff947224 */ /* 0x000fe200078e0a09 */
[----:B------:R-:W-:Y:S01]  /*b210*/  LOP3.LUT R9, R6, 0xd6, RZ, 0xfc, !PT ;  /* 0x000000d606097812 */ /* 0x000fe200078efcff */
[----:B------:R-:W-:Y:S01]  /*b220*/  @!P3 IMAD.IADD R143, R143, 0x1, -R5 ;  /* 0x000000018f8fb824 */ /* 0x000fe200078e0a05 */
[----:B------:R-:W-:Y:S01]  /*b230*/  ISETP.GE.AND P3, PT, R150, RZ, PT ;  /* 0x000000ff9600720c */ /* 0x000fe20003f66270 */
[C---:B------:R-:W-:Y:S01]  /*b240*/  IMAD R146, R5.reuse, R8, R146 ;  /* 0x0000000805927224 */ /* 0x040fe200078e0292 */
[----:B------:R-:W-:Y:S01]  /*b250*/  IABS R150, R152 ;  /* 0x0000009800967213 */ /* 0x000fe20000000000 */
[C---:B------:R-:W-:Y:S01]  /*b260*/  IMAD R147, R5.reuse, R148, R147 ;  /* 0x0000009405937224 */ /* 0x040fe200078e0293 */
[----:B------:R-:W-:Y:S01]  /*b270*/  IABS R148, R9 ;  /* 0x0000000900947213 */ /* 0x000fe20000000000 */
[----:B------:R-:W-:Y:S01]  /*b280*/  @!P5 IMAD.MOV R143, RZ, RZ, -R143 ;  /* 0x000000ffff8fd224 */ /* 0x000fe200078e0a8f */
[----:B------:R-:W-:Y:S01]  /*b290*/  ISETP.GT.U32.AND P5, PT, R5, R146, PT ;  /* 0x000000920500720c */ /* 0x000fe20003fa4070 */
[----:B------:R-:W-:-:S02]  /*b2a0*/  @!P0 IMAD.IADD R145, R145, 0x1, -R5 ;  /* 0x0000000191918824 */ /* 0x000fc400078e0a05 */
[----:B------:R-:W-:-:S03]  /*b2b0*/  IMAD.HI.U32 R8, R4, R148, RZ ;  /* 0x0000009404087227 */ /* 0x000fc600078e00ff */
[C---:B------:R-:W-:Y:S01]  /*b2c0*/  ISETP.GT.U32.AND P0, PT, R5.reuse, R145, PT ;  /* 0x000000910500720c */ /* 0x040fe20003f04070 */
[--C-:B------:R-:W-:Y:S01]  /*b2d0*/  @!P6 IMAD.IADD R144, R144, 0x1, -R5.reuse ;  /* 0x000000019090e824 */ /* 0x100fe200078e0a05 */
[C---:B------:R-:W-:Y:S01]  /*b2e0*/  ISETP.GT.U32.AND P6, PT, R5.reuse, R147, PT ;  /* 0x000000930500720c */ /* 0x040fe20003fc4070 */
[----:B------:R-:W-:Y:S02]  /*b2f0*/  IMAD.MOV R8, RZ, RZ, -R8 ;  /* 0x000000ffff087224 */ /* 0x000fe400078e0a08 */
[----:B------:R-:W-:Y:S02]  /*b300*/  @!P1 IMAD.MOV R144, RZ, RZ, -R144 ;  /* 0x000000ffff909224 */ /* 0x000fe400078e0a90 */
[C---:B------:R-:W-:Y:S02]  /*b310*/  IMAD R148, R5.reuse, R8, R148 ;  /* 0x0000000805947224 */ /* 0x040fe400078e0294 */
[----:B------:R-:W-:Y:S02]  /*b320*/  @!P5 IMAD.IADD R146, R146, 0x1, -R5 ;  /* 0x000000019292d824 */ /* 0x000fe400078e0a05 */
[----:B------:R-:W-:Y:S01]  /*b330*/  IMAD.HI.U32 R8, R4, R150, RZ ;  /* 0x0000009604087227 */ /* 0x000fe200078e00ff */
[----:B------:R-:W-:-:S02]  /*b340*/  ISETP.GT.U32.AND P1, PT, R5, R148, PT ;  /* 0x000000940500720c */ /* 0x000fc40003f24070 */
        /* <DEDUP_REMOVED lines=28> */
[----:B------:R-:W-:Y:S01]  /*b510*/  ISETP.GT.U32.AND P1, PT, R5, R151, PT ;  /* 0x000000970500720c */ /* 0x000fe20003f24070 */
        /* <DEDUP_REMOVED lines=177> */
[----:B------:R-:W-:-:S04]  /*c030*/  IMAD.HI.U32 R9, R4, R171, RZ ;  /* 0x000000ab04097227 */ /* 0x000fc800078e00ff */
[--C-:B------:R-:W-:Y:S01]  /*c040*/  @!P1 IMAD.IADD R166, R166, 0x1, -R5.reuse ;  /* 0x00000001a6a69824 */ /* 0x100fe200078e0a05 */
[----:B------:R-:W-:Y:S01]  /*c050*/  ISETP.GE.AND P1, PT, R173, RZ, PT ;  /* 0x000000ffad00720c */ /* 0x000fe20003f26270 */
[----:B------:R-:W-:Y:S01]  /*c060*/  @!P0 IMAD.IADD R168, R168, 0x1, -R5 ;  /* 0x00000001a8a88824 */ /* 0x000fe200078e0a05 */
[----:B------:R-:W-:Y:S01]  /*c070*/  ISETP.GE.AND P0, PT, R175, RZ, PT ;  /* 0x000000ffaf00720c */ /* 0x000fe20003f06270 */
[----:B------:R-:W-:Y:S01]  /*c080*/  @!P3 IMAD.MOV R164, RZ, RZ, -R164 ;  /* 0x000000ffffa4b224 */ /* 0x000fe200078e0aa4 */
[----:B------:R-:W-:Y:S01]  /*c090*/  ISETP.GE.AND P3, PT, R172, RZ, PT ;  /* 0x000000ffac00720c */ /* 0x000fe20003f66270 */
[----:B------:R-:W-:Y:S01]  /*c0a0*/  IMAD.HI.U32 R8, R4, R170, RZ ;  /* 0x000000aa04087227 */ /* 0x000fe200078e00ff */
[----:B------:R-:W-:-:S03]  /*c0b0*/  IABS R175, R179 ;  /* 0x000000b300af7213 */ /* 0x000fc60000000000 */
[----:B------:R-:W-:Y:S01]  /*c0c0*/  IMAD.MOV R172, RZ, RZ, -R9 ;  /* 0x000000ffffac7224 */ /* 0x000fe200078e0a09 */
[----:B------:R-:W-:Y:S01]  /*c0d0*/  LOP3.LUT R9, R6, 0xa6, RZ, 0xfc, !PT ;  /* 0x000000a606097812 */ /* 0x000fe200078efcff */
[----:B------:R-:W-:Y:S01]  /*c0e0*/  @!P6 IMAD.MOV R166, RZ, RZ, -R166 ;  /* 0x000000ffffa6e224 */ /* 0x000fe200078e0aa6 */
[C---:B------:R-:W-:Y:S01]  /*c0f0*/  ISETP.GT.U32.AND P6, PT, R5.reuse, R168, PT ;  /* 0x000000a80500720c */ /* 0x040fe20003fc4070 */
[----:B------:R-:W-:Y:S01]  /*c100*/  @!P4 IMAD.MOV R165, RZ, RZ, -R165 ;  /* 0x000000ffffa5c224 */ /* 0x000fe200078e0aa5 */
[C---:B------:R-:W-:Y:S01]  /*c110*/  ISETP.GT.U32.AND P4, PT, R5.reuse, R169, PT ;  /* 0x000000a90500720c */ /* 0x040fe20003f84070 */
[----:B------:R-:W-:Y:S02]  /*c120*/  IMAD.MOV R8, RZ, RZ, -R8 ;  /* 0x000000ffff087224 */ /* 0x000fe400078e0a08 */
[----:B------:R-:W-:Y:S01]  /*c130*/  IMAD R171, R5, R172, R171 ;  /* 0x000000ac05ab7224 */ /* 0x000fe200078e02ab */
[----:B------:R-:W-:Y:S01]  /*c140*/  IABS R172, R9 ;  /* 0x0000000900ac7213 */ /* 0x000fe20000000000 */
[----:B------:R-:W-:Y:S01]  /*c150*/  @!P2 IMAD.IADD R167, R167, 0x1, -R5 ;  /* 0x00000001a7a7a824 */ /* 0x000fe200078e0a05 */
[----:B------:R-:W-:Y:S01]  /*c160*/  ISETP.GE.AND P2, PT, R174, RZ, PT ;  /* 0x000000ffae00720c */ /* 0x000fe20003f46270 */
[----:B------:R-:W-:Y:S01]  /*c170*/  IMAD R170, R5, R8, R170 ;  /* 0x0000000805aa7224 */ /* 0x000fe200078e02aa */
[----:B------:R-:W-:Y:S01]  /*c180*/  IABS R174, R176 ;  /* 0x000000b000ae7213 */ /* 0x000fe20000000000 */
[----:B------:R-:W-:-:S04]  /*c190*/  IMAD.HI.U32 R8, R4, R172, RZ ;  /* 0x000000ac04087227 */ /* 0x000fc800078e00ff */
[----:B------:R-:W-:Y:S01]  /*c1a0*/  @!P3 IMAD.MOV R167, RZ, RZ, -R167 ;  /* 0x000000ffffa7b224 */ /* 0x000fe200078e0aa7 */
[C---:B------:R-:W-:Y:S01]  /*c1b0*/  ISETP.GT.U32.AND P3, PT, R5.reuse, R170, PT ;  /* 0x000000aa0500720c */ /* 0x040fe20003f64070 */
[--C-:B------:R-:W-:Y:S01]  /*c1c0*/  @!P6 IMAD.IADD R168, R168, 0x1, -R5.reuse ;  /* 0x00000001a8a8e824 */ /* 0x100fe200078e0a05 */
[----:B------:R-:W-:Y:S01]  /*c1d0*/  ISETP.GT.U32.AND P6, PT, R5, R171, PT ;  /* 0x000000ab0500720c */ /* 0x000fe20003fc4070 */
[----:B------:R-:W-:Y:S02]  /*c1e0*/  IMAD.MOV R8, RZ, RZ, -R8 ;  /* 0x000000ffff087224 */ /* 0x000fe400078e0a08 */
[----:B------:R-:W-:Y:S02]  /*c1f0*/  @!P4 IMAD.IADD R169, R169, 0x1, -R5 ;  /* 0x00000001a9a9c824 */ /* 0x000fe400078e0a05 */
[C---:B------:R-:W-:Y:S02]  /*c200*/  IMAD R172, R5.reuse, R8, R172 ;  /* 0x0000000805ac7224 */ /* 0x040fe400078e02ac */
[----:B------:R-:W-:Y:S01]  /*c210*/  @!P5 IMAD.MOV R168, RZ, RZ, -R168 ;  /* 0x000000ffffa8d224 */ /* 0x000fe200078e0aa8 */
[C---:B------:R-:W-:Y:S01]  /*c220*/  ISETP.GT.U32.AND P4, PT, R5.reuse, R169, PT ;  /* 0x000000a90500720c */ /* 0x040fe20003f84070 */
[----:B------:R-:W-:Y:S01]  /*c230*/  IMAD.HI.U32 R8, R4, R174, RZ ;  /* 0x000000ae04087227 */ /* 0x000fe200078e00ff */
[----:B------:R-:W-:-:S03]  /*c240*/  ISETP.GT.U32.AND P5, PT, R5, R172, PT ;  /* 0x000000ac0500720c */ /* 0x000fc60003fa4070 */
[--C-:B------:R-:W-:Y:S02]  /*c250*/  @!P3 IMAD.IADD R170, R170, 0x1, -R5.reuse ;  /* 0x00000001aaaab824 */ /* 0x100fe400078e0a05 */
[--C-:B------:R-:W-:Y:S02]  /*c260*/  @!P6 IMAD.IADD R171, R171, 0x1, -R5.reuse ;  /* 0x00000001ababe824 */ /* 0x100fe400078e0a05 */
[C---:B------:R-:W-:Y:S01]  /*c270*/  IMAD.HI.U32 R173, R4.reuse, R177, RZ ;  /* 0x000000b104ad7227 */ /* 0x040fe200078e00ff */
[C---:B------:R-:W-:Y:S02]  /*c280*/  ISETP.GT.U32.AND P3, PT, R5.reuse, R170, PT ;  /* 0x000000aa0500720c */ /* 0x040fe40003f64070 */
[----:B------:R-:W-:Y:S01]  /*c290*/  ISETP.GT.U32.AND P6, PT, R5, R171, PT ;  /* 0x000000ab0500720c */ /* 0x000fe20003fc4070 */
[----:B------:R-:W-:Y:S01]  /*c2a0*/  @!P4 IMAD.IADD R169, R169, 0x1, -R5 ;  /* 0x00000001a9a9c824 */ /* 0x000fe200078e0a05 */
[----:B------:R-:W-:Y:S01]  /*c2b0*/  ISETP.GE.AND P4, PT, R9, RZ, PT ;  /* 0x000000ff0900720c */ /* 0x000fe20003f86270 */
[----:B------:R-:W-:-:S04]  /*c2c0*/  IMAD.HI.U32 R9, R4, R175, RZ ;  /* 0x000000af04097227 */ /* 0x000fc800078e00ff */
[----:B------:R-:W-:Y:S02]  /*c2d0*/  @!P5 IMAD.IADD R172, R172, 0x1, -R5 ;  /* 0x00000001acacd824 */ /* 0x000fe400078e0a05 */
[----:B------:R-:W-:Y:S01]  /*c2e0*/  @!P1 IMAD.MOV R169, RZ, RZ, -R169 ;  /* 0x000000ffffa99224 */ /* 0x000fe200078e0aa9 */
[----:B------:R-:W-:Y:S01]  /*c2f0*/  ISETP.GE.AND P1, PT, R176, RZ, PT ;  /* 0x000000ffb000720c */ /* 0x000fe20003f26270 */
[----:B------:R-:W-:Y:S01]  /*c300*/  IMAD.MOV R8, RZ, RZ, -R8 ;  /* 0x000000ffff087224 */ /* 0x000fe200078e0a08 */
[C---:B------:R-:W-:Y:S01]  /*c310*/  ISETP.GT.U32.AND P5, PT, R5.reuse, R172, PT ;  /* 0x000000ac0500720c */ /* 0x040fe20003fa4070 */
[----:B------:R-:W-:Y:S02]  /*c320*/  IMAD.MOV R176, RZ, RZ, -R9 ;  /* 0x000000ffffb07224 */ /* 0x000fe400078e0a09 */
[----:B------:R-:W-:Y:S02]  /*c330*/  IMAD.MOV R178, RZ, RZ, -R173 ;  /* 0x000000ffffb27224 */ /* 0x000fe400078e0aad */
[----:B------:R-:W-:-:S02]  /*c340*/  IMAD R173, R5, R8, R174 ;  /* 0x0000000805ad7224 */ /* 0x000fc400078e02ae */
[----:B------:R-:W-:Y:S01]  /*c350*/  @!P3 IMAD.IADD R170, R170, 0x1, -R5 ;  /* 0x00000001aaaab824 */ /* 0x000fe200078e0a05 */
[----:B------:R-:W-:Y:S01]  /*c360*/  ISETP.GE.AND P3, PT, R179, RZ, PT ;  /* 0x000000ffb300720c */ /* 0x000fe20003f66270 */
[----:B------:R-:W-:Y:S01]  /*c370*/  IMAD R174, R5, R176, R175 ;  /* 0x000000b005ae7224 */ /* 0x000fe200078e02af */
[----:B------:R-:W-:Y:S01]  /*c380*/  IABS R179, R182 ;  /* 0x000000b600b37213 */ /* 0x000fe20000000000 */
[----:B------:R-:W-:Y:S01]  /*c390*/  @!P6 IMAD.IADD R171, R171, 0x1, -R5 ;  /* 0x00000001ababe824 */ /* 0x000fe200078e0a05 */
[C---:B------:R-:W-:Y:S01]  /*c3a0*/  ISETP.GT.U32.AND P6, PT, R5.reuse, R173, PT ;  /* 0x000000ad0500720c */ /* 0x040fe20003fc4070 */
[----:B------:R-:W-:Y:S01]  /*c3b0*/  @!P2 IMAD.MOV R170, RZ, RZ, -R170 ;  /* 0x000000ffffaaa224 */ /* 0x000fe200078e0aaa */
[C---:B------:R-:W-:Y:S01]  /*c3c0*/  ISETP.GT.U32.AND P2, PT, R5.reuse, R174, PT ;  /* 0x000000ae0500720c */ /* 0x040fe20003f44070 */
[----:B------:R-:W-:Y:S01]  /*c3d0*/  IMAD R175, R5, R178, R177 ;  /* 0x000000b205af7224 */ /* 0x000fe200078e02b1 */
[----:B------:R-:W-:Y:S01]  /*c3e0*/  IABS R178, R181 ;  /* 0x000000b500b27213 */ /* 0x000fe20000000000 */
[----:B------:R-:W-:-:S02]  /*c3f0*/  @!P5 IMAD.IADD R172, R172, 0x1, -R5 ;  /* 0x00000001acacd824 */ /* 0x000fc400078e0a05 */
[----:B------:R-:W-:Y:S01]  /*c400*/  VIADD R8, R7, 0x9e ;  /* 0x0000009e07087836 */ /* 0x000fe20000000000 */
[----:B------:R-:W-:Y:S01]  /*c410*/  ISETP.GT.U32.AND P5, PT, R5, R175, PT ;  /* 0x000000af0500720c */ /* 0x000fe20003fa4070 */
[----:B------:R-:W-:Y:S02]  /*c420*/  @!P0 IMAD.MOV R171, RZ, RZ, -R171 ;  /* 0x000000ffffab8224 */ /* 0x000fe400078e0aab */
[----:B------:R-:W-:Y:S01]  /*c430*/  IMAD.HI.U32 R9, R4, R178, RZ ;  /* 0x000000b204097227 */ /* 0x000fe200078e00ff */
[----:B------:R-:W-:Y:S02]  /*c440*/  IABS R177, R8 ;  /* 0x0000000800b17213 */ /* 0x000fe40000000000 */
[----:B------:R-:W-:Y:S01]  /*c450*/  ISETP.GE.AND P0, PT, R8, RZ, PT ;  /* 0x000000ff0800720c */ /* 0x000fe20003f06270 */
[--C-:B------:R-:W-:Y:S02]  /*c460*/  @!P6 IMAD.IADD R173, R173, 0x1, -R5.reuse ;  /* 0x00000001adade824 */ /* 0x100fe400078e0a05 */
[----:B------:R-:W-:-:S02]  /*c470*/  @!P2 IMAD.IADD R174, R174, 0x1, -R5 ;  /* 0x00000001aeaea824 */ /* 0x000fc400078e0a05 */
[C---:B------:R-:W-:Y:S01]  /*c480*/  IMAD.HI.U32 R8, R4.reuse, R177, RZ ;  /* 0x000000b104087227 */ /* 0x040fe200078e00ff */
[C---:B------:R-:W-:Y:S02]  /*c490*/  ISETP.GT.U32.AND P6, PT, R5.reuse, R173, PT ;  /* 0x000000ad0500720c */ /* 0x040fe40003fc4070 */
[----:B------:R-:W-:Y:S01]  /*c4a0*/  ISETP.GT.U32.AND P2, PT, R5, R174, PT ;  /* 0x000000ae0500720c */ /* 0x000fe20003f44070 */
[----:B------:R-:W-:Y:S02]  /*c4b0*/  @!P5 IMAD.IADD R175, R175, 0x1, -R5 ;  /* 0x00000001afafd824 */ /* 0x000fe400078e0a05 */
[----:B------:R-:W-:-:S03]  /*c4c0*/  IMAD.HI.U32 R176, R4, R179, RZ ;  /* 0x000000b304b07227 */ /* 0x000fc600078e00ff */
[C---:B------:R-:W-:Y:S01]  /*c4d0*/  ISETP.GT.U32.AND P5, PT, R5.reuse, R175, PT ;  /* 0x000000af0500720c */ /* 0x040fe20003fa4070 */
[----:B------:R-:W-:Y:S02]  /*c4e0*/  IMAD.MOV R8, RZ, RZ, -R8 ;  /* 0x000000ffff087224 */ /* 0x000fe400078e0a08 */
[----:B------:R-:W-:Y:S01]  /*c4f0*/  @!P4 IMAD.MOV R172, RZ, RZ, -R172 ;  /* 0x000000ffffacc224 */ /* 0x000fe200078e0aac */
[----:B------:R-:W-:Y:S01]  /*c500*/  ISETP.GE.AND P4, PT, R180, RZ, PT ;  /* 0x000000ffb400720c */ /* 0x000fe20003f86270 */
[----:B------:R-:W-:Y:S02]  /*c510*/  IMAD.MOV R9, RZ, RZ, -R9 ;  /* 0x000000ffff097224 */ /* 0x000fe400078e0a09 */
[----:B------:R-:W-:Y:S02]  /*c520*/  IMAD.MOV R180, RZ, RZ, -R176 ;  /* 0x000000ffffb47224 */ /* 0x000fe400078e0ab0 */
        /* <DEDUP_REMOVED lines=8> */
[C---:B------:R-:W-:Y:S01]  /*c5b0*/  IMAD R178, R5.reuse, R180, R179 ;  /* 0x000000b405b27224 */ /* 0x040fe200078e02b3 */
[----:B------:R-:W-:Y:S01]  /*c5c0*/  IABS R179, R8 ;  /* 0x0000000800b37213 */ /* 0x000fe20000000000 */
[----:B------:R-:W-:Y:S01]  /*c5d0*/  @!P1 IMAD.MOV R173, RZ, RZ, -R173 ;  /* 0x000000ffffad9224 */ /* 0x000fe200078e0aad */
[----:B------:R-:W-:Y:S01]  /*c5e0*/  ISETP.GT.U32.AND P1, PT, R5, R177, PT ;  /* 0x000000b10500720c */ /* 0x000fe20003f24070 */
[----:B------:R-:W-:Y:S01]  /*c5f0*/  @!P5 IMAD.IADD R175, R175, 0x1, -R5 ;  /* 0x00000001afafd824 */ /* 0x000fe200078e0a05 */
[----:B------:R-:W-:Y:S01]  /*c600*/  ISETP.GT.U32.AND P5, PT, R5, R178, PT ;  /* 0x000000b20500720c */ /* 0x000fe20003fa4070 */
[----:B------:R-:W-:Y:S01]  /*c610*/  @!P3 IMAD.MOV R174, RZ, RZ, -R174 ;  /* 0x000000ffffaeb224 */ /* 0x000fe200078e0aae */
[----:B------:R-:W-:Y:S01]  /*c620*/  IABS R181, R185 ;  /* 0x000000b900b57213 */ /* 0x000fe20000000000 */
[----:B------:R-:W-:Y:S01]  /*c630*/  @!P4 IMAD.MOV R175, RZ, RZ, -R175 ;  /* 0x000000ffffafc224 */ /* 0x000fe200078e0aaf */
[----:B------:R-:W-:-:S02]  /*c640*/  ISETP.GE.AND P3, PT, R182, RZ, PT ;  /* 0x000000ffb600720c */ /* 0x000fc40003f66270 */
[----:B------:R-:W-:Y:S01]  /*c650*/  IABS R182, R186 ;  /* 0x000000ba00b67213 */ /* 0x000fe20000000000 */
[----:B------:R-:W-:Y:S01]  /*c660*/  @!P2 IMAD.IADD R176, R176, 0x1, -R5 ;  /* 0x00000001b0b0a824 */ /* 0x000fe200078e0a05 */
[----:B------:R-:W-:Y:S01]  /*c670*/  ISETP.GE.AND P2, PT, R8, RZ, PT ;  /* 0x000000ff0800720c */ /* 0x000fe20003f46270 */
[----:B------:R-:W-:-:S04]  /*c680*/  IMAD.HI.U32 R8, R4, R179, RZ ;  /* 0x000000b304087227 */ /* 0x000fc800078e00ff */
[--C-:B------:R-:W-:Y:S01]  /*c690*/  @!P1 IMAD.IADD R177, R177, 0x1, -R5.reuse ;  /* 0x00000001b1b19824 */ /* 0x100fe200078e0a05 */
[C---:B------:R-:W-:Y:S01]  /*c6a0*/  ISETP.GT.U32.AND P1, PT, R5.reuse, R176, PT ;  /* 0x000000b00500720c */ /* 0x040fe20003f24070 */
[----:B------:R-:W-:Y:S02]  /*c6b0*/  @!P5 IMAD.IADD R178, R178, 0x1, -R5 ;  /* 0x00000001b2b2d824 */ /* 0x000fe400078e0a05 */
[----:B------:R-:W-:Y:S01]  /*c6c0*/  IMAD.MOV R180, RZ, RZ, -R8 ;  /* 0x000000ffffb47224 */ /* 0x000fe200078e0a08 */
[C---:B------:R-:W-:Y:S01]  /*c6d0*/  ISETP.GT.U32.AND P5, PT, R5.reuse, R177, PT ;  /* 0x000000b10500720c */ /* 0x040fe20003fa4070 */
[----:B------:R-:W-:Y:S01]  /*c6e0*/  IMAD.HI.U32 R8, R4, R9, RZ ;  /* 0x0000000904087227 */ /* 0x000fe200078e00ff */
[----:B------:R-:W-:-:S03]  /*c6f0*/  ISETP.GT.U32.AND P4, PT, R5, R178, PT ;  /* 0x000000b20500720c */ /* 0x000fc60003f84070 */
[----:B------:R-:W-:Y:S02]  /*c700*/  IMAD.MOV R8, RZ, RZ, -R8 ;  /* 0x000000ffff087224 */ /* 0x000fe400078e0a08 */
[C---:B------:R-:W-:Y:S02]  /*c710*/  IMAD R179, R5.reuse, R180, R179 ;  /* 0x000000b405b37224 */ /* 0x040fe400078e02b3 */
[C---:B------:R-:W-:Y:S02]  /*c720*/  IMAD R180, R5.reuse, R8, R9 ;  /* 0x0000000805b47224 */ /* 0x040fe400078e0209 */
[--C-:B------:R-:W-:Y:S01]  /*c730*/  @!P1 IMAD.IADD R176, R176, 0x1, -R5.reuse ;  /* 0x00000001b0b09824 */ /* 0x100fe200078e0a05 */
[----:B------:R-:W-:Y:S01]  /*c740*/  ISETP.GT.U32.AND P1, PT, R5, R179, PT ;  /* 0x000000b30500720c */ /* 0x000fe20003f24070 */
        /* <DEDUP_REMOVED lines=9> */
[----:B------:R-:W-:Y:S01]  /*c7e0*/  @!P6 IMAD.MOV R177, RZ, RZ, -R177 ;  /* 0x000000ffffb1e224 */ /* 0x000fe200078e0ab1 */
[C---:B------:R-:W-:Y:S01]  /*c7f0*/  ISETP.GT.U32.AND P5, PT, R5.reuse, R179, PT ;  /* 0x000000b30500720c */ /* 0x040fe20003fa4070 */
[----:B------:R-:W-:Y:S01]  /*c800*/  IMAD.HI.U32 R8, R4, R182, RZ ;  /* 0x000000b604087227 */ /* 0x000fe200078e00ff */
[----:B------:R-:W-:-:S02]  /*c810*/  ISETP.GT.U32.AND P0, PT, R5, R180, PT ;  /* 0x000000b40500720c */ /* 0x000fc40003f04070 */
        /* <DEDUP_REMOVED lines=10> */
[--C-:B------:R-:W-:Y:S01]  /*c8c0*/  @!P0 IMAD.IADD R180, R180, 0x1, -R5.reuse ;  /* 0x00000001b4b48824 */ /* 0x100fe200078e0a05 */
[----:B------:R-:W-:Y:S01]  /*c8d0*/  ISETP.GT.U32.AND P0, PT, R5, R182, PT ;  /* 0x000000b60500720c */ /* 0x000fe20003f04070 */
[----:B------:R-:W-:Y:S02]  /*c8e0*/  @!P6 IMAD.IADD R181, R181, 0x1, -R5 ;  /* 0x00000001b5b5e824 */ /* 0x000fe400078e0a05 */
[----:B------:R-:W-:Y:S01]  /*c8f0*/  @!P2 IMAD.MOV R179, RZ, RZ, -R179 ;  /* 0x000000ffffb3a224 */ /* 0x000fe200078e0ab3 */
[----:B------:R-:W-:Y:S01]  /*c900*/  ISETP.GT.U32.AND P2, PT, R5, R183, PT ;  /* 0x000000b70500720c */ /* 0x000fe20003f44070 */
[----:B------:R-:W-:Y:S01]  /*c910*/  VIADD R8, R7, 0x8e ;  /* 0x0000008e07087836 */ /* 0x000fe20000000000 */
[----:B------:R-:W-:Y:S01]  /*c920*/  ISETP.GT.U32.AND P6, PT, R5, R181, PT ;  /* 0x000000b50500720c */ /* 0x000fe20003fc4070 */
[----:B------:R-:W-:Y:S01]  /*c930*/  @!P3 IMAD.MOV R178, RZ, RZ, -R178 ;  /* 0x000000ffffb2b224 */ /* 0x000fe200078e0ab2 */
[----:B------:R-:W-:Y:S01]  /*c940*/  ISETP.GE.AND P3, PT, R186, RZ, PT ;  /* 0x000000ffba00720c */ /* 0x000fe20003f66270 */
[----:B------:R-:W-:Y:S01]  /*c950*/  @!P4 IMAD.MOV R180, RZ, RZ, -R180 ;  /* 0x000000ffffb4c224 */ /* 0x000fe200078e0ab4 */
[----:B------:R-:W-:-:S02]  /*c960*/  IABS R184, R8 ;  /* 0x0000000800b87213 */ /* 0x000fc40000000000 */
[----:B------:R-:W-:Y:S01]  /*c970*/  ISETP.GE.AND P5, PT, R8, RZ, PT ;  /* 0x000000ff0800720c */ /* 0x000fe20003fa6270 */
[--C-:B------:R-:W-:Y:S01]  /*c980*/  @!P0 IMAD.IADD R182, R182, 0x1, -R5.reuse ;  /* 0x00000001b6b68824 */ /* 0x100fe200078e0a05 */
[----:B------:R-:W-:Y:S01]  /*c990*/  IABS R186, R9 ;  /* 0x0000000900ba7213 */ /* 0x000fe20000000000 */
[C---:B------:R-:W-:Y:S01]  /*c9a0*/  IMAD.HI.U32 R8, R4.reuse, R184, RZ ;  /* 0x000000b804087227 */ /* 0x040fe200078e00ff */
[----:B------:R-:W-:Y:S02]  /*c9b0*/  ISETP.GE.AND P0, PT, R189, RZ, PT ;  /* 0x000000ffbd00720c */ /* 0x000fe40003f06270 */
        /* <DEDUP_REMOVED lines=15> */
[--C-:B------:R-:W-:Y:S01]  /*cab0*/  @!P4 IMAD.IADD R182, R182, 0x1, -R5.reuse ;  /* 0x00000001b6b6c824 */ /* 0x100fe200078e0a05 */
[----:B------:R-:W-:Y:S01]  /*cac0*/  ISETP.GT.U32.AND P4, PT, R5, R184, PT ;  /* 0x000000b80500720c */ /* 0x000fe20003f84070 */
[----:B------:R-:W-:Y:S01]  /*cad0*/  @!P2 IMAD.IADD R183, R183, 0x1, -R5 ;  /* 0x00000001b7b7a824 */ /* 0x000fe200078e0a05 */
[C---:B------:R-:W-:Y:S01]  /*cae0*/  ISETP.GT.U32.AND P2, PT, R5.reuse, R186, PT ;  /* 0x000000ba0500720c */ /* 0x040fe20003f44070 */
[----:B------:R-:W-:Y:S01]  /*caf0*/  @!P3 IMAD.MOV R182, RZ, RZ, -R182 ;  /* 0x000000ffffb6b224 */ /* 0x000fe200078e0ab6 */
[----:B------:R-:W-:Y:S01]  /*cb00*/  ISETP.GT.U32.AND P3, PT, R5, R185, PT ;  /* 0x000000b90500720c */ /* 0x000fe20003f64070 */
[----:B------:R-:W-:Y:S01]  /*cb10*/  @!P0 IMAD.MOV R183, RZ, RZ, -R183 ;  /* 0x000000ffffb78224 */ /* 0x000fe200078e0ab7 */
[----:B------:R-:W-:Y:S01]  /*cb20*/  IABS R187, R8 ;  /* 0x0000000800bb7213 */ /* 0x000fe20000000000 */
[----:B------:R-:W-:Y:S01]  /*cb30*/  @!P1 IMAD.MOV R181, RZ, RZ, -R181 ;  /* 0x000000ffffb59224 */ /* 0x000fe200078e0ab5 */
[----:B------:R-:W-:Y:S01]  /*cb40*/  ISETP.GE.AND P1, PT, R191, RZ, PT ;  /* 0x000000ffbf00720c */ /* 0x000fe20003f26270 */
        /* <DEDUP_REMOVED lines=26> */
[----:B------:R-:W-:Y:S01]  /*ccf0*/  IMAD R191, R5, R9, R192 ;  /* 0x0000000905bf7224 */ /* 0x000fe200078e02c0 */
        /* <DEDUP_REMOVED lines=9> */
[----:B------:R-:W-:Y:S01]  /*cd90*/  @!P1 IMAD.MOV R186, RZ, RZ, -R186 ;  /* 0x000000ffffba9224 */ /* 0x000fe200078e0aba */
[C---:B------:R-:W-:Y:S01]  /*cda0*/  ISETP.GT.U32.AND P1, PT, R5.reuse, R191, PT ;  /* 0x000000bf0500720c */ /* 0x040fe20003f24070 */
[----:B------:R-:W-:Y:S01]  /*cdb0*/  IMAD.HI.U32 R8, R4, R192, RZ ;  /* 0x000000c004087227 */ /* 0x000fe200078e00ff */
[----:B------:R-:W-:-:S03]  /*cdc0*/  ISETP.GT.U32.AND P0, PT, R5, R187, PT ;  /* 0x000000bb0500720c */ /* 0x000fc60003f04070 */
[----:B------:R-:W-:Y:S02]  /*cdd0*/  IMAD.MOV R8, RZ, RZ, -R8 ;  /* 0x000000ffff087224 */ /* 0x000fe400078e0a08 */
[--C-:B------:R-:W-:Y:S01]  /*cde0*/  @!P6 IMAD.IADD R190, R190, 0x1, -R5.reuse ;  /* 0x00000001bebee824 */ /* 0x100fe200078e0a05 */
[----:B------:R-:W-:Y:S01]  /*cdf0*/  ISETP.GE.AND P6, PT, R196, RZ, PT ;  /* 0x000000ffc400720c */ /* 0x000fe20003fc6270 */
[----:B------:R-:W-:Y:S01]  /*ce00*/  IMAD R192, R5, R8, R192 ;  /* 0x0000000805c07224 */ /* 0x000fe200078e02c0 */
[----:B------:R-:W-:Y:S01]  /*ce10*/  IABS R196, R200 ;  /* 0x000000c800c47213 */ /* 0x000fe20000000000 */
[--C-:B------:R-:W-:Y:S02]  /*ce20*/  @!P5 IMAD.IADD R189, R189, 0x1, -R5.reuse ;  /* 0x00000001bdbdd824 */ /* 0x100fe400078e0a05 */
[----:B------:R-:W-:Y:S01]  /*ce30*/  @!P1 IMAD.IADD R191, R191, 0x1, -R5 ;  /* 0x00000001bfbf9824 */ /* 0x000fe200078e0a05 */
[C---:B------:R-:W-:Y:S01]  /*ce40*/  ISETP.GT.U32.AND P5, PT, R5.reuse, R192, PT ;  /* 0x000000c00500720c */ /* 0x040fe20003fa4070 */
[----:B------:R-:W-:Y:S01]  /*ce50*/  IMAD.HI.U32 R8, R4, R193, RZ ;  /* 0x000000c104087227 */ /* 0x000fe200078e00ff */
[----:B------:R-:W-:-:S03]  /*ce60*/  ISETP.GT.U32.AND P1, PT, R5, R190, PT ;  /* 0x000000be0500720c */ /* 0x000fc60003f24070 */
[----:B------:R-:W-:Y:S02]  /*ce70*/  IMAD.MOV R8, RZ, RZ, -R8 ;  /* 0x000000ffff087224 */ /* 0x000fe400078e0a08 */
[----:B------:R-:W-:-:S04]  /*ce80*/  IMAD.HI.U32 R9, R4, R194, RZ ;  /* 0x000000c204097227 */ /* 0x000fc800078e00ff */
[C---:B------:R-:W-:Y:S02]  /*ce90*/  IMAD R193, R5.reuse, R8, R193 ;  /* 0x0000000805c17224 */ /* 0x040fe400078e02c1 */
[--C-:B------:R-:W-:Y:S01]  /*cea0*/  @!P5 IMAD.IADD R192, R192, 0x1, -R5.reuse ;  /* 0x00000001c0c0d824 */ /* 0x100fe200078e0a05 */
[C---:B------:R-:W-:Y:S01]  /*ceb0*/  ISETP.GT.U32.AND P5, PT, R5.reuse, R191, PT ;  /* 0x000000bf0500720c */ /* 0x040fe20003fa4070 */
[--C-:B------:R-:W-:Y:S01]  /*cec0*/  @!P1 IMAD.IADD R190, R190, 0x1, -R5.reuse ;  /* 0x00000001bebe9824 */ /* 0x100fe200078e0a05 */
[----:B------:R-:W-:Y:S01]  /*ced0*/  ISETP.GT.U32.AND P1, PT, R5, R193, PT ;  /* 0x000000c10500720c */ /* 0x000fe20003f24070 */
[----:B------:R-:W-:Y:S01]  /*cee0*/  @!P0 IMAD.IADD R187, R187, 0x1, -R5 ;  /* 0x00000001bbbb8824 */ /* 0x000fe200078e0a05 */
[----:B------:R-:W-:Y:S01]  /*cef0*/  ISETP.GE.AND P0, PT, R195, RZ, PT ;  /* 0x000000ffc300720c */ /* 0x000fe20003f06270 */
[----:B------:R-:W-:Y:S01]  /*cf00*/  IMAD.MOV R9, RZ, RZ, -R9 ;  /* 0x000000ffff097224 */ /* 0x000fe200078e0a09 */
[----:B------:R-:W-:Y:S01]  /*cf10*/  IABS R195, R199 ;  /* 0x000000c700c37213 */ /* 0x000fe20000000000 */
[----:B------:R-:W-:Y:S01]  /*cf20*/  @!P4 IMAD.MOV R187, RZ, RZ, -R187 ;  /* 0x000000ffffbbc224 */ /* 0x000fe200078e0abb */
[C---:B------:R-:W-:Y:S01]  /*cf30*/  ISETP.GT.U32.AND P4, PT, R5.reuse, R192, PT ;  /* 0x000000c00500720c */ /* 0x040fe20003f84070 */
[----:B------:R-:W-:-:S02]  /*cf40*/  IMAD R194, R5, R9, R194 ;  /* 0x0000000905c27224 */ /* 0x000fc400078e02c2 */
[----:B------:R-:W-:-:S04]  /*cf50*/  IMAD.HI.U32 R9, R4, R196, RZ ;  /* 0x000000c404097227 */ /* 0x000fc800078e00ff */
[--C-:B------:R-:W-:Y:S01]  /*cf60*/  @!P5 IMAD.IADD R191, R191, 0x1, -R5.reuse ;  /* 0x00000001bfbfd824 */ /* 0x100fe200078e0a05 */
[----:B------:R-:W-:Y:S01]  /*cf70*/  ISETP.GE.AND P5, PT, R198, RZ, PT ;  /* 0x000000ffc600720c */ /* 0x000fe20003fa6270 */
[----:B------:R-:W-:Y:S01]  /*cf80*/  @!P1 IMAD.IADD R193, R193, 0x1, -R5 ;  /* 0x00000001c1c19824 */ /* 0x000fe200078e0a05 */
[----:B------:R-:W-:Y:S01]  /*cf90*/  ISETP.GE.AND P1, PT, R200, RZ, PT ;  /* 0x000000ffc800720c */ /* 0x000fe20003f26270 */
[----:B------:R-:W-:Y:S01]  /*cfa0*/  IMAD.MOV R9, RZ, RZ, -R9 ;  /* 0x000000ffff097224 */ /* 0x000fe200078e0a09 */
[----:B------:R-:W-:Y:S01]  /*cfb0*/  IABS R200, R203 ;  /* 0x000000cb00c87213 */ /* 0x000fe20000000000 */
[----:B------:R-:W-:Y:S01]  /*cfc0*/  @!P6 IMAD.MOV R191, RZ, RZ, -R191 ;  /* 0x000000ffffbfe224 */ /* 0x000fe200078e0abf */
[----:B------:R-:W-:Y:S01]  /*cfd0*/  ISETP.GT.U32.AND P6, PT, R5, R193, PT ;  /* 0x000000c10500720c */ /* 0x000fe20003fc4070 */
[----:B------:R-:W-:Y:S01]  /*cfe0*/  @!P2 IMAD.MOV R189, RZ, RZ, -R189 ;  /* 0x000000ffffbda224 */ /* 0x000fe200078e0abd */
[----:B------:R-:W-:Y:S01]  /*cff0*/  ISETP.GE.AND P2, PT, R197, RZ, PT ;  /* 0x000000ffc500720c */ /* 0x000fe20003f46270 */
        /* <DEDUP_REMOVED lines=177> */
[----:B------:R-:W-:-:S04]  /*db10*/  IMAD.HI.U32 R8, R4, R215, RZ ;  /* 0x000000d704087227 */ /* 0x000fc800078e00ff */
[C---:B------:R-:W-:Y:S02]  /*db20*/  IMAD R212, R5.reuse, R9, R212 ;  /* 0x0000000905d47224 */ /* 0x040fe400078e02d4 */
[----:B------:R-:W-:Y:S02]  /*db30*/  IMAD R213, R5, R214, R213 ;  /* 0x000000d605d57224 */ /* 0x000fe400078e02d5 */
[----:B------:R-:W-:-:S04]  /*db40*/  IMAD.HI.U32 R9, R4, R216, RZ ;  /* 0x000000d804097227 */ /* 0x000fc800078e00ff */
[----:B------:R-:W-:Y:S02]  /*db50*/  IMAD.MOV R8, RZ, RZ, -R8 ;  /* 0x000000ffff087224 */ /* 0x000fe400078e0a08 */
[--C-:B------:R-:W-:Y:S01]  /*db60*/  @!P2 IMAD.IADD R209, R209, 0x1, -R5.reuse ;  /* 0x00000001d1d1a824 */ /* 0x100fe200078e0a05 */
[----:B------:R-:W-:Y:S01]  /*db70*/  ISETP.GT.U32.AND P2, PT, R5, R212, PT ;  /* 0x000000d40500720c */ /* 0x000fe20003f44070 */
[--C-:B------:R-:W-:Y:S01]  /*db80*/  @!P3 IMAD.IADD R211, R211, 0x1, -R5.reuse ;  /* 0x00000001d3d3b824 */ /* 0x100fe200078e0a05 */
[C---:B------:R-:W-:Y:S01]  /*db90*/  ISETP.GT.U32.AND P3, PT, R5.reuse, R213, PT ;  /* 0x000000d50500720c */ /* 0x040fe20003f64070 */
[----:B------:R-:W-:Y:S01]  /*dba0*/  @!P4 IMAD.IADD R210, R210, 0x1, -R5 ;  /* 0x00000001d2d2c824 */ /* 0x000fe200078e0a05 */
[----:B------:R-:W-:Y:S01]  /*dbb0*/  ISETP.GE.AND P4, PT, R218, RZ, PT ;  /* 0x000000ffda00720c */ /* 0x000fe20003f86270 */
[----:B------:R-:W-:Y:S02]  /*dbc0*/  IMAD.MOV R9, RZ, RZ, -R9 ;  /* 0x000000ffff097224 */ /* 0x000fe400078e0a09 */
[----:B------:R-:W-:-:S02]  /*dbd0*/  IMAD R214, R5, R8, R215 ;  /* 0x0000000805d67224 */ /* 0x000fc400078e02d7 */
[C---:B------:R-:W-:Y:S01]  /*dbe0*/  IMAD R215, R5.reuse, R9, R216 ;  /* 0x0000000905d77224 */ /* 0x040fe200078e02d8 */
[----:B------:R-:W-:Y:S01]  /*dbf0*/  IABS R216, R222 ;  /* 0x000000de00d87213 */ /* 0x000fe20000000000 */
[----:B------:R-:W-:Y:S01]  /*dc00*/  @!P6 IMAD.MOV R210, RZ, RZ, -R210 ;  /* 0x000000ffffd2e224 */ /* 0x000fe200078e0ad2 */
[C---:B------:R-:W-:Y:S01]  /*dc10*/  ISETP.GT.U32.AND P6, PT, R5.reuse, R214, PT ;  /* 0x000000d60500720c */ /* 0x040fe20003fc4070 */
[----:B------:R-:W-:Y:S01]  /*dc20*/  @!P5 IMAD.MOV R211, RZ, RZ, -R211 ;  /* 0x000000ffffd3d224 */ /* 0x000fe200078e0ad3 */
[----:B------:R-:W-:Y:S01]  /*dc30*/  ISETP.GT.U32.AND P5, PT, R5, R215, PT ;  /* 0x000000d70500720c */ /* 0x000fe20003fa4070 */
[----:B------:R-:W-:Y:S02]  /*dc40*/  VIADD R8, R7, 0x4e ;  /* 0x0000004e07087836 */ /* 0x000fe40000000000 */
[--C-:B------:R-:W-:Y:S02]  /*dc50*/  @!P2 IMAD.IADD R212, R212, 0x1, -R5.reuse ;  /* 0x00000001d4d4a824 */ /* 0x100fe400078e0a05 */
[----:B------:R-:W-:Y:S01]  /*dc60*/  @!P3 IMAD.IADD R213, R213, 0x1, -R5 ;  /* 0x00000001d5d5b824 */ /* 0x000fe200078e0a05 */
[----:B------:R-:W-:Y:S01]  /*dc70*/  ISETP.GE.AND P2, PT, R8, RZ, PT ;  /* 0x000000ff0800720c */ /* 0x000fe20003f46270 */
[----:B------:R-:W-:Y:S01]  /*dc80*/  @!P1 IMAD.MOV R209, RZ, RZ, -R209 ;  /* 0x000000ffffd19224 */ /* 0x000fe200078e0ad1 */
[----:B------:R-:W-:Y:S01]  /*dc90*/  IABS R218, R8 ;  /* 0x0000000800da7213 */ /* 0x000fe20000000000 */
[----:B------:R-:W-:Y:S01]  /*dca0*/  IMAD.HI.U32 R8, R4, R216, RZ ;  /* 0x000000d804087227 */ /* 0x000fe200078e00ff */
[----:B------:R-:W-:-:S02]  /*dcb0*/  ISETP.GT.U32.AND P3, PT, R5, R213, PT ;  /* 0x000000d50500720c */ /* 0x000fc40003f64070 */
[----:B------:R-:W-:Y:S01]  /*dcc0*/  ISETP.GT.U32.AND P1, PT, R5, R212, PT ;  /* 0x000000d40500720c */ /* 0x000fe20003f24070 */
[--C-:B------:R-:W-:Y:S01]  /*dcd0*/  @!P6 IMAD.IADD R214, R214, 0x1, -R5.reuse ;  /* 0x00000001d6d6e824 */ /* 0x100fe200078e0a05 */
[----:B------:R-:W-:Y:S01]  /*dce0*/  ISETP.GE.AND P6, PT, R217, RZ, PT ;  /* 0x000000ffd900720c */ /* 0x000fe20003fc6270 */
[----:B------:R-:W-:Y:S02]  /*dcf0*/  IMAD.MOV R8, RZ, RZ, -R8 ;  /* 0x000000ffff087224 */ /* 0x000fe400078e0a08 */
[----:B------:R-:W-:Y:S01]  /*dd00*/  @!P5 IMAD.IADD R215, R215, 0x1, -R5 ;  /* 0x00000001d7d7d824 */ /* 0x000fe200078e0a05 */
[C---:B------:R-:W-:Y:S01]  /*dd10*/  ISETP.GT.U32.AND P5, PT, R5.reuse, R214, PT ;  /* 0x000000d60500720c */ /* 0x040fe20003fa4070 */
[----:B------:R-:W-:Y:S02]  /*dd20*/  IMAD R216, R5, R8, R216 ;  /* 0x0000000805d87224 */ /* 0x000fe400078e02d8 */
[----:B------:R-:W-:-:S04]  /*dd30*/  IMAD.HI.U32 R8, R4, R218, RZ ;  /* 0x000000da04087227 */ /* 0x000fc800078e00ff */
[----:B------:R-:W-:Y:S02]  /*dd40*/  IMAD.MOV R8, RZ, RZ, -R8 ;  /* 0x000000ffff087224 */ /* 0x000fe400078e0a08 */
[--C-:B------:R-:W-:Y:S01]  /*dd50*/  @!P3 IMAD.IADD R213, R213, 0x1, -R5.reuse ;  /* 0x00000001d5d5b824 */ /* 0x100fe200078e0a05 */
[----:B------:R-:W-:Y:S01]  /*dd60*/  ISETP.GT.U32.AND P3, PT, R5, R216, PT ;  /* 0x000000d80500720c */ /* 0x000fe20003f64070 */
[----:B------:R-:W-:Y:S01]  /*dd70*/  @!P1 IMAD.IADD R212, R212, 0x1, -R5 ;  /* 0x00000001d4d49824 */ /* 0x000fe200078e0a05 */
[----:B------:R-:W-:Y:S01]  /*dd80*/  ISETP.GE.AND P1, PT, R219, RZ, PT ;  /* 0x000000ffdb00720c */ /* 0x000fe20003f26270 */
[----:B------:R-:W-:Y:S01]  /*dd90*/  IMAD.HI.U32 R9, R4, R220, RZ ;  /* 0x000000dc04097227 */ /* 0x000fe200078e00ff */
[----:B------:R-:W-:-:S03]  /*dda0*/  IABS R219, R223 ;  /* 0x000000df00db7213 */ /* 0x000fc60000000000 */
[C---:B------:R-:W-:Y:S02]  /*ddb0*/  IMAD R217, R5.reuse, R8, R218 ;  /* 0x0000000805d97224 */ /* 0x040fe400078e02da */
[----:B------:R-:W-:Y:S02]  /*ddc0*/  IMAD.MOV R9, RZ, RZ, -R9 ;  /* 0x000000ffff097224 */ /* 0x000fe400078e0a09 */
[----:B------:R-:W-:Y:S01]  /*ddd0*/  @!P0 IMAD.MOV R212, RZ, RZ, -R212 ;  /* 0x000000ffffd48224 */ /* 0x000fe200078e0ad4 */
[C---:B------:R-:W-:Y:S01]  /*dde0*/  ISETP.GT.U32.AND P0, PT, R5.reuse, R215, PT ;  /* 0x000000d70500720c */ /* 0x040fe20003f04070 */
[--C-:B------:R-:W-:Y:S01]  /*ddf0*/  @!P5 IMAD.IADD R214, R214, 0x1, -R5.reuse ;  /* 0x00000001d6d6d824 */ /* 0x100fe200078e0a05 */
[C---:B------:R-:W-:Y:S01]  /*de00*/  ISETP.GT.U32.AND P5, PT, R5.reuse, R217, PT ;  /* 0x000000d90500720c */ /* 0x040fe20003fa4070 */
[----:B------:R-:W-:Y:S01]  /*de10*/  IMAD R218, R5, R9, R220 ;  /* 0x0000000905da7224 */ /* 0x000fe200078e02dc */
[----:B------:R-:W-:Y:S01]  /*de20*/  IABS R220, R224 ;  /* 0x000000e000dc7213 */ /* 0x000fe20000000000 */
[----:B------:R-:W-:-:S02]  /*de30*/  @!P3 IMAD.IADD R216, R216, 0x1, -R5 ;  /* 0x00000001d8d8b824 */ /* 0x000fc400078e0a05 */
[----:B------:R-:W-:Y:S01]  /*de40*/  @!P4 IMAD.MOV R213, RZ, RZ, -R213 ;  /* 0x000000ffffd5c224 */ /* 0x000fe200078e0ad5 */
[----:B------:R-:W-:Y:S01]  /*de50*/  ISETP.GE.AND P4, PT, R222, RZ, PT ;  /* 0x000000ffde00720c */ /* 0x000fe20003f86270 */
[----:B------:R-:W-:Y:S01]  /*de60*/  IMAD.HI.U32 R9, R4, R220, RZ ;  /* 0x000000dc04097227 */ /* 0x000fe200078e00ff */
[----:B------:R-:W-:-:S03]  /*de70*/  ISETP.GT.U32.AND P3, PT, R5, R216, PT ;  /* 0x000000d80500720c */ /* 0x000fc60003f64070 */
[----:B------:R-:W-:Y:S01]  /*de80*/  @!P0 IMAD.IADD R215, R215, 0x1, -R5 ;  /* 0x00000001d7d78824 */ /* 0x000fe200078e0a05 */
[----:B------:R-:W-:Y:S01]  /*de90*/  ISETP.GE.AND P0, PT, R221, RZ, PT ;  /* 0x000000ffdd00720c */ /* 0x000fe20003f06270 */
[----:B------:R-:W-:Y:S02]  /*dea0*/  IMAD.MOV R9, RZ, RZ, -R9 ;  /* 0x000000ffff097224 */ /* 0x000fe400078e0a09 */
[----:B------:R-:W-:Y:S01]  /*deb0*/  @!P5 IMAD.IADD R217, R217, 0x1, -R5 ;  /* 0x00000001d9d9d824 */ /* 0x000fe200078e0a05 */
[----:B------:R-:W-:Y:S01]  /*dec0*/  ISETP.GE.AND P5, PT, R224, RZ, PT ;  /* 0x000000ffe000720c */ /* 0x000fe20003fa6270 */
[C---:B------:R-:W-:Y:S01]  /*ded0*/  IMAD R220, R5.reuse, R9, R220 ;  /* 0x0000000905dc7224 */ /* 0x040fe200078e02dc */
[----:B------:R-:W-:Y:S01]  /*dee0*/  LOP3.LUT R9, R6, 0x46, RZ, 0xfc, !PT ;  /* 0x0000004606097812 */ /* 0x000fe200078efcff */
[----:B------:R-:W-:Y:S01]  /*def0*/  @!P6 IMAD.MOV R215, RZ, RZ, -R215 ;  /* 0x000000ffffd7e224 */ /* 0x000fe200078e0ad7 */
[----:B------:R-:W-:Y:S01]  /*df00*/  ISETP.GT.U32.AND P6, PT, R5, R217, PT ;  /* 0x000000d90500720c */ /* 0x000fe20003fc4070 */
[----:B------:R-:W-:Y:S01]  /*df10*/  IMAD.HI.U32 R8, R4, R219, RZ ;  /* 0x000000db04087227 */ /* 0x000fe200078e00ff */
[----:B------:R-:W-:-:S02]  /*df20*/  IABS R221, R9 ;  /* 0x0000000900dd7213 */ /* 0x000fc40000000000 */
[----:B------:R-:W-:Y:S01]  /*df30*/  IABS R224, R228 ;  /* 0x000000e400e07213 */ /* 0x000fe20000000000 */
[----:B------:R-:W-:Y:S01]  /*df40*/  @!P1 IMAD.MOV R214, RZ, RZ, -R214 ;  /* 0x000000ffffd69224 */ /* 0x000fe200078e0ad6 */
[----:B------:R-:W-:Y:S01]  /*df50*/  ISETP.GT.U32.AND P1, PT, R5, R218, PT ;  /* 0x000000da0500720c */ /* 0x000fe20003f24070 */
[----:B------:R-:W-:Y:S02]  /*df60*/  IMAD.MOV R8, RZ, RZ, -R8 ;  /* 0x000000ffff087224 */ /* 0x000fe400078e0a08 */
[----:B------:R-:W-:Y:S01]  /*df70*/  @!P3 IMAD.IADD R216, R216, 0x1, -R5 ;  /* 0x00000001d8d8b824 */ /* 0x000fe200078e0a05 */
[----:B------:R-:W-:Y:S01]  /*df80*/  ISETP.GE.AND P3, PT, R223, RZ, PT ;  /* 0x000000ffdf00720c */ /* 0x000fe20003f66270 */
[----:B------:R-:W-:Y:S01]  /*df90*/  IMAD R219, R5, R8, R219 ;  /* 0x0000000805db7224 */ /* 0x000fe200078e02db */
[----:B------:R-:W-:Y:S01]  /*dfa0*/  IABS R223, R227 ;  /* 0x000000e300df7213 */ /* 0x000fe20000000000 */
[----:B------:R-:W-:-:S04]  /*dfb0*/  IMAD.HI.U32 R8, R4, R221, RZ ;  /* 0x000000dd04087227 */ /* 0x000fc800078e00ff */
[----:B------:R-:W-:Y:S01]  /*dfc0*/  @!P4 IMAD.MOV R216, RZ, RZ, -R216 ;  /* 0x000000ffffd8c224 */ /* 0x000fe200078e0ad8 */
[----:B------:R-:W-:Y:S01]  /*dfd0*/  ISETP.GT.U32.AND P4, PT, R5, R219, PT ;  /* 0x000000db0500720c */ /* 0x000fe20003f84070 */
[--C-:B------:R-:W-:Y:S01]  /*dfe0*/  @!P6 IMAD.IADD R217, R217, 0x1, -R5.reuse ;  /* 0x00000001d9d9e824 */ /* 0x100fe200078e0a05 */
[C---:B------:R-:W-:Y:S01]  /*dff0*/  ISETP.GT.U32.AND P6, PT, R5.reuse, R220, PT ;  /* 0x000000dc0500720c */ /* 0x040fe20003fc4070 */
        /* <DEDUP_REMOVED lines=9> */
[----:B------:R-:W-:Y:S01]  /*e090*/  IMAD.HI.U32 R222, R4, R226, RZ ;  /* 0x000000e204de7227 */ /* 0x000fe200078e00ff */
[C---:B------:R-:W-:Y:S02]  /*e0a0*/  ISETP.GT.U32.AND P4, PT, R5.reuse, R219, PT ;  /* 0x000000db0500720c */ /* 0x040fe40003f84070 */
[----:B------:R-:W-:Y:S01]  /*e0b0*/  ISETP.GT.U32.AND P6, PT, R5, R220, PT ;  /* 0x000000dc0500720c */ /* 0x000fe20003fc4070 */
[--C-:B------:R-:W-:Y:S01]  /*e0c0*/  @!P1 IMAD.IADD R218, R218, 0x1, -R5.reuse ;  /* 0x00000001dada9824 */ /* 0x100fe200078e0a05 */
[----:B------:R-:W-:Y:S01]  /*e0d0*/  ISETP.GE.AND P1, PT, R9, RZ, PT ;  /* 0x000000ff0900720c */ /* 0x000fe20003f26270 */
[----:B------:R-:W-:-:S02]  /*e0e0*/  @!P2 IMAD.IADD R221, R221, 0x1, -R5 ;  /* 0x00000001dddda824 */ /* 0x000fc400078e0a05 */
[----:B------:R-:W-:-:S03]  /*e0f0*/  IMAD.HI.U32 R9, R4, R224, RZ ;  /* 0x000000e004097227 */ /* 0x000fc600078e00ff */
[----:B------:R-:W-:Y:S01]  /*e100*/  ISETP.GT.U32.AND P2, PT, R5, R221, PT ;  /* 0x000000dd0500720c */ /* 0x000fe20003f44070 */
[----:B------:R-:W-:Y:S02]  /*e110*/  IMAD.MOV R8, RZ, RZ, -R8 ;  /* 0x000000ffff087224 */ /* 0x000fe400078e0a08 */
[----:B------:R-:W-:Y:S01]  /*e120*/  @!P0 IMAD.MOV R218, RZ, RZ, -R218 ;  /* 0x000000ffffda8224 */ /* 0x000fe200078e0ada */
[----:B------:R-:W-:Y:S01]  /*e130*/  ISETP.GE.AND P0, PT, R227, RZ, PT ;  /* 0x000000ffe300720c */ /* 0x000fe20003f06270 */
[----:B------:R-:W-:Y:S02]  /*e140*/  IMAD.MOV R9, RZ, RZ, -R9 ;  /* 0x000000ffff097224 */ /* 0x000fe400078e0a09 */
[----:B------:R-:W-:Y:S02]  /*e150*/  IMAD.MOV R227, RZ, RZ, -R222 ;  /* 0x000000ffffe37224 */ /* 0x000fe400078e0ade */
[----:B------:R-:W-:Y:S02]  /*e160*/  IMAD R222, R5, R8, R223 ;  /* 0x0000000805de7224 */ /* 0x000fe400078e02df */
[----:B------:R-:W-:Y:S01]  /*e170*/  @!P4 IMAD.IADD R219, R219, 0x1, -R5 ;  /* 0x00000001dbdbc824 */ /* 0x000fe200078e0a05 */
[----:B------:R-:W-:Y:S01]  /*e180*/  ISETP.GE.AND P4, PT, R228, RZ, PT ;  /* 0x000000ffe400720c */ /* 0x000fe20003f86270 */
[----:B------:R-:W-:-:S02]  /*e190*/  IMAD R223, R5, R9, R224 ;  /* 0x0000000905df7224 */ /* 0x000fc400078e02e0 */
[----:B------:R-:W-:Y:S01]  /*e1a0*/  @!P6 IMAD.IADD R220, R220, 0x1, -R5 ;  /* 0x00000001dcdce824 */ /* 0x000fe200078e0a05 */
[C---:B------:R-:W-:Y:S01]  /*e1b0*/  ISETP.GT.U32.AND P6, PT, R5.reuse, R222, PT ;  /* 0x000000de0500720c */ /* 0x040fe20003fc4070 */
[----:B------:R-:W-:Y:S01]  /*e1c0*/  @!P3 IMAD.MOV R219, RZ, RZ, -R219 ;  /* 0x000000ffffdbb224 */ /* 0x000fe200078e0adb */
[C---:B------:R-:W-:Y:S01]  /*e1d0*/  ISETP.GT.U32.AND P3, PT, R5.reuse, R223, PT ;  /* 0x000000df0500720c */ /* 0x040fe20003f64070 */
[----:B------:R-:W-:Y:S01]  /*e1e0*/  IMAD R224, R5, R227, R226 ;  /* 0x000000e305e07224 */ /* 0x000fe200078e02e2 */
[----:B------:R-:W-:Y:S01]  /*e1f0*/  IABS R227, R231 ;  /* 0x000000e700e37213 */ /* 0x000fe20000000000 */
[----:B------:R-:W-:Y:S02]  /*e200*/  @!P2 IMAD.IADD R221, R221, 0x1, -R5 ;  /* 0x00000001dddda824 */ /* 0x000fe400078e0a05 */
[----:B------:R-:W-:Y:S01]  /*e210*/  VIADD R8, R7, 0x3e ;  /* 0x0000003e07087836 */ /* 0x000fe20000000000 */
[----:B------:R-:W-:Y:S01]  /*e220*/  ISETP.GT.U32.AND P2, PT, R5, R224, PT ;  /* 0x000000e00500720c */ /* 0x000fe20003f44070 */
[----:B------:R-:W-:-:S02]  /*e230*/  @!P5 IMAD.MOV R220, RZ, RZ, -R220 ;  /* 0x000000ffffdcd224 */ /* 0x000fc400078e0adc */
[----:B------:R-:W-:Y:S01]  /*e240*/  IMAD.HI.U32 R9, R4, R227, RZ ;  /* 0x000000e304097227 */ /* 0x000fe200078e00ff */
[----:B------:R-:W-:Y:S02]  /*e250*/  IABS R226, R8 ;  /* 0x0000000800e27213 */ /* 0x000fe40000000000 */
[----:B------:R-:W-:Y:S01]  /*e260*/  ISETP.GE.AND P5, PT, R8, RZ, PT ;  /* 0x000000ff0800720c */ /* 0x000fe20003fa6270 */
[--C-:B------:R-:W-:Y:S02]  /*e270*/  @!P6 IMAD.IADD R222, R222, 0x1, -R5.reuse ;  /* 0x00000001dedee824 */ /* 0x100fe400078e0a05 */
[--C-:B------:R-:W-:Y:S02]  /*e280*/  @!P3 IMAD.IADD R223, R223, 0x1, -R5.reuse ;  /* 0x00000001dfdfb824 */ /* 0x100fe400078e0a05 */
[----:B------:R-:W-:Y:S01]  /*e290*/  IMAD.HI.U32 R8, R4, R226, RZ ;  /* 0x000000e204087227 */ /* 0x000fe200078e00ff */
[C---:B------:R-:W-:Y:S02]  /*e2a0*/  ISETP.GT.U32.AND P6, PT, R5.reuse, R222, PT ;  /* 0x000000de0500720c */ /* 0x040fe40003fc4070 */
[----:B------:R-:W-:Y:S01]  /*e2b0*/  ISETP.GT.U32.AND P3, PT, R5, R223, PT ;  /* 0x000000df0500720c */ /* 0x000fe20003f64070 */
[----:B------:R-:W-:-:S02]  /*e2c0*/  @!P2 IMAD.IADD R224, R224, 0x1, -R5 ;  /* 0x00000001e0e0a824 */ /* 0x000fc400078e0a05 */
[----:B------:R-:W-:Y:S01]  /*e2d0*/  @!P1 IMAD.MOV R221, RZ, RZ, -R221 ;  /* 0x000000ffffdd9224 */ /* 0x000fe200078e0add */
[----:B------:R-:W-:Y:S01]  /*e2e0*/  ISETP.GE.AND P1, PT, R225, RZ, PT ;  /* 0x000000ffe100720c */ /* 0x000fe20003f26270 */
[----:B------:R-:W-:Y:S01]  /*e2f0*/  IMAD.HI.U32 R225, R4, R230, RZ ;  /* 0x000000e604e17227 */ /* 0x000fe200078e00ff */
[----:B------:R-:W-:-:S03]  /*e300*/  ISETP.GT.U32.AND P2, PT, R5, R224, PT ;  /* 0x000000e00500720c */ /* 0x000fc60003f44070 */
[----:B------:R-:W-:Y:S02]  /*e310*/  IMAD.MOV R8, RZ, RZ, -R8 ;  /* 0x000000ffff087224 */ /* 0x000fe400078e0a08 */
[----:B------:R-:W-:Y:S02]  /*e320*/  IMAD.MOV R228, RZ, RZ, -R9 ;  /* 0x000000ffffe47224 */ /* 0x000fe400078e0a09 */
[----:B------:R-:W-:Y:S02]  /*e330*/  IMAD.MOV R9, RZ, RZ, -R225 ;  /* 0x000000ffff097224 */ /* 0x000fe400078e0ae1 */
[----:B------:R-:W-:Y:S01]  /*e340*/  IMAD R225, R5, R8, R226 ;  /* 0x0000000805e17224 */ /* 0x000fe200078e02e2 */
[----:B------:R-:W-:Y:S01]  /*e350*/  LOP3.LUT R8, R6, 0x38, RZ, 0xfc, !PT ;  /* 0x0000003806087812 */ /* 0x000fe200078efcff */
[----:B------:R-:W-:Y:S01]  /*e360*/  @!P6 IMAD.IADD R222, R222, 0x1, -R5 ;  /* 0x00000001dedee824 */ /* 0x000fe200078e0a05 */
[----:B------:R-:W-:Y:S01]  /*e370*/  ISETP.GE.AND P6, PT, R231, RZ, PT ;  /* 0x000000ffe700720c */ /* 0x000fe20003fc6270 */
[----:B------:R-:W-:Y:S01]  /*e380*/  IMAD R226, R5, R228, R227 ;  /* 0x000000e405e27224 */ /* 0x000fe200078e02e3 */
[----:B------:R-:W-:Y:S01]  /*e390*/  IABS R228, R8 ;  /* 0x0000000800e47213 */ /* 0x000fe20000000000 */
[--C-:B------:R-:W-:Y:S01]  /*e3a0*/  @!P3 IMAD.IADD R223, R223, 0x1, -R5.reuse ;  /* 0x00000001dfdfb824 */ /* 0x100fe200078e0a05 */
        /* <DEDUP_REMOVED lines=8> */
[----:B------:R-:W-:Y:S01]  /*e430*/  ISETP.GE.AND P4, PT, R229, RZ, PT ;  /* 0x000000ffe500720c */ /* 0x000fe20003f86270 */
[----:B------:R-:W-:Y:S01]  /*e440*/  @!P1 IMAD.MOV R224, RZ, RZ, -R224 ;  /* 0x000000ffffe09224 */ /* 0x000fe200078e0ae0 */
[----:B------:R-:W-:Y:S01]  /*e450*/  IABS R229, R232 ;  /* 0x000000e800e57213 */ /* 0x000fe20000000000 */
[----:B------:R-:W-:-:S04]  /*e460*/  IMAD.HI.U32 R231, R4, R230, RZ ;  /* 0x000000e604e77227 */ /* 0x000fc800078e00ff */
        /* <DEDUP_REMOVED lines=10> */
[----:B------:R-:W-:Y:S01]  /*e510*/  IMAD.MOV R234, RZ, RZ, -R8 ;  /* 0x000000ffffea7224 */ /* 0x000fe200078e0a08 */
[C---:B------:R-:W-:Y:S01]  /*e520*/  LOP3.LUT R8, R6.reuse, 0x32, RZ, 0xfc, !PT ;  /* 0x0000003206087812 */ /* 0x040fe200078efcff */
[C---:B------:R-:W-:Y:S01]  /*e530*/  IMAD R228, R5.reuse, R9, R228 ;  /* 0x0000000905e47224 */ /* 0x040fe200078e02e4 */
[----:B------:R-:W-:Y:S01]  /*e540*/  LOP3.LUT R9, R6, 0x30, RZ, 0xfc, !PT ;  /* 0x0000003006097812 */ /* 0x000fe200078efcff */
[----:B------:R-:W-:Y:S01]  /*e550*/  IMAD R229, R5, R234, R229 ;  /* 0x000000ea05e57224 */ /* 0x000fe200078e02e5 */
[----:B------:R-:W-:Y:S01]  /*e560*/  IABS R235, R8 ;  /* 0x0000000800eb7213 */ /* 0x000fe20000000000 */
[--C-:B------:R-:W-:Y:S01]  /*e570*/  @!P2 IMAD.IADD R226, R226, 0x1, -R5.reuse ;  /* 0x00000001e2e2a824 */ /* 0x100fe200078e0a05 */
[----:B------:R-:W-:Y:S01]  /*e580*/  IABS R236, R9 ;  /* 0x0000000900ec7213 */ /* 0x000fe20000000000 */
[----:B------:R-:W-:Y:S01]  /*e590*/  @!P0 IMAD.IADD R225, R225, 0x1, -R5 ;  /* 0x00000001e1e18824 */ /* 0x000fe200078e0a05 */
[C---:B------:R-:W-:Y:S01]  /*e5a0*/  ISETP.GT.U32.AND P2, PT, R5.reuse, R229, PT ;  /* 0x000000e50500720c */ /* 0x040fe20003f44070 */
[----:B------:R-:W-:Y:S01]  /*e5b0*/  IMAD.MOV R234, RZ, RZ, -R231 ;  /* 0x000000ffffea7224 */ /* 0x000fe200078e0ae7 */
[----:B------:R-:W-:Y:S01]  /*e5c0*/  ISETP.GT.U32.AND P0, PT, R5, R228, PT ;  /* 0x000000e40500720c */ /* 0x000fe20003f04070 */
[----:B------:R-:W-:-:S02]  /*e5d0*/  IMAD.MOV.U32 R231, RZ, RZ, R235 ;  /* 0x000000ffffe77224 */ /* 0x000fc400078e00eb */
[----:B------:R-:W-:Y:S02]  /*e5e0*/  @!P5 IMAD.MOV R225, RZ, RZ, -R225 ;  /* 0x000000ffffe1d224 */ /* 0x000fe400078e0ae1 */
[----:B------:R-:W-:Y:S01]  /*e5f0*/  @!P1 IMAD.IADD R227, R227, 0x1, -R5 ;  /* 0x00000001e3e39824 */ /* 0x000fe200078e0a05 */
[----:B------:R-:W-:Y:S01]  /*e600*/  ISETP.GE.AND P1, PT, R232, RZ, PT ;  /* 0x000000ffe800720c */ /* 0x000fe20003f26270 */
[----:B------:R-:W-:Y:S02]  /*e610*/  IMAD.MOV.U32 R232, RZ, RZ, R236 ;  /* 0x000000ffffe87224 */ /* 0x000fe400078e00ec */
[----:B------:R-:W-:Y:S01]  /*e620*/  @!P4 IMAD.MOV R227, RZ, RZ, -R227 ;  /* 0x000000ffffe3c224 */ /* 0x000fe200078e0ae3 */
[----:B------:R-:W-:Y:S01]  /*e630*/  ISETP.GE.AND P4, PT, R8, RZ, PT ;  /* 0x000000ff0800720c */ /* 0x000fe20003f86270 */
[--C-:B------:R-:W-:Y:S02]  /*e640*/  @!P2 IMAD.IADD R229, R229, 0x1, -R5.reuse ;  /* 0x00000001e5e5a824 */ /* 0x100fe400078e0a05 */
[----:B------:R-:W-:Y:S01]  /*e650*/  @!P0 IMAD.IADD R228, R228, 0x1, -R5 ;  /* 0x00000001e4e48824 */ /* 0x000fe200078e0a05 */
[----:B------:R-:W-:Y:S01]  /*e660*/  ISETP.GE.AND P0, PT, R233, RZ, PT ;  /* 0x000000ffe900720c */ /* 0x000fe20003f06270 */
[----:B------:R-:W-:Y:S01]  /*e670*/  IMAD.HI.U32 R233, R4, R231, RZ ;  /* 0x000000e704e97227 */ /* 0x000fe200078e00ff */
[----:B------:R-:W-:-:S02]  /*e680*/  ISETP.GT.U32.AND P5, PT, R5, R229, PT ;  /* 0x000000e50500720c */ /* 0x000fc40003fa4070 */
[----:B------:R-:W-:Y:S01]  /*e690*/  ISETP.GT.U32.AND P2, PT, R5, R228, PT ;  /* 0x000000e40500720c */ /* 0x000fe20003f44070 */
[----:B------:R-:W-:Y:S02]  /*e6a0*/  IMAD.MOV R236, RZ, RZ, -R233 ;  /* 0x000000ffffec7224 */ /* 0x000fe400078e0ae9 */
[----:B------:R-:W-:Y:S02]  /*e6b0*/  VIADD R8, R7, 0x2e ;  /* 0x0000002e07087836 */ /* 0x000fe40000000000 */
[C---:B------:R-:W-:Y:S01]  /*e6c0*/  IMAD R231, R5.reuse, R236, R231 ;  /* 0x000000ec05e77224 */ /* 0x040fe200078e02e7 */
[----:B------:R-:W-:Y:S01]  /*e6d0*/  LOP3.LUT R236, R6, 0x2a, RZ, 0xfc, !PT ;  /* 0x0000002a06ec7812 */ /* 0x000fe200078efcff */
[----:B------:R-:W-:Y:S01]  /*e6e0*/  IMAD R230, R5, R234, R230 ;  /* 0x000000ea05e67224 */ /* 0x000fe200078e02e6 */
[----:B------:R-:W-:Y:S01]  /*e6f0*/  IABS R233, R8 ;  /* 0x0000000800e97213 */ /* 0x000fe20000000000 */
[----:B------:R-:W-:Y:S01]  /*e700*/  @!P6 IMAD.MOV R226, RZ, RZ, -R226 ;  /* 0x000000ffffe2e224 */ /* 0x000fe200078e0ae2 */
[----:B------:R-:W-:Y:S01]  /*e710*/  IABS R235, R236 ;  /* 0x000000ec00eb7213 */ /* 0x000fe20000000000 */
[----:B------:R-:W-:Y:S01]  /*e720*/  @!P5 IMAD.IADD R229, R229, 0x1, -R5 ;  /* 0x00000001e5e5d824 */ /* 0x000fe200078e0a05 */
[C---:B------:R-:W-:Y:S01]  /*e730*/  ISETP.GT.U32.AND P5, PT, R5.reuse, R231, PT ;  /* 0x000000e70500720c */ /* 0x040fe20003fa4070 */
[----:B------:R-:W-:Y:S01]  /*e740*/  IMAD.HI.U32 R238, R4, R233, RZ ;  /* 0x000000e904ee7227 */ /* 0x000fe200078e00ff */
[----:B------:R-:W-:-:S03]  /*e750*/  ISETP.GT.U32.AND P6, PT, R5, R230, PT ;  /* 0x000000e60500720c */ /* 0x000fc60003fc4070 */
[----:B------:R-:W-:Y:S02]  /*e760*/  IMAD.MOV R238, RZ, RZ, -R238 ;  /* 0x000000ffffee7224 */ /* 0x000fe400078e0aee */
[----:B------:R-:W-:-:S04]  /*e770*/  IMAD.HI.U32 R234, R4, R232, RZ ;  /* 0x000000e804ea7227 */ /* 0x000fc800078e00ff */
[----:B------:R-:W-:Y:S02]  /*e780*/  IMAD R233, R5, R238, R233 ;  /* 0x000000ee05e97224 */ /* 0x000fe400078e02e9 */
[--C-:B------:R-:W-:Y:S02]  /*e790*/  @!P5 IMAD.IADD R231, R231, 0x1, -R5.reuse ;  /* 0x00000001e7e7d824 */ /* 0x100fe400078e0a05 */
[----:B------:R-:W-:Y:S02]  /*e7a0*/  IMAD.MOV R234, RZ, RZ, -R234 ;  /* 0x000000ffffea7224 */ /* 0x000fe400078e0aea */
[--C-:B------:R-:W-:Y:S01]  /*e7b0*/  @!P2 IMAD.IADD R228, R228, 0x1, -R5.reuse ;  /* 0x00000001e4e4a824 */ /* 0x100fe200078e0a05 */
[C---:B------:R-:W-:Y:S01]  /*e7c0*/  ISETP.GT.U32.AND P5, PT, R5.reuse, R231, PT ;  /* 0x000000e70500720c */ /* 0x040fe20003fa4070 */
[C---:B------:R-:W-:Y:S01]  /*e7d0*/  IMAD R232, R5.reuse, R234, R232 ;  /* 0x000000ea05e87224 */ /* 0x040fe200078e02e8 */
[----:B------:R-:W-:Y:S01]  /*e7e0*/  ISETP.GE.AND P2, PT, R8, RZ, PT ;  /* 0x000000ff0800720c */ /* 0x000fe20003f46270 */
[----:B------:R-:W-:Y:S01]  /*e7f0*/  @!P6 IMAD.IADD R230, R230, 0x1, -R5 ;  /* 0x00000001e6e6e824 */ /* 0x000fe200078e0a05 */
[----:B------:R-:W-:Y:S01]  /*e800*/  LOP3.LUT R8, R6, 0x2c, RZ, 0xfc, !PT ;  /* 0x0000002c06087812 */ /* 0x000fe200078efcff */
[----:B------:R-:W-:Y:S01]  /*e810*/  @!P3 IMAD.MOV R228, RZ, RZ, -R228 ;  /* 0x000000ffffe4b224 */ /* 0x000fe200078e0ae4 */
[C---:B------:R-:W-:Y:S01]  /*e820*/  ISETP.GT.U32.AND P3, PT, R5.reuse, R232, PT ;  /* 0x000000e80500720c */ /* 0x040fe20003f64070 */
[----:B------:R-:W-:Y:S01]  /*e830*/  @!P1 IMAD.MOV R229, RZ, RZ, -R229 ;  /* 0x000000ffffe59224 */ /* 0x000fe200078e0ae5 */
[----:B------:R-:W-:-:S02]  /*e840*/  ISETP.GT.U32.AND P6, PT, R5, R230, PT ;  /* 0x000000e60500720c */ /* 0x000fc40003fc4070 */
[----:B------:R-:W-:Y:S01]  /*e850*/  ISETP.GE.AND P1, PT, R9, RZ, PT ;  /* 0x000000ff0900720c */ /* 0x000fe20003f26270 */
[----:B------:R-:W-:Y:S01]  /*e860*/  IMAD.HI.U32 R9, R4, R235, RZ ;  /* 0x000000eb04097227 */ /* 0x000fe200078e00ff */
[----:B------:R-:W-:-:S03]  /*e870*/  IABS R234, R8 ;  /* 0x0000000800ea7213 */ /* 0x000fc60000000000 */
[----:B------:R-:W-:Y:S01]  /*e880*/  @!P5 IMAD.IADD R231, R231, 0x1, -R5 ;  /* 0x00000001e7e7d824 */ /* 0x000fe200078e0a05 */
[C---:B------:R-:W-:Y:S01]  /*e890*/  ISETP.GT.U32.AND P5, PT, R5.reuse, R233, PT ;  /* 0x000000e90500720c */ /* 0x040fe20003fa4070 */
[----:B------:R-:W-:Y:S01]  /*e8a0*/  IMAD.MOV R238, RZ, RZ, -R9 ;  /* 0x000000ffffee7224 */ /* 0x000fe200078e0a09 */
[----:B------:R-:W-:Y:S01]  /*e8b0*/  IABS R9, R188 ;  /* 0x000000bc00097213 */ /* 0x000fe20000000000 */
[--C-:B------:R-:W-:Y:S02]  /*e8c0*/  @!P3 IMAD.IADD R232, R232, 0x1, -R5.reuse ;  /* 0x00000001e8e8b824 */ /* 0x100fe400078e0a05 */
[----:B------:R-:W-:Y:S01]  /*e8d0*/  @!P6 IMAD.IADD R230, R230, 0x1, -R5 ;  /* 0x00000001e6e6e824 */ /* 0x000fe200078e0a05 */
[----:B------:R-:W-:Y:S01]  /*e8e0*/  ISETP.GE.AND P6, PT, R8, RZ, PT ;  /* 0x000000ff0800720c */ /* 0x000fe20003fc6270 */
[----:B------:R-:W-:Y:S01]  /*e8f0*/  IMAD.HI.U32 R8, R4, R234, RZ ;  /* 0x000000ea04087227 */ /* 0x000fe200078e00ff */
[----:B------:R-:W-:-:S03]  /*e900*/  ISETP.GT.U32.AND P3, PT, R5, R232, PT ;  /* 0x000000e80500720c */ /* 0x000fc60003f64070 */
[----:B------:R-:W-:Y:S02]  /*e910*/  IMAD R235, R5, R238, R235 ;  /* 0x000000ee05eb7224 */ /* 0x000fe400078e02eb */
[--C-:B------:R-:W-:Y:S02]  /*e920*/  @!P5 IMAD.IADD R233, R233, 0x1, -R5.reuse ;  /* 0x00000001e9e9d824 */ /* 0x100fe400078e0a05 */
[----:B------:R-:W-:Y:S02]  /*e930*/  IMAD.MOV R8, RZ, RZ, -R8 ;  /* 0x000000ffff087224 */ /* 0x000fe400078e0a08 */
[----:B------:R-:W-:Y:S01]  /*e940*/  @!P0 IMAD.MOV R230, RZ, RZ, -R230 ;  /* 0x000000ffffe68224 */ /* 0x000fe200078e0ae6 */
[C---:B------:R-:W-:Y:S01]  /*e950*/  ISETP.GT.U32.AND P5, PT, R5.reuse, R233, PT ;  /* 0x000000e90500720c */ /* 0x040fe20003fa4070 */
[C---:B------:R-:W-:Y:S01]  /*e960*/  IMAD R234, R5.reuse, R8, R234 ;  /* 0x0000000805ea7224 */ /* 0x040fe200078e02ea */
[----:B------:R-:W-:Y:S01]  /*e970*/  ISETP.GE.AND P0, PT, R236, RZ, PT ;  /* 0x000000ffec00720c */ /* 0x000fe20003f06270 */
[----:B------:R-:W-:Y:S01]  /*e980*/  @!P3 IMAD.IADD R232, R232, 0x1, -R5 ;  /* 0x00000001e8e8b824 */ /* 0x000fe200078e0a05 */
[----:B------:R-:W-:Y:S01]  /*e990*/  LOP3.LUT R236, R6, 0x28, RZ, 0xfc, !PT ;  /* 0x0000002806ec7812 */ /* 0x000fe200078efcff */
[----:B------:R-:W-:Y:S01]  /*e9a0*/  @!P4 IMAD.MOV R231, RZ, RZ, -R231 ;  /* 0x000000ffffe7c224 */ /* 0x000fe200078e0ae7 */
[----:B------:R-:W-:Y:S01]  /*e9b0*/  ISETP.GT.U32.AND P3, PT, R5, R234, PT ;  /* 0x000000ea0500720c */ /* 0x000fe20003f64070 */
[----:B------:R-:W-:Y:S01]  /*e9c0*/  IMAD.HI.U32 R8, R4, R237, RZ ;  /* 0x000000ed04087227 */ /* 0x000fe200078e00ff */
[----:B------:R-:W-:-:S02]  /*e9d0*/  ISETP.GE.AND P4, PT, R236, RZ, PT ;  /* 0x000000ffec00720c */ /* 0x000fc40003f86270 */
[----:B------:R-:W-:Y:S01]  /*e9e0*/  IABS R236, R236 ;  /* 0x000000ec00ec7213 */ /* 0x000fe20000000000 */
[----:B------:R-:W-:Y:S02]  /*e9f0*/  IMAD.MOV R8, RZ, RZ, -R8 ;  /* 0x000000ffff087224 */ /* 0x000fe400078e0a08 */
[----:B------:R-:W-:Y:S01]  /*ea00*/  @!P5 IMAD.IADD R233, R233, 0x1, -R5 ;  /* 0x00000001e9e9d824 */ /* 0x000fe200078e0a05 */
[----:B------:R-:W-:Y:S01]  /*ea10*/  ISETP.GT.U32.AND P5, PT, R5, R235, PT ;  /* 0x000000eb0500720c */ /* 0x000fe20003fa4070 */
[----:B------:R-:W-:-:S04]  /*ea20*/  IMAD.HI.U32 R239, R4, R236, RZ ;  /* 0x000000ec04ef7227 */ /* 0x000fc800078e00ff */
[----:B------:R-:W-:Y:S02]  /*ea30*/  @!P3 IMAD.IADD R234, R234, 0x1, -R5 ;  /* 0x00000001eaeab824 */ /* 0x000fe400078e0a05 */
[----:B------:R-:W-:-:S03]  /*ea40*/  IMAD.HI.U32 R238, R4, R9, RZ ;  /* 0x0000000904ee7227 */ /* 0x000fc600078e00ff */
[C---:B------:R-:W-:Y:S01]  /*ea50*/  ISETP.GT.U32.AND P3, PT, R5.reuse, R234, PT ;  /* 0x000000ea0500720c */ /* 0x040fe20003f64070 */
[----:B------:R-:W-:Y:S02]  /*ea60*/  IMAD R237, R5, R8, R237 ;  /* 0x0000000805ed7224 */ /* 0x000fe400078e02ed */
[----:B------:R-:W-:Y:S02]  /*ea70*/  @!P5 IMAD.IADD R235, R235, 0x1, -R5 ;  /* 0x00000001ebebd824 */ /* 0x000fe400078e0a05 */
[----:B------:R-:W-:Y:S02]  /*ea80*/  IMAD.MOV R239, RZ, RZ, -R239 ;  /* 0x000000ffffef7224 */ /* 0x000fe400078e0aef */
[----:B------:R-:W-:Y:S01]  /*ea90*/  IMAD.MOV R238, RZ, RZ, -R238 ;  /* 0x000000ffffee7224 */ /* 0x000fe200078e0aee */
[C---:B------:R-:W-:Y:S01]  /*eaa0*/  ISETP.GT.U32.AND P5, PT, R5.reuse, R235, PT ;  /* 0x000000eb0500720c */ /* 0x040fe20003fa4070 */
[C---:B------:R-:W-:Y:S01]  /*eab0*/  IMAD R236, R5.reuse, R239, R236 ;  /* 0x000000ef05ec7224 */ /* 0x040fe200078e02ec */
[C---:B------:R-:W-:Y:S01]  /*eac0*/  LOP3.LUT R239, R6.reuse, 0x22, RZ, 0xfc, !PT ;  /* 0x0000002206ef7812 */ /* 0x040fe200078efcff */
[----:B------:R-:W-:Y:S01]  /*ead0*/  IMAD R9, R5, R238, R9 ;  /* 0x000000ee05097224 */ /* 0x000fe200078e0209 */
[----:B------:R-:W-:Y:S01]  /*eae0*/  LOP3.LUT R238, R6, 0x24, RZ, 0xfc, !PT ;  /* 0x0000002406ee7812 */ /* 0x000fe200078efcff */
[----:B------:R-:W-:-:S02]  /*eaf0*/  @!P3 IMAD.IADD R234, R234, 0x1, -R5 ;  /* 0x00000001eaeab824 */ /* 0x000fc400078e0a05 */
[----:B------:R-:W-:Y:S01]  /*eb00*/  @!P2 IMAD.MOV R233, RZ, RZ, -R233 ;  /* 0x000000ffffe9a224 */ /* 0x000fe200078e0ae9 */
[----:B------:R-:W-:Y:S01]  /*eb10*/  ISETP.GE.AND P3, PT, R238, RZ, PT ;  /* 0x000000ffee00720c */ /* 0x000fe20003f66270 */
[----:B------:R-:W-:Y:S01]  /*eb20*/  @!P6 IMAD.MOV R234, RZ, RZ, -R234 ;  /* 0x000000ffffeae224 */ /* 0x000fe200078e0aea */
[----:B------:R-:W-:Y:S01]  /*eb30*/  ISETP.GT.U32.AND P6, PT, R5, R236, PT ;  /* 0x000000ec0500720c */ /* 0x000fe20003fc4070 */
[----:B------:R-:W-:Y:S01]  /*eb40*/  @!P1 IMAD.MOV R232, RZ, RZ, -R232 ;  /* 0x000000ffffe89224 */ /* 0x000fe200078e0ae8 */
[----:B------:R-:W-:Y:S01]  /*eb50*/  IABS R238, R238 ;  /* 0x000000ee00ee7213 */ /* 0x000fe20000000000 */
[----:B------:R-:W-:Y:S01]  /*eb60*/  @!P5 IMAD.IADD R235, R235, 0x1, -R5 ;  /* 0x00000001ebebd824 */ /* 0x000fe200078e0a05 */
[----:B------:R-:W-:Y:S02]  /*eb70*/  ISETP.GE.AND P2, PT, R239, RZ, PT ;  /* 0x000000ffef00720c */ /* 0x000fe40003f46270 */
[----:B------:R-:W-:Y:S01]  /*eb80*/  IABS R239, R239 ;  /* 0x000000ef00ef7213 */ /* 0x000fe20000000000 */
[----:B------:R-:W-:Y:S01]  /*eb90*/  @!P0 IMAD.MOV R235, RZ, RZ, -R235 ;  /* 0x000000ffffeb8224 */ /* 0x000fe200078e0aeb */
[----:B------:R-:W-:Y:S01]  /*eba0*/  ISETP.GT.U32.AND P0, PT, R5, R237, PT ;  /* 0x000000ed0500720c */ /* 0x000fe20003f04070 */
[----:B------:R-:W-:Y:S01]  /*ebb0*/  IMAD.HI.U32 R8, R4, R238, RZ ;  /* 0x000000ee04087227 */ /* 0x000fe200078e00ff */
[----:B------:R-:W-:-:S02]  /*ebc0*/  ISETP.GE.AND P1, PT, R243, RZ, PT ;  /* 0x000000fff300720c */ /* 0x000fc40003f26270 */
[----:B------:R-:W-:Y:S01]  /*ebd0*/  IABS R243, R243 ;  /* 0x000000f300f37213 */ /* 0x000fe20000000000 */
[----:B------:R-:W-:Y:S01]  /*ebe0*/  IMAD.MOV R8, RZ, RZ, -R8 ;  /* 0x000000ffff087224 */ /* 0x000fe200078e0a08 */
[----:B------:R-:W-:Y:S01]  /*ebf0*/  ISETP.GT.U32.AND P5, PT, R5, R9, PT ;  /* 0x000000090500720c */ /* 0x000fe20003fa4070 */
[----:B------:R-:W-:-:S04]  /*ec00*/  IMAD.HI.U32 R241, R4, R239, RZ ;  /* 0x000000ef04f17227 */ /* 0x000fc800078e00ff */
[----:B------:R-:W-:-:S04]  /*ec10*/  IMAD.HI.U32 R246, R4, R243, RZ ;  /* 0x000000f304f67227 */ /* 0x000fc800078e00ff */
[--C-:B------:R-:W-:Y:S02]  /*ec20*/  @!P0 IMAD.IADD R237, R237, 0x1, -R5.reuse ;  /* 0x00000001eded8824 */ /* 0x100fe400078e0a05 */
[----:B------:R-:W-:Y:S02]  /*ec30*/  @!P6 IMAD.IADD R236, R236, 0x1, -R5 ;  /* 0x00000001ecece824 */ /* 0x000fe400078e0a05 */
[C---:B------:R-:W-:Y:S01]  /*ec40*/  IMAD R238, R5.reuse, R8, R238 ;  /* 0x0000000805ee7224 */ /* 0x040fe200078e02ee */
[C---:B------:R-:W-:Y:S01]  /*ec50*/  ISETP.GT.U32.AND P0, PT, R5.reuse, R237, PT ;  /* 0x000000ed0500720c */ /* 0x040fe20003f04070 */
[----:B------:R-:W-:Y:S01]  /*ec60*/  IMAD.MOV R8, RZ, RZ, -R241 ;  /* 0x000000ffff087224 */ /* 0x000fe200078e0af1 */
[C---:B------:R-:W-:Y:S01]  /*ec70*/  ISETP.GT.U32.AND P6, PT, R5.reuse, R236, PT ;  /* 0x000000ec0500720c */ /* 0x040fe20003fc4070 */
[----:B------:R-:W-:Y:S02]  /*ec80*/  IMAD.MOV R241, RZ, RZ, -R245 ;  /* 0x000000fffff17224 */ /* 0x000fe400078e0af5 */
[----:B------:R-:W-:Y:S01]  /*ec90*/  IMAD.MOV R245, RZ, RZ, -R246 ;  /* 0x000000fffff57224 */ /* 0x000fe200078e0af6 */
[----:B------:R-:W-:Y:S01]  /*eca0*/  IABS R246, R13 ;  /* 0x0000000d00f67213 */ /* 0x000fe20000000000 */
[----:B------:R-:W-:-:S02]  /*ecb0*/  IMAD R240, R5, R241, R240 ;  /* 0x000000f105f07224 */ /* 0x000fc400078e02f0 */
[C---:B------:R-:W-:Y:S02]  /*ecc0*/  IMAD R239, R5.reuse, R8, R239 ;  /* 0x0000000805ef7224 */ /* 0x040fe400078e02ef */
[----:B------:R-:W-:Y:S01]  /*ecd0*/  IMAD R241, R5, R245, R243 ;  /* 0x000000f505f17224 */ /* 0x000fe200078e02f3 */
[----:B------:R-:W-:Y:S01]  /*ece0*/  IABS R243, R0 ;  /* 0x0000000000f37213 */ /* 0x000fe20000000000 */
[----:B------:R-:W-:Y:S01]  /*ecf0*/  IMAD.MOV R8, RZ, RZ, -R244 ;  /* 0x000000ffff087224 */ /* 0x000fe200078e0af4 */
[----:B------:R-:W-:Y:S01]  /*ed00*/  IABS R245, R15 ;  /* 0x0000000f00f57213 */ /* 0x000fe20000000000 */
[--C-:B------:R-:W-:Y:S01]  /*ed10*/  @!P5 IMAD.IADD R9, R9, 0x1, -R5.reuse ;  /* 0x000000010909d824 */ /* 0x100fe200078e0a05 */
[----:B------:R-:W-:Y:S01]  /*ed20*/  IABS R244, R125 ;  /* 0x0000007d00f47213 */ /* 0x000fe20000000000 */
[----:B------:R-:W-:Y:S01]  /*ed30*/  @!P0 IMAD.IADD R237, R237, 0x1, -R5 ;  /* 0x00000001eded8824 */ /* 0x000fe200078e0a05 */
[C---:B------:R-:W-:Y:S01]  /*ed40*/  ISETP.GT.U32.AND P0, PT, R5.reuse, R240, PT ;  /* 0x000000f00500720c */ /* 0x040fe20003f04070 */
[C---:B------:R-:W-:Y:S01]  /*ed50*/  IMAD R242, R5.reuse, R8, R242 ;  /* 0x0000000805f27224 */ /* 0x040fe200078e02f2 */
[----:B------:R-:W-:Y:S01]  /*ed60*/  ISETP.GT.U32.AND P5, PT, R5, R9, PT ;  /* 0x000000090500720c */ /* 0x000fe20003fa4070 */
[----:B------:R-:W-:-:S04]  /*ed70*/  IMAD.HI.U32 R8, R4, R243, RZ ;  /* 0x000000f304087227 */ /* 0x000fc800078e00ff */
[----:B------:R-:W-:Y:S01]  /*ed80*/  @!P6 IMAD.IADD R236, R236, 0x1, -R5 ;  /* 0x00000001ecece824 */ /* 0x000fe200078e0a05 */
[----:B------:R-:W-:Y:S01]  /*ed90*/  ISETP.GT.U32.AND P6, PT, R5, R238, PT ;  /* 0x000000ee0500720c */ /* 0x000fe20003fc4070 */
[----:B------:R-:W-:Y:S02]  /*eda0*/  IMAD.MOV R8, RZ, RZ, -R8 ;  /* 0x000000ffff087224 */ /* 0x000fe400078e0a08 */
[----:B------:R-:W-:-:S04]  /*edb0*/  IMAD.HI.U32 R247, R4, R245, RZ ;  /* 0x000000f504f77227 */ /* 0x000fc800078e00ff */
[----:B------:R-:W-:Y:S02]  /*edc0*/  IMAD R243, R5, R8, R243 ;  /* 0x0000000805f37224 */ /* 0x000fe400078e02f3 */
[--C-:B------:R-:W-:Y:S02]  /*edd0*/  @!P0 IMAD.IADD R240, R240, 0x1, -R5.reuse ;  /* 0x00000001f0f08824 */ /* 0x100fe400078e0a05 */
[--C-:B------:R-:W-:Y:S01]  /*ede0*/  @!P5 IMAD.IADD R9, R9, 0x1, -R5.reuse ;  /* 0x000000010909d824 */ /* 0x100fe200078e0a05 */
[C---:B------:R-:W-:Y:S01]  /*edf0*/  ISETP.GT.U32.AND P0, PT, R5.reuse, R243, PT ;  /* 0x000000f30500720c */ /* 0x040fe20003f04070 */
[----:B------:R-:W-:Y:S01]  /*ee00*/  @!P6 IMAD.IADD R238, R238, 0x1, -R5 ;  /* 0x00000001eeeee824 */ /* 0x000fe200078e0a05 */
[C---:B------:R-:W-:Y:S01]  /*ee10*/  ISETP.GT.U32.AND P5, PT, R5.reuse, R239, PT ;  /* 0x000000ef0500720c */ /* 0x040fe20003fa4070 */
[----:B------:R-:W-:Y:S02]  /*ee20*/  IMAD.MOV R247, RZ, RZ, -R247 ;  /* 0x000000fffff77224 */ /* 0x000fe400078e0af7 */
[----:B------:R-:W-:Y:S01]  /*ee30*/  IMAD.HI.U32 R248, R4, R244, RZ ;  /* 0x000000f404f87227 */ /* 0x000fe200078e00ff */
[----:B------:R-:W-:-:S03]  /*ee40*/  ISETP.GT.U32.AND P6, PT, R5, R238, PT ;  /* 0x000000ee0500720c */ /* 0x000fc60003fc4070 */
[----:B------:R-:W-:Y:S01]  /*ee50*/  IMAD R245, R5, R247, R245 ;  /* 0x000000f705f57224 */ /* 0x000fe200078e02f5 */
[----:B------:R-:W-:Y:S01]  /*ee60*/  IABS R247, R12 ;  /* 0x0000000c00f77213 */ /* 0x000fe20000000000 */
[----:B------:R-:W-:Y:S02]  /*ee70*/  IMAD.MOV R248, RZ, RZ, -R248 ;  /* 0x000000fffff87224 */ /* 0x000fe400078e0af8 */
[--C-:B------:R-:W-:Y:S01]  /*ee80*/  @!P0 IMAD.IADD R243, R243, 0x1, -R5.reuse ;  /* 0x00000001f3f38824 */ /* 0x100fe200078e0a05 */
[----:B------:R-:W-:Y:S01]  /*ee90*/  ISETP.GT.U32.AND P0, PT, R5, R240, PT ;  /* 0x000000f00500720c */ /* 0x000fe20003f04070 */
[----:B------:R-:W-:Y:S02]  /*eea0*/  @!P5 IMAD.IADD R239, R239, 0x1, -R5 ;  /* 0x00000001efefd824 */ /* 0x000fe400078e0a05 */
[----:B------:R-:W-:-:S03]  /*eeb0*/  IMAD.HI.U32 R8, R4, R246, RZ ;  /* 0x000000f604087227 */ /* 0x000fc600078e00ff */
[C---:B------:R-:W-:Y:S01]  /*eec0*/  ISETP.GT.U32.AND P5, PT, R5.reuse, R239, PT ;  /* 0x000000ef0500720c */ /* 0x040fe20003fa4070 */
[C---:B------:R-:W-:Y:S01]  /*eed0*/  IMAD R244, R5.reuse, R248, R244 ;  /* 0x000000f805f47224 */ /* 0x040fe200078e02f4 */
[----:B------:R-:W-:Y:S01]  /*eee0*/  IABS R248, R11 ;  /* 0x0000000b00f87213 */ /* 0x000fe20000000000 */
[----:B------:R-:W-:Y:S01]  /*eef0*/  @!P6 IMAD.IADD R238, R238, 0x1, -R5 ;  /* 0x00000001eeeee824 */ /* 0x000fe200078e0a05 */
[----:B------:R-:W-:Y:S01]  /*ef00*/  ISETP.GT.U32.AND P6, PT, R5, R241, PT ;  /* 0x000000f10500720c */ /* 0x000fe20003fc4070 */
[----:B------:R-:W-:Y:S02]  /*ef10*/  IMAD.MOV R8, RZ, RZ, -R8 ;  /* 0x000000ffff087224 */ /* 0x000fe400078e0a08 */
[----:B------:R-:W-:-:S04]  /*ef20*/  IMAD.HI.U32 R7, R4, R247, RZ ;  /* 0x000000f704077227 */ /* 0x000fc800078e00ff */
[----:B------:R-:W-:Y:S01]  /*ef30*/  @!P3 IMAD.MOV R238, RZ, RZ, -R238 ;  /* 0x000000ffffeeb224 */ /* 0x000fe200078e0aee */
[C---:B------:R-:W-:Y:S01]  /*ef40*/  ISETP.GT.U32.AND P3, PT, R5.reuse, R243, PT ;  /* 0x000000f30500720c */ /* 0x040fe20003f64070 */
[----:B------:R-:W-:Y:S01]  /*ef50*/  @!P0 IMAD.IADD R240, R240, 0x1, -R5 ;  /* 0x00000001f0f08824 */ /* 0x000fe200078e0a05 */
[C---:B------:R-:W-:Y:S01]  /*ef60*/  ISETP.GT.U32.AND P0, PT, R5.reuse, R245, PT ;  /* 0x000000f50500720c */ /* 0x040fe20003f04070 */
[----:B------:R-:W-:Y:S02]  /*ef70*/  IMAD R246, R5, R8, R246 ;  /* 0x0000000805f67224 */ /* 0x000fe400078e02f6 */
[----:B------:R-:W-:Y:S02]  /*ef80*/  IMAD.MOV R7, RZ, RZ, -R7 ;  /* 0x000000ffff077224 */ /* 0x000fe400078e0a07 */
[----:B------:R-:W-:-:S04]  /*ef90*/  IMAD.HI.U32 R8, R4, R248, RZ ;  /* 0x000000f804087227 */ /* 0x000fc800078e00ff */
[----:B------:R-:W-:Y:S02]  /*efa0*/  IMAD R247, R5, R7, R247 ;  /* 0x0000000705f77224 */ /* 0x000fe400078e02f7 */
[----:B------:R-:W-:Y:S02]  /*efb0*/  IMAD.MOV R7, RZ, RZ, -R8 ;  /* 0x000000ffff077224 */ /* 0x000fe400078e0a08 */
[--C-:B------:R-:W-:Y:S01]  /*efc0*/  @!P5 IMAD.IADD R239, R239, 0x1, -R5.reuse ;  /* 0x00000001efefd824 */ /* 0x100fe200078e0a05 */
[C---:B------:R-:W-:Y:S01]  /*efd0*/  ISETP.GT.U32.AND P5, PT, R5.reuse, R242, PT ;  /* 0x000000f20500720c */ /* 0x040fe20003fa4070 */
[----:B------:R-:W-:Y:S02]  /*efe0*/  IMAD R248, R5, R7, R248 ;  /* 0x0000000705f87224 */ /* 0x000fe400078e02f8 */
[--C-:B------:R-:W-:Y:S01]  /*eff0*/  @!P3 IMAD.IADD R243, R243, 0x1, -R5.reuse ;  /* 0x00000001f3f3b824 */ /* 0x100fe200078e0a05 */
[----:B------:R-:W-:Y:S01]  /*f000*/  ISETP.GE.AND P3, PT, R251, RZ, PT ;  /* 0x000000fffb00720c */ /* 0x000fe20003f66270 */
[--C-:B------:R-:W-:Y:S01]  /*f010*/  @!P0 IMAD.IADD R245, R245, 0x1, -R5.reuse ;  /* 0x00000001f5f58824 */ /* 0x100fe200078e0a05 */
[----:B------:R-:W-:Y:S01]  /*f020*/  ISETP.GT.U32.AND P0, PT, R5, R248, PT ;  /* 0x000000f80500720c */ /* 0x000fe20003f04070 */
[----:B------:R-:W-:Y:S01]  /*f030*/  @!P6 IMAD.IADD R241, R241, 0x1, -R5 ;  /* 0x00000001f1f1e824 */ /* 0x000fe200078e0a05 */
[----:B------:R-:W-:Y:S01]  /*f040*/  ISETP.GE.AND P6, PT, R6, RZ, PT ;  /* 0x000000ff0600720c */ /* 0x000fe20003fc6270 */
[----:B------:R-:W-:-:S04]  /*f050*/  IMAD.HI.U32 R251, R4, R249, RZ ;  /* 0x000000f904fb7227 */ /* 0x000fc800078e00ff */
[----:B------:R-:W-:Y:S01]  /*f060*/  @!P4 IMAD.MOV R236, RZ, RZ, -R236 ;  /* 0x000000ffffecc224 */ /* 0x000fe200078e0aec */
[C---:B------:R-:W-:Y:S01]  /*f070*/  ISETP.GT.U32.AND P4, PT, R5.reuse, R241, PT ;  /* 0x000000f10500720c */ /* 0x040fe20003f84070 */
[----:B------:R-:W-:Y:S02]  /*f080*/  IMAD.MOV R251, RZ, RZ, -R251 ;  /* 0x000000fffffb7224 */ /* 0x000fe400078e0afb */
[----:B------:R-:W-:Y:S01]  /*f090*/  @!P5 IMAD.IADD R242, R242, 0x1, -R5 ;  /* 0x00000001f2f2d824 */ /* 0x000fe200078e0a05 */
[C---:B------:R-:W-:Y:S01]  /*f0a0*/  ISETP.GT.U32.AND P5, PT, R5.reuse, R244, PT ;  /* 0x000000f40500720c */ /* 0x040fe20003fa4070 */
[C---:B------:R-:W-:Y:S02]  /*f0b0*/  IMAD R249, R5.reuse, R251, R249 ;  /* 0x000000fb05f97224 */ /* 0x040fe400078e02f9 */
[----:B------:R-:W-:Y:S02]  /*f0c0*/  @!P0 IMAD.IADD R248, R248, 0x1, -R5 ;  /* 0x00000001f8f88824 */ /* 0x000fe400078e0a05 */
[----:B------:R-:W-:Y:S01]  /*f0d0*/  @!P6 IMAD.MOV R237, RZ, RZ, -R237 ;  /* 0x000000ffffede224 */ /* 0x000fe200078e0aed */
[C---:B------:R-:W-:Y:S01]  /*f0e0*/  ISETP.GT.U32.AND P0, PT, R5.reuse, R249, PT ;  /* 0x000000f90500720c */ /* 0x040fe20003f04070 */
[----:B------:R-:W-:Y:S01]  /*f0f0*/  IMAD.HI.U32 R8, R4, R250, RZ ;  /* 0x000000fa04087227 */ /* 0x000fe200078e00ff */
[----:B------:R-:W-:-:S03]  /*f100*/  ISETP.GT.U32.AND P6, PT, R5, R242, PT ;  /* 0x000000f20500720c */ /* 0x000fc60003fc4070 */
[--C-:B------:R-:W-:Y:S01]  /*f110*/  @!P4 IMAD.IADD R241, R241, 0x1, -R5.reuse ;  /* 0x00000001f1f1c824 */ /* 0x100fe200078e0a05 */
[C---:B------:R-:W-:Y:S01]  /*f120*/  ISETP.GT.U32.AND P4, PT, R5.reuse, R246, PT ;  /* 0x000000f60500720c */ /* 0x040fe20003f84070 */
[----:B------:R-:W-:Y:S01]  /*f130*/  IMAD.MOV R7, RZ, RZ, -R8 ;  /* 0x000000ffff077224 */ /* 0x000fe200078e0a08 */
[----:B------:R-:W-:Y:S01]  /*f140*/  IABS R8, R2 ;  /* 0x0000000200087213 */ /* 0x000fe20000000000 */
[--C-:B------:R-:W-:Y:S02]  /*f150*/  @!P5 IMAD.IADD R244, R244, 0x1, -R5.reuse ;  /* 0x00000001f4f4d824 */ /* 0x100fe400078e0a05 */
[----:B------:R-:W-:Y:S02]  /*f160*/  IMAD R250, R5, R7, R250 ;  /* 0x0000000705fa7224 */ /* 0x000fe400078e02fa */
[--C-:B------:R-:W-:Y:S01]  /*f170*/  @!P0 IMAD.IADD R249, R249, 0x1, -R5.reuse ;  /* 0x00000001f9f98824 */ /* 0x100fe200078e0a05 */
[C---:B------:R-:W-:Y:S01]  /*f180*/  ISETP.GT.U32.AND P5, PT, R5.reuse, R244, PT ;  /* 0x000000f40500720c */ /* 0x040fe20003fa4070 */
[----:B------:R-:W-:Y:S01]  /*f190*/  @!P6 IMAD.IADD R242, R242, 0x1, -R5 ;  /* 0x00000001f2f2e824 */ /* 0x000fe200078e0a05 */
[C---:B------:R-:W-:Y:S01]  /*f1a0*/  ISETP.GT.U32.AND P0, PT, R5.reuse, R250, PT ;  /* 0x000000fa0500720c */ /* 0x040fe20003f04070 */
[----:B------:R-:W-:Y:S01]  /*f1b0*/  @!P2 IMAD.MOV R239, RZ, RZ, -R239 ;  /* 0x000000ffffefa224 */ /* 0x000fe200078e0aef */
[----:B------:R-:W-:Y:S01]  /*f1c0*/  ISETP.GT.U32.AND P6, PT, R5, R247, PT ;  /* 0x000000f70500720c */ /* 0x000fe20003fc4070 */
[----:B------:R-:W-:Y:S01]  /*f1d0*/  @!P4 IMAD.IADD R246, R246, 0x1, -R5 ;  /* 0x00000001f6f6c824 */ /* 0x000fe200078e0a05 */
[----:B------:R-:W-:Y:S01]  /*f1e0*/  ISETP.GE.AND P4, PT, R0, RZ, PT ;  /* 0x000000ff0000720c */ /* 0x000fe20003f86270 */
[----:B--2---:R-:W-:Y:S01]  /*f1f0*/  IMAD.HI.U32 R19, R4, R8, RZ ;  /* 0x0000000804137227 */ /* 0x004fe200078e00ff */
[----:B------:R-:W-:-:S05]  /*f200*/  LOP3.LUT R0, R6, 0x6, RZ, 0xfc, !PT ;  /* 0x0000000606007812 */ /* 0x000fca00078efcff */
[--C-:B------:R-:W-:Y:S01]  /*f210*/  @!P5 IMAD.IADD R244, R244, 0x1, -R5.reuse ;  /* 0x00000001f4f4d824 */ /* 0x100fe200078e0a05 */
[----:B------:R-:W-:Y:S01]  /*f220*/  ISETP.GE.AND P5, PT, R3, RZ, PT ;  /* 0x000000ff0300720c */ /* 0x000fe20003fa6270 */
[--C-:B------:R-:W-:Y:S01]  /*f230*/  @!P0 IMAD.IADD R250, R250, 0x1, -R5.reuse ;  /* 0x00000001fafa8824 */ /* 0x100fe200078e0a05 */
[----:B------:R-:W-:Y:S01]  /*f240*/  IABS R7, R0 ;  /* 0x0000000000077213 */ /* 0x000fe20000000000 */
[----:B------:R-:W-:Y:S01]  /*f250*/  @!P6 IMAD.IADD R247, R247, 0x1, -R5 ;  /* 0x00000001f7f7e824 */ /* 0x000fe200078e0a05 */
[----:B------:R-:W-:Y:S01]  /*f260*/  LOP3.LUT R3, R6, 0xa, RZ, 0xfc, !PT ;  /* 0x0000000a06037812 */ /* 0x000fe200078efcff */
[----:B------:R-:W-:Y:S01]  /*f270*/  IMAD.MOV R19, RZ, RZ, -R19 ;  /* 0x000000ffff137224 */ /* 0x000fe200078e0a13 */
[----:B------:R-:W-:Y:S01]  /*f280*/  ISETP.GT.U32.AND P0, PT, R5, R245, PT ;  /* 0x000000f50500720c */ /* 0x000fe20003f04070 */
[----:B------:R-:W-:Y:S01]  /*f290*/  IMAD.HI.U32 R18, R4, R7, RZ ;  /* 0x0000000704127227 */ /* 0x000fe200078e00ff */
[----:B------:R-:W-:Y:S02]  /*f2a0*/  ISETP.GE.AND P6, PT, R125, RZ, PT ;  /* 0x000000ff7d00720c */ /* 0x000fe40003fc6270 */
[----:B------:R-:W-:Y:S01]  /*f2b0*/  ISETP.GT.U32.AND P2, PT, R5, R246, PT ;  /* 0x000000f60500720c */ /* 0x000fe20003f44070 */
[----:B------:R-:W-:Y:S01]  /*f2c0*/  IMAD.MOV R18, RZ, RZ, -R18 ;  /* 0x000000ffff127224 */ /* 0x000fe200078e0a12 */
[----:B------:R-:W-:-:S02]  /*f2d0*/  LOP3.LUT R125, R6, 0x2, RZ, 0xfc, !PT ;  /* 0x00000002067d7812 */ /* 0x000fc400078efcff */
[----:B------:R-:W-:Y:S02]  /*f2e0*/  IABS R251, R3 ;  /* 0x0000000300fb7213 */ /* 0x000fe40000000000 */
[----:B------:R-:W-:Y:S02]  /*f2f0*/  IABS R6, R10 ;  /* 0x0000000a00067213 */ /* 0x000fe40000000000 */
[----:B------:R-:W-:Y:S01]  /*f300*/  IABS R16, R125 ;  /* 0x0000007d00107213 */ /* 0x000fe20000000000 */
[----:B---3--:R-:W-:-:S04]  /*f310*/  IMAD.HI.U32 R20, R4, R251, RZ ;  /* 0x000000fb04147227 */ /* 0x008fc800078e00ff */
[C---:B------:R-:W-:Y:S02]  /*f320*/  IMAD R8, R5.reuse, R19, R8 ;  /* 0x0000001305087224 */ /* 0x040fe400078e0208 */
[----:B------:R-:W-:Y:S01]  /*f330*/  @!P3 IMAD.MOV R240, RZ, RZ, -R240 ;  /* 0x000000fffff0b224 */ /* 0x000fe200078e0af0 */
[----:B------:R-:W-:Y:S01]  /*f340*/  ISETP.GT.U32.AND P3, PT, R5, R248, PT ;  /* 0x000000f80500720c */ /* 0x000fe20003f64070 */
[----:B------:R-:W-:-:S04]  /*f350*/  IMAD.HI.U32 R17, R4, R6, RZ ;  /* 0x0000000604117227 */ /* 0x000fc800078e00ff */
[C---:B------:R-:W-:Y:S02]  /*f360*/  IMAD R7, R5.reuse, R18, R7 ;  /* 0x0000001205077224 */ /* 0x040fe400078e0207 */
[----:B------:R-:W-:Y:S01]  /*f370*/  @!P1 IMAD.MOV R241, RZ, RZ, -R241 ;  /* 0x000000fffff19224 */ /* 0x000fe200078e0af1 */
[----:B------:R-:W-:Y:S01]  /*f380*/  ISETP.GT.U32.AND P1, PT, R5, R247, PT ;  /* 0x000000f70500720c */ /* 0x000fe20003f24070 */
[----:B------:R-:W-:Y:S02]  /*f390*/  IMAD.MOV R20, RZ, RZ, -R20 ;  /* 0x000000ffff147224 */ /* 0x000fe400078e0a14 */
[----:B------:R-:W-:-:S04]  /*f3a0*/  IMAD.HI.U32 R4, R4, R16, RZ ;  /* 0x0000001004047227 */ /* 0x000fc800078e00ff */
[----:B------:R-:W-:Y:S01]  /*f3b0*/  @!P4 IMAD.MOV R243, RZ, RZ, -R243 ;  /* 0x000000fffff3c224 */ /* 0x000fe200078e0af3 */
[----:B------:R-:W-:Y:S01]  /*f3c0*/  ISETP.GT.U32.AND P4, PT, R5, R249, PT ;  /* 0x000000f90500720c */ /* 0x000fe20003f84070 */
[--C-:B------:R-:W-:Y:S01]  /*f3d0*/  @!P0 IMAD.IADD R245, R245, 0x1, -R5.reuse ;  /* 0x00000001f5f58824 */ /* 0x100fe200078e0a05 */
[C---:B------:R-:W-:Y:S01]  /*f3e0*/  ISETP.GT.U32.AND P0, PT, R5.reuse, R8, PT ;  /* 0x000000080500720c */ /* 0x040fe20003f04070 */
[----:B------:R-:W-:Y:S01]  /*f3f0*/  @!P2 IMAD.IADD R246, R246, 0x1, -R5 ;  /* 0x00000001f6f6a824 */ /* 0x000fe200078e0a05 */
[C---:B------:R-:W-:Y:S01]  /*f400*/  ISETP.GT.U32.AND P2, PT, R5.reuse, R7, PT ;  /* 0x000000070500720c */ /* 0x040fe20003f44070 */
[----:B------:R-:W-:Y:S02]  /*f410*/  IMAD R251, R5, R20, R251 ;  /* 0x0000001405fb7224 */ /* 0x000fe400078e02fb */
[----:B------:R-:W-:Y:S01]  /*f420*/  IMAD.MOV R4, RZ, RZ, -R4 ;  /* 0x000000ffff047224 */ /* 0x000fe200078e0a04 */
[----:B------:R-:W2:Y:S01]  /*f430*/  LDL.LU R20, [R1+0x1b38] ;  /* 0x001b380001147983 */ /* 0x000ea20000300800 */
[----:B------:R-:W-:-:S02]  /*f440*/  IMAD.MOV R17, RZ, RZ, -R17 ;  /* 0x000000ffff117224 */ /* 0x000fc400078e0a11 */
[C---:B------:R-:W-:Y:S01]  /*f450*/  IMAD R4, R5.reuse, R4, R16 ;  /* 0x0000000405047224 */ /* 0x040fe200078e0210 */
[----:B------:R-:W3:Y:S01]  /*f460*/  LDL.LU R19, [R1+0x1b34] ;  /* 0x001b340001137983 */ /* 0x000ee20000300800 */
[----:B------:R-:W-:Y:S01]  /*f470*/  @!P6 IMAD.MOV R244, RZ, RZ, -R244 ;  /* 0x000000fffff4e224 */ /* 0x000fe200078e0af4 */
[C---:B------:R-:W-:Y:S01]  /*f480*/  ISETP.GT.U32.AND P6, PT, R5.reuse, R251, PT ;  /* 0x000000fb0500720c */ /* 0x040fe20003fc4070 */
[C---:B------:R-:W-:Y:S01]  /*f490*/  IMAD R6, R5.reuse, R17, R6 ;  /* 0x0000001105067224 */ /* 0x040fe200078e0206 */
[----:B------:R-:W4:Y:S01]  /*f4a0*/  LDL.LU R18, [R1+0x1b30] ;  /* 0x001b300001127983 */ /* 0x000f220000300800 */
[--C-:B------:R-:W-:Y:S01]  /*f4b0*/  @!P3 IMAD.IADD R248, R248, 0x1, -R5.reuse ;  /* 0x00000001f8f8b824 */ /* 0x100fe200078e0a05 */
[----:B------:R-:W-:Y:S01]  /*f4c0*/  ISETP.GT.U32.AND P3, PT, R5, R4, PT ;  /* 0x000000040500720c */ /* 0x000fe20003f64070 */
[--C-:B------:R-:W-:Y:S01]  /*f4d0*/  @!P1 IMAD.IADD R247, R247, 0x1, -R5.reuse ;  /* 0x00000001f7f79824 */ /* 0x100fe200078e0a05 */
[----:B------:R-:W-:Y:S01]  /*f4e0*/  ISETP.GT.U32.AND P1, PT, R5, R6, PT ;  /* 0x000000060500720c */ /* 0x000fe20003f24070 */
[--C-:B------:R-:W-:Y:S01]  /*f4f0*/  @!P4 IMAD.IADD R249, R249, 0x1, -R5.reuse ;  /* 0x00000001f9f9c824 */ /* 0x100fe200078e0a05 */
[----:B------:R-:W-:Y:S01]  /*f500*/  ISETP.GE.AND P4, PT, R15, RZ, PT ;  /* 0x000000ff0f00720c */ /* 0x000fe20003f86270 */
[----:B------:R-:W-:Y:S01]  /*f510*/  @!P5 IMAD.MOV R242, RZ, RZ, -R242 ;  /* 0x000000fffff2d224 */ /* 0x000fe200078e0af2 */
[----:B------:R-:W-:Y:S01]  /*f520*/  ISETP.GT.U32.AND P5, PT, R5, R250, PT ;  /* 0x000000fa0500720c */ /* 0x000fe20003fa4070 */
[--C-:B------:R-:W-:Y:S01]  /*f530*/  @!P0 IMAD.IADD R8, R8, 0x1, -R5.reuse ;  /* 0x0000000108088824 */ /* 0x100fe200078e0a05 */
[----:B------:R-:W-:Y:S01]  /*f540*/  ISETP.GE.AND P0, PT, R12, RZ, PT ;  /* 0x000000ff0c00720c */ /* 0x000fe20003f06270 */
[--C-:B------:R-:W-:Y:S01]  /*f550*/  @!P2 IMAD.IADD R7, R7, 0x1, -R5.reuse ;  /* 0x000000010707a824 */ /* 0x100fe200078e0a05 */
[----:B------:R-:W-:Y:S01]  /*f560*/  ISETP.GE.AND P2, PT, R11, RZ, PT ;  /* 0x000000ff0b00720c */ /* 0x000fe20003f46270 */
[--C-:B------:R-:W-:Y:S01]  /*f570*/  @!P6 IMAD.IADD R251, R251, 0x1, -R5.reuse ;  /* 0x00000001fbfbe824 */ /* 0x100fe200078e0a05 */
[----:B------:R-:W2:Y:S01]  /*f580*/  LDL.LU R17, [R1+0x1b2c] ;  /* 0x001b2c0001117983 */ /* 0x000ea20000300800 */
[----:B------:R-:W-:-:S02]  /*f590*/  @!P3 IMAD.IADD R4, R4, 0x1, -R5 ;  /* 0x000000010404b824 */ /* 0x000fc400078e0a05 */
[----:B------:R-:W-:Y:S01]  /*f5a0*/  @!P1 IMAD.IADD R6, R6, 0x1, -R5 ;  /* 0x0000000106069824 */ /* 0x000fe200078e0a05 */
[C---:B------:R-:W-:Y:S01]  /*f5b0*/  ISETP.GT.U32.AND P3, PT, R5.reuse, R251, PT ;  /* 0x000000fb0500720c */ /* 0x040fe20003f64070 */
[----:B------:R-:W-:Y:S01]  /*f5c0*/  @!P4 IMAD.MOV R245, RZ, RZ, -R245 ;  /* 0x000000fffff5c224 */ /* 0x000fe200078e0af5 */
[----:B------:R-:W-:Y:S01]  /*f5d0*/  ISETP.GE.AND P1, PT, R252, RZ, PT ;  /* 0x000000fffc00720c */ /* 0x000fe20003f26270 */
[----:B------:R-:W-:Y:S01]  /*f5e0*/  @!P5 IMAD.IADD R250, R250, 0x1, -R5 ;  /* 0x00000001fafad824 */ /* 0x000fe200078e0a05 */
[C---:B------:R-:W-:Y:S01]  /*f5f0*/  ISETP.GT.U32.AND P4, PT, R5.reuse, R8, PT ;  /* 0x000000080500720c */ /* 0x040fe20003f84070 */
[----:B------:R-:W-:Y:S01]  /*f600*/  @!P0 IMAD.MOV R247, RZ, RZ, -R247 ;  /* 0x000000fffff78224 */ /* 0x000fe200078e0af7 */
[----:B------:R-:W-:Y:S01]  /*f610*/  ISETP.GE.AND P5, PT, R14, RZ, PT ;  /* 0x000000ff0e00720c */ /* 0x000fe20003fa6270 */
[----:B------:R-:W-:Y:S01]  /*f620*/  @!P2 IMAD.MOV R248, RZ, RZ, -R248 ;  /* 0x000000fffff8a224 */ /* 0x000fe200078e0af8 */
[C---:B------:R-:W-:Y:S01]  /*f630*/  ISETP.GT.U32.AND P0, PT, R5.reuse, R7, PT ;  /* 0x000000070500720c */ /* 0x040fe20003f04070 */
[----:B------:R-:W3:Y:S01]  /*f640*/  LDL.LU R16, [R1+0x1b28] ;  /* 0x001b280001107983 */ /* 0x000ee20000300800 */
[----:B------:R-:W-:-:S02]  /*f650*/  ISETP.GT.U32.AND P2, PT, R5, R6, PT ;  /* 0x000000060500720c */ /* 0x000fc40003f44070 */
[----:B------:R-:W-:Y:S01]  /*f660*/  ISETP.GE.AND P6, PT, R13, RZ, PT ;  /* 0x000000ff0d00720c */ /* 0x000fe20003fc6270 */
[----:B------:R-:W4:Y:S01]  /*f670*/  LDL.LU R15, [R1+0x1b24] ;  /* 0x001b2400010f7983 */ /* 0x000f220000300800 */
[----:B------:R-:W-:-:S03]  /*f680*/  @!P3 IMAD.IADD R251, R251, 0x1, -R5 ;  /* 0x00000001fbfbb824 */ /* 0x000fc600078e0a05 */
[----:B------:R-:W2:Y:S01]  /*f690*/  LDL.LU R14, [R1+0x1b20] ;  /* 0x001b2000010e7983 */ /* 0x000ea20000300800 */
[----:B------:R-:W-:-:S03]  /*f6a0*/  @!P1 IMAD.MOV R250, RZ, RZ, -R250 ;  /* 0x000000fffffa9224 */ /* 0x000fc600078e0afa */
[----:B------:R-:W3:Y:S01]  /*f6b0*/  LDL.LU R13, [R1+0x1b1c] ;  /* 0x001b1c00010d7983 */ /* 0x000ee20000300800 */
[----:B------:R-:W-:-:S03]  /*f6c0*/  ISETP.GE.AND P3, PT, R2, RZ, PT ;  /* 0x000000ff0200720c */ /* 0x000fc60003f66270 */
[----:B------:R-:W4:Y:S01]  /*f6d0*/  LDL.LU R12, [R1+0x1b18] ;  /* 0x001b1800010c7983 */ /* 0x000f220000300800 */
[----:B------:R-:W-:Y:S01]  /*f6e0*/  ISETP.GE.AND P1, PT, R3, RZ, PT ;  /* 0x000000ff0300720c */ /* 0x000fe20003f26270 */
[----:B------:R-:W-:Y:S02]  /*f6f0*/  @!P4 IMAD.IADD R8, R8, 0x1, -R5 ;  /* 0x000000010808c824 */ /* 0x000fe400078e0a05 */
[----:B------:R-:W2:Y:S01]  /*f700*/  LDL.LU R11, [R1+0x1b14] ;  /* 0x001b1400010b7983 */ /* 0x000ea20000300800 */
[----:B------:R-:W-:Y:S01]  /*f710*/  @!P5 IMAD.MOV R249, RZ, RZ, -R249 ;  /* 0x000000fffff9d224 */ /* 0x000fe200078e0af9 */
[----:B------:R-:W-:Y:S02]  /*f720*/  ISETP.GE.AND P4, PT, R0, RZ, PT ;  /* 0x000000ff0000720c */ /* 0x000fe40003f86270 */
[----:B------:R-:W3:Y:S01]  /*f730*/  LDL.LU R252, [R1+0x24] ;  /* 0x0000240001fc7983 */ /* 0x000ee20000300800 */
[----:B------:R-:W-:Y:S01]  /*f740*/  ISETP.GE.AND P5, PT, R188, RZ, PT ;  /* 0x000000ffbc00720c */ /* 0x000fe20003fa6270 */
[----:B------:R-:W-:-:S02]  /*f750*/  @!P0 IMAD.IADD R7, R7, 0x1, -R5 ;  /* 0x0000000107078824 */ /* 0x000fc400078e0a05 */
[----:B------:R-:W4:Y:S01]  /*f760*/  LDL.LU R2, [R1+0x20] ;  /* 0x0000200001027983 */ /* 0x000f220000300800 */
[----:B------:R-:W-:Y:S01]  /*f770*/  ISETP.GE.AND P0, PT, R10, RZ, PT ;  /* 0x000000ff0a00720c */ /* 0x000fe20003f06270 */
[----:B------:R-:W-:Y:S02]  /*f780*/  @!P2 IMAD.IADD R6, R6, 0x1, -R5 ;  /* 0x000000010606a824 */ /* 0x000fe400078e0a05 */
[----:B------:R-:W2:Y:S01]  /*f790*/  LDL.LU R3, [R1+0x1c] ;  /* 0x00001c0001037983 */ /* 0x000ea20000300800 */
[----:B------:R-:W-:-:S03]  /*f7a0*/  ISETP.GE.AND P2, PT, R125, RZ, PT ;  /* 0x000000ff7d00720c */ /* 0x000fc60003f46270 */
[----:B------:R-:W2:Y:S04]  /*f7b0*/  LDL.LU R0, [R1+0x18] ;  /* 0x0000180001007983 */ /* 0x000ea80000300800 */
[----:B------:R-:W2:Y:S04]  /*f7c0*/  LDL.LU R188, [R1+0x14] ;  /* 0x0000140001bc7983 */ /* 0x000ea80000300800 */
[----:B------:R-:W2:Y:S04]  /*f7d0*/  LDL.LU R10, [R1+0x1b10] ;  /* 0x001b1000010a7983 */ /* 0x000ea80000300800 */
[----:B------:R-:W3:Y:S01]  /*f7e0*/  LDL.LU R125, [R1+0x1b0c] ;  /* 0x001b0c00017d7983 */ /* 0x000ee20000300800 */
[----:B------:R-:W-:Y:S01]  /*f7f0*/  @!P6 IMAD.MOV R246, RZ, RZ, -R246 ;  /* 0x000000fffff6e224 */ /* 0x000fe200078e0af6 */
[----:B------:R-:W-:-:S13]  /*f800*/  ISETP.GT.U32.AND P6, PT, R5, R4, PT ;  /* 0x000000040500720c */ /* 0x000fda0003fc4070 */
[----:B------:R-:W-:Y:S02]  /*f810*/  @!P6 IMAD.IADD R4, R4, 0x1, -R5 ;  /* 0x000000010404e824 */ /* 0x000fe400078e0a05 */
[----:B------:R-:W0:Y:S01]  /*f820*/  S2R R5, SR_TID.X ;  /* 0x0000000000057919 */ /* 0x000e220000002100 */
[----:B------:R-:W-:Y:S01]  /*f830*/  @!P1 IMAD.MOV R251, RZ, RZ, -R251 ;  /* 0x000000fffffb9224 */ /* 0x000fe200078e0afb */
[----:B0-----:R-:W-:-:S05]  /*f840*/  LOP3.LUT R5, R5, 0x3f, RZ, 0xc0, !PT ;  /* 0x0000003f05057812 */ /* 0x001fca00078ec0ff */
[----:B------:R-:W-:-:S05]  /*f850*/  IMAD R5, R5, UR7, RZ ;  /* 0x0000000705057c24 */ /* 0x000fca000f8e02ff */
[----:B------:R0:W-:Y:S02]  /*f860*/  STL [R1+0xe4], R5 ;  /* 0x0000e40501007387 */ /* 0x0001e40000100800 */
[----:B0-----:R-:W-:Y:S01]  /*f870*/  IADD3 R5, P6, R5, UR4, RZ ;  /* 0x0000000405057c10 */ /* 0x001fe2000ffde0ff */
[----:B------:R-:W-:Y:S01]  /*f880*/  @!P2 IMAD.MOV R4, RZ, RZ, -R4 ;  /* 0x000000ffff04a224 */ /* 0x000fe200078e0a04 */
[----:B------:R-:W-:-:S03]  /*f890*/  ULDC UR4, c[0x0][0x234] ;  /* 0x00008d0000047ab9 */ /* 0x000fc60000000800 */
[----:B------:R0:W-:Y:S04]  /*f8a0*/  STL [R1+0x1adc], R5 ;  /* 0x001adc0501007387 */ /* 0x0001e80000100800 */
[----:B0-----:R-:W2:Y:S01]  /*f8b0*/  LDL.LU R5, [R1+0x10] ;  /* 0x0000100001057983 */ /* 0x001ea20000300800 */
[----:B---3--:R-:W-:Y:S02]  /*f8c0*/  ISETP.NE.AND P1, PT, R125, RZ, PT ;  /* 0x000000ff7d00720c */ /* 0x008fe40003f25270 */
[----:B------:R-:W-:-:S04]  /*f8d0*/  LOP3.LUT R125, RZ, R125, RZ, 0x33, !PT ;  /* 0x0000007dff7d7212 */ /* 0x000fc800078e33ff */
[C---:B------:R-:W-:Y:S02]  /*f8e0*/  SEL R252, R125.reuse, R252, !P1 ;  /* 0x000000fc7dfc7207 */ /* 0x040fe40004800000 */
[C---:B----4-:R-:W-:Y:S02]  /*f8f0*/  SEL R2, R125.reuse, R2, !P1 ;  /* 0x000000027d027207 */ /* 0x050fe40004800000 */
[C---:B--2---:R-:W-:Y:S01]  /*f900*/  SEL R3, R125.reuse, R3, !P1 ;  /* 0x000000037d037207 */ /* 0x044fe20004800000 */
[----:B------:R0:W-:Y:S01]  /*f910*/  STL [R1+0xd8], R252 ;  /* 0x0000d8fc01007387 */ /* 0x0001e20000100800 */
[C---:B------:R-:W-:Y:S02]  /*f920*/  SEL R0, R125.reuse, R0, !P1 ;  /* 0x000000007d007207 */ /* 0x040fe40004800000 */
[C---:B------:R-:W-:Y:S01]  /*f930*/  SEL R188, R125.reuse, R188, !P1 ;  /* 0x000000bc7dbc7207 */ /* 0x040fe20004800000 */
[----:B0-----:R-:W2:Y:S04]  /*f940*/  LDL.LU R252, [R1+0x1b08] ;  /* 0x001b080001fc7983 */ /* 0x001ea80000300800 */
[----:B------:R0:W-:Y:S04]  /*f950*/  STL [R1+0xd4], R2 ;  /* 0x0000d40201007387 */ /* 0x0001e80000100800 */
[----:B0-----:R-:W3:Y:S04]  /*f960*/  LDL.LU R2, [R1+0x1b04] ;  /* 0x001b040001027983 */ /* 0x001ee80000300800 */
[----:B------:R0:W-:Y:S04]  /*f970*/  STL [R1+0xd0], R3 ;  /* 0x0000d00301007387 */ /* 0x0001e80000100800 */
[----:B0-----:R-:W4:Y:S04]  /*f980*/  LDL.LU R3, [R1+0x1b00] ;  /* 0x001b000001037983 */ /* 0x001f280000300800 */
[----:B------:R0:W-:Y:S04]  /*f990*/  STL [R1+0xcc], R0 ;  /* 0x0000cc0001007387 */ /* 0x0001e80000100800 */
[----:B0-----:R-:W2:Y:S04]  /*f9a0*/  LDL.LU R0, [R1+0x1afc] ;  /* 0x001afc0001007983 */ /* 0x001ea80000300800 */
[----:B------:R0:W-:Y:S04]  /*f9b0*/  STL [R1+0xc8], R188 ;  /* 0x0000c8bc01007387 */ /* 0x0001e80000100800 */
[----:B0-----:R-:W3:Y:S01]  /*f9c0*/  LDL.LU R188, [R1+0x1af8] ;  /* 0x001af80001bc7983 */ /* 0x001ee20000300800 */
[----:B------:R-:W-:-:S05]  /*f9d0*/  SEL R5, R125, R5, !P1 ;  /* 0x000000057d057207 */ /* 0x000fca0004800000 */
[----:B------:R3:W-:Y:S02]  /*f9e0*/  STL [R1+0xc4], R5 ;  /* 0x0000c40501007387 */ /* 0x0007e40000100800 */
[C---:B---3--:R-:W-:Y:S02]  /*f9f0*/  SEL R5, R125.reuse, R188, !P1 ;  /* 0x000000bc7d057207 */ /* 0x048fe40004800000 */
[----:B------:R-:W3:Y:S04]  /*fa00*/  LDL.LU R188, [R1+0x1af4] ;  /* 0x001af40001bc7983 */ /* 0x000ee80000300800 */
[----:B------:R2:W-:Y:S02]  /*fa10*/  STL [R1+0xc0], R5 ;  /* 0x0000c00501007387 */ /* 0x0005e40000100800 */
[----:B--2---:R-:W-:-:S02]  /*fa20*/  SEL R5, R125, R0, !P1 ;  /* 0x000000007d057207 */ /* 0x004fc40004800000 */
[----:B------:R-:W2:Y:S04]  /*fa30*/  LDL.LU R0, [R1+0x1af0] ;  /* 0x001af00001007983 */ /* 0x000ea80000300800 */
[----:B------:R4:W-:Y:S02]  /*fa40*/  STL [R1+0xbc], R5 ;  /* 0x0000bc0501007387 */ /* 0x0009e40000100800 */
[C---:B----4-:R-:W-:Y:S02]  /*fa50*/  SEL R5, R125.reuse, R3, !P1 ;  /* 0x000000037d057207 */ /* 0x050fe40004800000 */
[C---:B------:R-:W-:Y:S02]  /*fa60*/  SEL R3, R125.reuse, R2, !P1 ;  /* 0x000000027d037207 */ /* 0x040fe40004800000 */
[C---:B------:R-:W-:Y:S01]  /*fa70*/  SEL R2, R125.reuse, R252, !P1 ;  /* 0x000000fc7d027207 */ /* 0x040fe20004800000 */
[----:B------:R0:W-:Y:S04]  /*fa80*/  STL [R1+0xb8], R5 ;  /* 0x0000b80501007387 */ /* 0x0001e80000100800 */
[----:B------:R1:W-:Y:S04]  /*fa90*/  STL [R1+0xb4], R3 ;  /* 0x0000b40301007387 */ /* 0x0003e80000100800 */
[----:B------:R4:W-:Y:S01]  /*faa0*/  STL [R1+0xb0], R2 ;  /* 0x0000b00201007387 */ /* 0x0009e20000100800 */
[----:B0-----:R-:W-:-:S02]  /*fab0*/  SEL R5, R125, R10, !P1 ;  /* 0x0000000a7d057207 */ /* 0x001fc40004800000 */
[----:B-1----:R-:W-:-:S03]  /*fac0*/  SEL R3, R125, R11, !P1 ;  /* 0x0000000b7d037207 */ /* 0x002fc60004800000 */
[----:B------:R0:W-:Y:S01]  /*fad0*/  STL [R1+0xac], R5 ;  /* 0x0000ac0501007387 */ /* 0x0001e20000100800 */
[----:B----4-:R-:W-:-:S03]  /*fae0*/  SEL R2, R125, R12, !P1 ;  /* 0x0000000c7d027207 */ /* 0x010fc60004800000 */
[----:B------:R1:W-:Y:S04]  /*faf0*/  STL [R1+0xa8], R3 ;  /* 0x0000a80301007387 */ /* 0x0003e80000100800 */
[----:B------:R4:W-:Y:S01]  /*fb00*/  STL [R1+0xa4], R2 ;  /* 0x0000a40201007387 */ /* 0x0009e20000100800 */
[C---:B0-----:R-:W-:Y:S02]  /*fb10*/  SEL R5, R125.reuse, R13, !P1 ;  /* 0x0000000d7d057207 */ /* 0x041fe40004800000 */
        /* <DEDUP_REMOVED lines=54> */
[C---:B-1----:R-:W-:Y:S02]  /*fe80*/  SEL R3, R125.reuse, R70, !P1 ;  /* 0x000000467d037207 */ /* 0x042fe40004800000 */
[----:B----4-:R-:W-:-:S03]  /*fe90*/  SEL R2, R125, R71, !P1 ;  /* 0x000000477d027207 */ /* 0x010fc60004800000 */
[----:B------:R0:W-:Y:S04]  /*fea0*/  STL [R1+0x34], R3 ;  /* 0x0000340301007387 */ /* 0x0001e80000100800 */
[----:B------:R1:W-:Y:S04]  /*feb0*/  STL [R1+0x30], R2 ;  /* 0x0000300201007387 */ /* 0x0003e80000100800 */
[----:B------:R4:W-:Y:S01]  /*fec0*/  STL [R1+0x2c], R5 ;  /* 0x00002c0501007387 */ /* 0x0009e20000100800 */
[C---:B0-----:R-:W-:Y:S02]  /*fed0*/  SEL R3, R125.reuse, R73, !P1 ;  /* 0x000000497d037207 */ /* 0x041fe40004800000 */
[----:B-1----:R-:W-:-:S03]  /*fee0*/  SEL R2, R125, R74, !P1 ;  /* 0x0000004a7d027207 */ /* 0x002fc60004800000 */
[----:B------:R0:W-:Y:S01]  /*fef0*/  STL [R1+0x28], R3 ;  /* 0x0000280301007387 */ /* 0x0001e20000100800 */
[----:B----4-:R-:W-:-:S03]  /*ff00*/  SEL R5, R125, R75, !P1 ;  /* 0x0000004b7d057207 */ /* 0x010fc60004800000 */
[----:B------:R1:W-:Y:S04]  /*ff10*/  STL [R1], R2 ;  /* 0x0000000201007387 */ /* 0x0003e80000100800 */
[----:B------:R4:W-:Y:S01]  /*ff20*/  STL [R1+0xc], R5 ;  /* 0x00000c0501007387 */ /* 0x0009e20000100800 */
[C---:B0-----:R-:W-:Y:S02]  /*ff30*/  SEL R3, R125.reuse, R76, !P1 ;  /* 0x0000004c7d037207 */ /* 0x041fe40004800000 */
[----:B-1----:R-:W-:-:S03]  /*ff40*/  SEL R2, R125, R77, !P1 ;  /* 0x0000004d7d027207 */ /* 0x002fc60004800000 */
[----:B------:R0:W-:Y:S01]  /*ff50*/  STL [R1+0x18], R3 ;  /* 0x0000180301007387 */ /* 0x0001e20000100800 */
[----:B----4-:R-:W-:-:S03]  /*ff60*/  SEL R5, R125, R78, !P1 ;  /* 0x0000004e7d057207 */ /* 0x010fc60004800000 */
[----:B------:R1:W-:Y:S01]  /*ff70*/  STL [R1+0x24], R2 ;  /* 0x0000240201007387 */ /* 0x0003e20000100800 */
[----:B------:R-:W-:-:S03]  /*ff80*/  SEL R29, R125, R50, !P1 ;  /* 0x000000327d1d7207 */ /* 0x000fc60004800000 */
[----:B------:R4:W-:Y:S04]  /*ff90*/  STL [R1+0x20], R5 ;  /* 0x0000200501007387 */ /* 0x0009e80000100800 */
[----:B------:R-:W2:Y:S01]  /*ffa0*/  LDL.LU R50, [R1+0xe4] ;  /* 0x0000e40001327983 */ /* 0x000ea20000300800 */
[C---:B0-----:R-:W-:Y:S02]  /*ffb0*/  SEL R3, R125.reuse, R79, !P1 ;  /* 0x0000004f7d037207 */ /* 0x041fe40004800000 */
[C---:B-1----:R-:W-:Y:S02]  /*ffc0*/  SEL R2, R125.reuse, R80, !P1 ;  /* 0x000000507d027207 */ /* 0x042fe40004800000 */
[C---:B------:R-:W-:Y:S01]  /*ffd0*/  SEL R30, R125.reuse, R49, !P1 ;  /* 0x000000317d1e7207 */ /* 0x040fe20004800000 */
[----:B------:R0:W-:Y:S01]  /*ffe0*/  STL [R1+0x1c], R3 ;  /* 0x00001c0301007387 */ /* 0x0001e20000100800 */
[----:B------:R-:W-:-:S03]  /*fff0*/  SEL R31, R125, R48, !P1 ;  /* 0x000000307d1f7207 */ /* 0x000fc60004800000 */
[----:B------:R-:W2:Y:S01]  /*10000*/  LDL.LU R49, [R1+0xd8] ;  /* 0x0000d80001317983 */ /* 0x000ea20000300800 */
[----:B------:R-:W-:-:S03]  /*10010*/  SEL R32, R125, R47, !P1 ;  /* 0x0000002f7d207207 */ /* 0x000fc60004800000 */
[----:B------:R1:W-:Y:S01]  /*10020*/  STL [R1+0x14], R2 ;  /* 0x0000140201007387 */ /* 0x0003e20000100800 */
[----:B------:R-:W-:-:S03]  /*10030*/  SEL R33, R125, R46, !P1 ;  /* 0x0000002e7d217207 */ /* 0x000fc60004800000 */
[----:B------:R-:W2:Y:S01]  /*10040*/  LDL.LU R48, [R1+0xd4] ;  /* 0x0000d40001307983 */ /* 0x000ea20000300800 */
        /* <DEDUP_REMOVED lines=11> */
[----:B------:R-:W2:Y:S04]  /*10100*/  LDL.LU R42, [R1+0xbc] ;  /* 0x0000bc00012a7983 */ /* 0x000ea80000300800 */
[----:B------:R-:W2:Y:S04]  /*10110*/  LDL.LU R41, [R1+0xb8] ;  /* 0x0000b80001297983 */ /* 0x000ea80000300800 */
[----:B------:R-:W2:Y:S01]  /*10120*/  LDL.LU R40, [R1+0xb4] ;  /* 0x0000b40001287983 */ /* 0x000ea20000300800 */
[C---:B----4-:R-:W-:Y:S02]  /*10130*/  SEL R5, R125.reuse, R81, !P1 ;  /* 0x000000517d057207 */ /* 0x050fe40004800000 */
[----:B0-----:R-:W-:-:S02]  /*10140*/  SEL R3, R125, R82, !P1 ;  /* 0x000000527d037207 */ /* 0x001fc40004800000 */
[C---:B-1----:R-:W-:Y:S02]  /*10150*/  SEL R2, R125.reuse, R83, !P1 ;  /* 0x000000537d027207 */ /* 0x042fe40004800000 */
[C---:B------:R-:W-:Y:S02]  /*10160*/  SEL R252, R125.reuse, R84, !P1 ;  /* 0x000000547dfc7207 */ /* 0x040fe40004800000 */
[----:B------:R-:W-:Y:S01]  /*10170*/  SEL R84, R125, R4, !P1 ;  /* 0x000000047d547207 */ /* 0x000fe20004800000 */
[----:B------:R-:W-:Y:S01]  /*10180*/  STL [R1+0x1ae0], R5 ;  /* 0x001ae00501007387 */ /* 0x000fe20000100800 */
[----:B---3--:R-:W-:-:S03]  /*10190*/  IMAD R188, R188, UR4, RZ ;  /* 0x00000004bcbc7c24 */ /* 0x008fc6000f8e02ff */
[----:B------:R-:W-:Y:S04]  /*101a0*/  STL [R1+0x1ae4], R3 ;  /* 0x001ae40301007387 */ /* 0x000fe80000100800 */
[----:B------:R-:W-:Y:S01]  /*101b0*/  STL [R1+0x1ae8], R2 ;  /* 0x001ae80201007387 */ /* 0x000fe20000100800 */
[----:B--2---:R-:W-:-:S03]  /*101c0*/  IMAD R0, R0, UR4, RZ ;  /* 0x0000000400007c24 */ /* 0x004fc6000f8e02ff */
[----:B------:R0:W-:Y:S01]  /*101d0*/  STL [R1+0x1aec], R252 ;  /* 0x001aecfc01007387 */ /* 0x0001e20000100800 */
[C---:B------:R-:W-:Y:S02]  /*101e0*/  SEL R10, R125.reuse, R69, !P1 ;  /* 0x000000457d0a7207 */ /* 0x040fe40004800000 */
[C---:B------:R-:W-:Y:S02]  /*101f0*/  SEL R11, R125.reuse, R68, !P1 ;  /* 0x000000447d0b7207 */ /* 0x040fe40004800000 */
[C---:B------:R-:W-:Y:S02]  /*10200*/  SEL R12, R125.reuse, R67, !P1 ;  /* 0x000000437d0c7207 */ /* 0x040fe40004800000 */
[C---:B------:R-:W-:Y:S02]  /*10210*/  SEL R13, R125.reuse, R66, !P1 ;  /* 0x000000427d0d7207 */ /* 0x040fe40004800000 */
[C---:B------:R-:W-:Y:S02]  /*10220*/  SEL R14, R125.reuse, R65, !P1 ;  /* 0x000000417d0e7207 */ /* 0x040fe40004800000 */
[----:B------:R-:W-:-:S02]  /*10230*/  SEL R15, R125, R64, !P1 ;  /* 0x000000407d0f7207 */ /* 0x000fc40004800000 */
        /* <DEDUP_REMOVED lines=12> */
[C---:B------:R-:W-:Y:S01]  /*10300*/  SEL R28, R125.reuse, R51, !P1 ;  /* 0x000000337d1c7207 */ /* 0x040fe20004800000 */
[----:B------:R-:W-:Y:S02]  /*10310*/  @!P3 IMAD.MOV R8, RZ, RZ, -R8 ;  /* 0x000000ffff08b224 */ /* 0x000fe400078e0a08 */
[----:B------:R-:W-:Y:S02]  /*10320*/  @!P4 IMAD.MOV R7, RZ, RZ, -R7 ;  /* 0x000000ffff07c224 */ /* 0x000fe400078e0a07 */
[----:B------:R-:W-:Y:S02]  /*10330*/  @!P0 IMAD.MOV R6, RZ, RZ, -R6 ;  /* 0x000000ffff068224 */ /* 0x000fe400078e0a06 */
[----:B------:R-:W-:Y:S01]  /*10340*/  @!P5 IMAD.MOV R9, RZ, RZ, -R9 ;  /* 0x000000ffff09d224 */ /* 0x000fe200078e0a09 */
        /* <DEDUP_REMOVED lines=74> */
[----:B------:R-:W-:Y:S01]  /*107f0*/  LEA.HI.X.SX32 R4, R50, UR5, 0x1, P6 ;  /* 0x0000000532047c11 */ /* 0x000fe2000b0f0eff */
[----:B------:R-:W-:-:S04]  /*10800*/  ULDC UR5, c[0x0][0x240] ;  /* 0x0000900000057ab9 */ /* 0x000fc80000000800 */
[----:B------:R-:W-:Y:S04]  /*10810*/  STL [R1+0x1ad8], R4 ;  /* 0x001ad80401007387 */ /* 0x000fe80000100800 */
[----:B------:R-:W-:Y:S04]  /*10820*/  STL [R1+0x1ad0], R0 ;  /* 0x001ad00001007387 */ /* 0x000fe80000100800 */
[----:B------:R1:W-:Y:S04]  /*10830*/  STL [R1+0x1ad4], R188 ;  /* 0x001ad4bc01007387 */ /* 0x0003e80000100800 */
[----:B------:R-:W2:Y:S04]  /*10840*/  LDL.LU R70, [R1+0xb0] ;  /* 0x0000b00001467983 */ /* 0x000ea80000300800 */
[----:B------:R-:W3:Y:S04]  /*10850*/  LDL.LU R69, [R1+0xac] ;  /* 0x0000ac0001457983 */ /* 0x000ee80000300800 */
[----:B------:R-:W4:Y:S04]  /*10860*/  LDL.LU R68, [R1+0xa8] ;  /* 0x0000a80001447983 */ /* 0x000f280000300800 */
        /* <DEDUP_REMOVED lines=13> */
[----:B------:R-:W4:Y:S01]  /*10940*/  LDL.LU R54, [R1+0x70] ;  /* 0x0000700001367983 */ /* 0x000f220000300800 */
[----:B------:R-:W-:-:S03]  /*10950*/  IMAD R80, R49, UR5, RZ ;  /* 0x0000000531507c24 */ /* 0x000fc6000f8e02ff */
        /* <DEDUP_REMOVED lines=17> */
[----:B------:R-:W-:-:S03]  /*10a70*/  SEL R160, R125, R160, !P1 ;  /* 0x000000a07da07207 */ /* 0x000fc60004800000 */
[----:B------:R-:W4:Y:S01]  /*10a80*/  LDL.LU R44, [R1+0x48] ;  /* 0x00004800012c7983 */ /* 0x000f220000300800 */
[C---:B------:R-:W-:Y:S01]  /*10a90*/  SEL R161, R125.reuse, R161, !P1 ;  /* 0x000000a17da17207 */ /* 0x040fe20004800000 */
[----:B------:R-:W-:Y:S02]  /*10aa0*/  IMAD R71, R40, UR5, RZ ;  /* 0x0000000528477c24 */ /* 0x000fe4000f8e02ff */
[----:B------:R-:W4:Y:S01]  /*10ab0*/  LDL.LU R43, [R1+0x44] ;  /* 0x00004400012b7983 */ /* 0x000f220000300800 */
[C---:B------:R-:W-:Y:S02]  /*10ac0*/  SEL R162, R125.reuse, R162, !P1 ;  /* 0x000000a27da27207 */ /* 0x040fe40004800000 */
[C---:B------:R-:W-:Y:S01]  /*10ad0*/  SEL R163, R125.reuse, R163, !P1 ;  /* 0x000000a37da37207 */ /* 0x040fe20004800000 */
[----:B------:R-:W4:Y:S01]  /*10ae0*/  LDL.LU R42, [R1+0x40] ;  /* 0x00004000012a7983 */ /* 0x000f220000300800 */
[C---:B------:R-:W-:Y:S02]  /*10af0*/  SEL R164, R125.reuse, R164, !P1 ;  /* 0x000000a47da47207 */ /* 0x040fe40004800000 */
[C---:B------:R-:W-:Y:S01]  /*10b00*/  SEL R165, R125.reuse, R165, !P1 ;  /* 0x000000a57da57207 */ /* 0x040fe20004800000 */
[----:B------:R-:W4:Y:S01]  /*10b10*/  LDL.LU R41, [R1+0x3c] ;  /* 0x00003c0001297983 */ /* 0x000f220000300800 */
[----:B------:R-:W-:-:S02]  /*10b20*/  SEL R166, R125, R166, !P1 ;  /* 0x000000a67da67207 */ /* 0x000fc40004800000 */
[C---:B------:R-:W-:Y:S01]  /*10b30*/  SEL R167, R125.reuse, R167, !P1 ;  /* 0x000000a77da77207 */ /* 0x040fe20004800000 */
[----:B------:R-:W4:Y:S01]  /*10b40*/  LDL.LU R40, [R1+0x38] ;  /* 0x0000380001287983 */ /* 0x000f220000300800 */
        /* <DEDUP_REMOVED lines=86> */
[----:B------:R-:W-:Y:S02]  /*110b0*/  SEL R125, R125, R9, !P1 ;  /* 0x000000097d7d7207 */ /* 0x000fe40004800000 */
[----:B------:R-:W4:Y:S04]  /*110c0*/  LDL.LU R9, [R1+0x34] ;  /* 0x0000340001097983 */ /* 0x000f280000300800 */
[----:B------:R-:W4:Y:S04]  /*110d0*/  LDL.LU R8, [R1+0x30] ;  /* 0x0000300001087983 */ /* 0x000f280000300800 */
[----:B------:R-:W4:Y:S04]  /*110e0*/  LDL.LU R7, [R1+0x2c] ;  /* 0x00002c0001077983 */ /* 0x000f280000300800 */
[----:B------:R-:W4:Y:S04]  /*110f0*/  LDL.LU R6, [R1+0x28] ;  /* 0x0000280001067983 */ /* 0x000f280000300800 */
[----:B0-----:R-:W2:Y:S04]  /*11100*/  LDL.LU R252, [R1] ;  /* 0x0000000001fc7983 */ /* 0x001ea80000300800 */
[----:B------:R-:W3:Y:S04]  /*11110*/  LDL.LU R2, [R1+0xc] ;  /* 0x00000c0001027983 */ /* 0x000ee80000300800 */
[----:B------:R-:W4:Y:S04]  /*11120*/  LDL.LU R3, [R1+0x18] ;  /* 0x0000180001037983 */ /* 0x000f280000300800 */
[----:B------:R-:W4:Y:S04]  /*11130*/  LDL.LU R5, [R1+0x24] ;  /* 0x0000240001057983 */ /* 0x000f280000300800 */
[----:B-1----:R-:W4:Y:S04]  /*11140*/  LDL.LU R188, [R1+0x20] ;  /* 0x0000200001bc7983 */ /* 0x002f280000300800 */
[----:B------:R-:W4:Y:S04]  /*11150*/  LDL.LU R0, [R1+0x1c] ;  /* 0x00001c0001007983 */ /* 0x000f280000300800 */
[----:B------:R-:W4:Y:S01]  /*11160*/  LDL.LU R4, [R1+0x14] ;  /* 0x0000140001047983 */ /* 0x000f220000300800 */
[----:B--2---:R-:W-:-:S02]  /*11170*/  IMAD R252, R252, UR5, RZ ;  /* 0x00000005fcfc7c24 */ /* 0x004fc4000f8e02ff */
[----:B---3--:R-:W-:-:S03]  /*11180*/  IMAD R2, R2, UR5, RZ ;  /* 0x0000000502027c24 */ /* 0x008fc6000f8e02ff */
[----:B------:R0:W-:Y:S01]  /*11190*/  STL [R1], R252 ;  /* 0x000000fc01007387 */ /* 0x0001e20000100800 */
[----:B----4-:R-:W-:Y:S02]  /*111a0*/  IMAD R3, R3, UR5, RZ ;  /* 0x0000000503037c24 */ /* 0x010fe4000f8e02ff */
[----:B------:R-:W-:Y:S01]  /*111b0*/  IMAD R5, R5, UR5, RZ ;  /* 0x0000000505057c24 */ /* 0x000fe2000f8e02ff */
[----:B0-----:R-:W2:Y:S04]  /*111c0*/  LDL.LU R252, [R1+0x1aec] ;  /* 0x001aec0001fc7983 */ /* 0x001ea80000300800 */
[----:B------:R0:W-:Y:S04]  /*111d0*/  STL [R1+0xc], R2 ;  /* 0x00000c0201007387 */ /* 0x0001e80000100800 */
[----:B0-----:R-:W3:Y:S04]  /*111e0*/  LDL.LU R2, [R1+0x1ae8] ;  /* 0x001ae80001027983 */ /* 0x001ee80000300800 */
[----:B------:R0:W-:Y:S04]  /*111f0*/  STL [R1+0x18], R3 ;  /* 0x0000180301007387 */ /* 0x0001e80000100800 */
[----:B0-----:R-:W4:Y:S04]  /*11200*/  LDL.LU R3, [R1+0x1ae4] ;  /* 0x001ae40001037983 */ /* 0x001f280000300800 */
[----:B------:R0:W-:Y:S04]  /*11210*/  STL [R1+0x24], R5 ;  /* 0x0000240501007387 */ /* 0x0001e80000100800 */
[----:B0-----:R-:W2:Y:S01]  /*11220*/  LDL.LU R5, [R1+0x1ae0] ;  /* 0x001ae00001057983 */ /* 0x001ea20000300800 */
[----:B------:R-:W-:-:S02]  /*11230*/  IMAD R188, R188, UR5, RZ ;  /* 0x00000005bcbc7c24 */ /* 0x000fc4000f8e02ff */
[----:B------:R-:W-:-:S03]  /*11240*/  IMAD R0, R0, UR5, RZ ;  /* 0x0000000500007c24 */ /* 0x000fc6000f8e02ff */
[----:B------:R-:W-:Y:S04]  /*11250*/  STL [R1+0x20], R188 ;  /* 0x000020bc01007387 */ /* 0x000fe80000100800 */
[----:B------:R2:W-:Y:S02]  /*11260*/  STL [R1+0x1c], R0 ;  /* 0x00001c0001007387 */ /* 0x0005e40000100800 */
[----:B--2---:R-:W-:Y:S02]  /*11270*/  IMAD R0, R5, UR5, RZ ;  /* 0x0000000505007c24 */ /* 0x004fe4000f8e02ff */
[----:B------:R-:W2:Y:S01]  /*11280*/  LDL.LU R5, [R1+0x1adc] ;  /* 0x001adc0001057983 */ /* 0x000ea20000300800 */
[----:B------:R-:W-:Y:S01]  /*11290*/  IMAD R188, R4, UR5, RZ ;  /* 0x0000000504bc7c24 */ /* 0x000fe2000f8e02ff */
[----:B--2---:R-:W-:-:S05]  /*112a0*/  IADD3 R4, P0, R80, R5, RZ ;  /* 0x0000000550047210 */ /* 0x004fca0007f1e0ff */
[----:B------:R0:W-:Y:S02]  /*112b0*/  STL [R1+0xec0], R4 ;  /* 0x000ec00401007387 */ /* 0x0001e40000100800 */
[----:B0-----:R-:W-:-:S05]  /*112c0*/  IADD3 R4, P1, R79, R5, RZ ;  /* 0x000000054f047210 */ /* 0x001fca0007f3e0ff */
        /* <DEDUP_REMOVED lines=10> */
[----:B------:R0:W-:Y:S04]  /*11370*/  STL [R1+0xef0], R4 ;  /* 0x000ef00401007387 */ /* 0x0001e80000100800 */
[----:B0-----:R-:W2:Y:S01]  /*11380*/  LDL.LU R4, [R1+0x1ad8] ;  /* 0x001ad80001047983 */ /* 0x001ea20000300800 */
[----:B------:R-:W-:Y:S02]  /*11390*/  IMAD R70, R70, UR5, RZ ;  /* 0x0000000546467c24 */ /* 0x000fe4000f8e02ff */
[----:B------:R-:W-:Y:S02]  /*113a0*/  IMAD R69, R69, UR5, RZ ;  /* 0x0000000545457c24 */ /* 0x000fe4000f8e02ff */
[----:B------:R-:W-:Y:S02]  /*113b0*/  IMAD R68, R68, UR5, RZ ;  /* 0x0000000544447c24 */ /* 0x000fe4000f8e02ff */
[----:B------:R-:W-:-:S02]  /*113c0*/  IMAD R67, R67, UR5, RZ ;  /* 0x0000000543437c24 */ /* 0x000fc4000f8e02ff */
[----:B------:R-:W-:Y:S02]  /*113d0*/  IMAD R66, R66, UR5, RZ ;  /* 0x0000000542427c24 */ /* 0x000fe4000f8e02ff */
[----:B------:R-:W-:Y:S02]  /*113e0*/  IMAD R65, R65, UR5, RZ ;  /* 0x0000000541417c24 */ /* 0x000fe4000f8e02ff */
        /* <DEDUP_REMOVED lines=45> */
[----:B------:R-:W-:Y:S01]  /*116c0*/  IMAD R19, R19, UR5, RZ ;  /* 0x0000000513137c24 */ /* 0x000fe2000f8e02ff */
[----:B--2---:R-:W-:-:S02]  /*116d0*/  LEA.HI.X.SX32 R80, R80, R4, 0x1, P0 ;  /* 0x0000000450507211 */ /* 0x004fc400000f0eff */
[----:B------:R-:W-:-:S03]  /*116e0*/  LEA.HI.X.SX32 R79, R79, R4, 0x1, P1 ;  /* 0x000000044f4f7211 */ /* 0x000fc600008f0eff */
[----:B------:R0:W-:Y:S01]  /*116f0*/  STL [R1+0xebc], R80 ;  /* 0x000ebc5001007387 */ /* 0x0001e20000100800 */
[----:B------:R-:W-:Y:S02]  /*11700*/  LEA.HI.X.SX32 R78, R78, R4, 0x1, P2 ;  /* 0x000000044e4e7211 */ /* 0x000fe400010f0eff */
[----:B0-----:R-:W-:-:S05]  /*11710*/  IADD3 R80, P0, R73, R5, RZ ;  /* 0x0000000549507210 */ /* 0x001fca0007f1e0ff */
[----:B------:R0:W-:Y:S01]  /*11720*/  STL [R1+0xef8], R80 ;  /* 0x000ef85001007387 */ /* 0x0001e20000100800 */
[----:B------:R-:W-:-:S03]  /*11730*/  LEA.HI.X.SX32 R77, R77, R4, 0x1, P3 ;  /* 0x000000044d4d7211 */ /* 0x000fc600018f0eff */
[----:B------:R1:W-:Y:S01]  /*11740*/  STL [R1+0xec4], R79 ;  /* 0x000ec44f01007387 */ /* 0x0003e20000100800 */
[-C--:B0-----:R-:W-:Y:S02]  /*11750*/  IADD3 R80, P1, R72, R5.reuse, RZ ;  /* 0x0000000548507210 */ /* 0x081fe40007f3e0ff */
[----:B-1----:R-:W-:-:S03]  /*11760*/  IADD3 R79, P2, R71, R5, RZ ;  /* 0x00000005474f7210 */ /* 0x002fc60007f5e0ff */
[----:B------:R-:W-:Y:S01]  /*11770*/  STL [R1+0xf00], R80 ;  /* 0x000f005001007387 */ /* 0x000fe20000100800 */
[----:B------:R-:W-:-:S03]  /*11780*/  LEA.HI.X.SX32 R76, R76, R4, 0x1, P4 ;  /* 0x000000044c4c7211 */ /* 0x000fc600020f0eff */
[----:B------:R0:W-:Y:S01]  /*11790*/  STL [R1+0xecc], R78 ;  /* 0x000ecc4e01007387 */ /* 0x0001e20000100800 */
[----:B------:R-:W-:-:S03]  /*117a0*/  LEA.HI.X.SX32 R75, R75, R4, 0x1, P5 ;  /* 0x000000044b4b7211 */ /* 0x000fc600028f0eff */
[----:B------:R-:W-:Y:S04]  /*117b0*/  STL [R1+0xf08], R79 ;  /* 0x000f084f01007387 */ /* 0x000fe80000100800 */
[----:B------:R1:W-:Y:S01]  /*117c0*/  STL [R1+0xed4], R77 ;  /* 0x000ed44d01007387 */ /* 0x0003e20000100800 */
[----:B0-----:R-:W-:Y:S02]  /*117d0*/  IADD3 R78, P3, R70, R5, RZ ;  /* 0x00000005464e7210 */ /* 0x001fe40007f7e0ff */
[----:B------:R-:W-:-:S03]  /*117e0*/  LEA.HI.X.SX32 R74, R74, R4, 0x1, P6 ;  /* 0x000000044a4a7211 */ /* 0x000fc600030f0eff */
[----:B------:R-:W-:Y:S01]  /*117f0*/  STL [R1+0xf10], R78 ;  /* 0x000f104e01007387 */ /* 0x000fe20000100800 */
[----:B-1----:R-:W-:-:S03]  /*11800*/  IADD3 R77, P4, R69, R5, RZ ;  /* 0x00000005454d7210 */ /* 0x002fc60007f9e0ff */
        /* <DEDUP_REMOVED lines=193> */
[----:B------:R-:W-:-:S03]  /*12420*/  IMAD R18, R18, UR5, RZ ;  /* 0x0000000512127c24 */ /* 0x000fc6000f8e02ff */
[----:B------:R-:W-:Y:S01]  /*12430*/  STL [R1+0x1098], R29 ;  /* 0x0010981d01007387 */ /* 0x000fe20000100800 */
[----:B------:R-:W-:-:S03]  /*12440*/  LEA.HI.X.SX32 R25, R25, R4, 0x1, P6 ;  /* 0x0000000419197211 */ /* 0x000fc600030f0eff */
[----:B------:R1:W-:Y:S01]  /*12450*/  STL [R1+0x1064], R27 ;  /* 0x0010641b01007387 */ /* 0x0003e20000100800 */
[----:B0-----:R-:W-:-:S05]  /*12460*/  IADD3 R28, P4, R20, R5, RZ ;  /* 0x00000005141c7210 */ /* 0x001fca0007f9e0ff */
[----:B------:R-:W-:Y:S01]  /*12470*/  STL [R1+0x10a0], R28 ;  /* 0x0010a01c01007387 */ /* 0x000fe20000100800 */
[----:B-1----:R-:W-:-:S03]  /*12480*/  IADD3 R27, P5, R19, R5, RZ ;  /* 0x00000005131b7210 */ /* 0x002fc60007fbe0ff */
[----:B------:R0:W-:Y:S01]  /*12490*/  STL [R1+0x106c], R26 ;  /* 0x00106c1a01007387 */ /* 0x0001e20000100800 */
[----:B------:R-:W-:-:S03]  /*124a0*/  IMAD R17, R17, UR5, RZ ;  /* 0x0000000511117c24 */ /* 0x000fc6000f8e02ff */
[----:B------:R-:W-:Y:S04]  /*124b0*/  STL [R1+0x10a8], R27 ;  /* 0x0010a81b01007387 */ /* 0x000fe80000100800 */
[----:B------:R-:W2:Y:S01]  /*124c0*/  LDL.LU R75, [R1] ;  /* 0x00000000014b7983 */ /* 0x000ea20000300800 */
[----:B0-----:R-:W-:-:S03]  /*124d0*/  IADD3 R26, P6, R18, R5, RZ ;  /* 0x00000005121a7210 */ /* 0x001fc60007fde0ff */
[----:B------:R0:W-:Y:S04]  /*124e0*/  STL [R1+0x1074], R25 ;  /* 0x0010741901007387 */ /* 0x0001e80000100800 */
[----:B------:R-:W-:Y:S01]  /*124f0*/  STL [R1+0x10b0], R26 ;  /* 0x0010b01a01007387 */ /* 0x000fe20000100800 */
[----:B------:R-:W-:-:S03]  /*12500*/  IMAD R16, R16, UR5, RZ ;  /* 0x0000000510107c24 */ /* 0x000fc6000f8e02ff */
[----:B------:R-:W2:Y:S01]  /*12510*/  LDL.LU R76, [R1+0xc] ;  /* 0x00000c00014c7983 */ /* 0x000ea20000300800 */
[----:B0-----:R-:W-:Y:S02]  /*12520*/  LEA.HI.X.SX32 R25, R24, R4, 0x1, P0 ;  /* 0x0000000418197211 */ /* 0x001fe400000f0eff */
[----:B------:R-:W-:-:S03]  /*12530*/  IADD3 R24, P0, R17, R5, RZ ;  /* 0x0000000511187210 */ /* 0x000fc60007f1e0ff */
[----:B------:R-:W-:Y:S01]  /*12540*/  STL [R1+0x107c], R25 ;  /* 0x00107c1901007387 */ /* 0x000fe20000100800 */
[----:B------:R-:W-:-:S03]  /*12550*/  LEA.HI.X.SX32 R23, R23, R4, 0x1, P1 ;  /* 0x0000000417177211 */ /* 0x000fc600008f0eff */
[----:B------:R-:W2:Y:S04]  /*12560*/  LDL.LU R77, [R1+0x18] ;  /* 0x00001800014d7983 */ /* 0x000ea80000300800 */
[----:B------:R0:W-:Y:S04]  /*12570*/  STL [R1+0x10b8], R24 ;  /* 0x0010b81801007387 */ /* 0x0001e80000100800 */
[----:B------:R-:W2:Y:S04]  /*12580*/  LDL.LU R78, [R1+0x24] ;  /* 0x00002400014e7983 */ /* 0x000ea80000300800 */
[----:B------:R1:W-:Y:S01]  /*12590*/  STL [R1+0x1084], R23 ;  /* 0x0010841701007387 */ /* 0x0003e20000100800 */
[----:B0-----:R-:W-:-:S03]  /*125a0*/  IADD3 R24, P1, R16, R5, RZ ;  /* 0x0000000510187210 */ /* 0x001fc60007f3e0ff */
[----:B------:R-:W2:Y:S04]  /*125b0*/  LDL.LU R79, [R1+0x20] ;  /* 0x00002000014f7983 */ /* 0x000ea80000300800 */
[----:B------:R-:W-:Y:S04]  /*125c0*/  STL [R1+0x10c0], R24 ;  /* 0x0010c01801007387 */ /* 0x000fe80000100800 */
[----:B------:R-:W2:Y:S01]  /*125d0*/  LDL.LU R80, [R1+0x1c] ;  /* 0x00001c0001507983 */ /* 0x000ea20000300800 */
[----:B------:R-:W-:Y:S01]  /*125e0*/  IMAD R15, R15, UR5, RZ ;  /* 0x000000050f0f7c24 */ /* 0x000fe2000f8e02ff */
[----:B-1----:R-:W-:Y:S01]  /*125f0*/  LEA.HI.X.SX32 R23, R22, R4, 0x1, P2 ;  /* 0x0000000416177211 */ /* 0x002fe200010f0eff */
[----:B------:R-:W-:-:S03]  /*12600*/  IMAD R14, R14, UR5, RZ ;  /* 0x000000050e0e7c24 */ /* 0x000fc6000f8e02ff */
[----:B------:R-:W-:Y:S01]  /*12610*/  IADD3 R22, P2, R15, R5, RZ ;  /* 0x000000050f167210 */ /* 0x000fe20007f5e0ff */
[----:B------:R-:W-:Y:S01]  /*12620*/  IMAD R13, R13, UR5, RZ ;  /* 0x000000050d0d7c24 */ /* 0x000fe2000f8e02ff */
[----:B------:R0:W-:Y:S01]  /*12630*/  STL [R1+0x108c], R23 ;  /* 0x00108c1701007387 */ /* 0x0001e20000100800 */
[----:B------:R-:W-:-:S03]  /*12640*/  IMAD R12, R12, UR5, RZ ;  /* 0x000000050c0c7c24 */ /* 0x000fc6000f8e02ff */
[----:B------:R1:W-:Y:S01]  /*12650*/  STL [R1+0x10c8], R22 ;  /* 0x0010c81601007387 */ /* 0x0003e20000100800 */
[----:B------:R-:W-:Y:S01]  /*12660*/  IMAD R11, R11, UR5, RZ ;  /* 0x000000050b0b7c24 */ /* 0x000fe2000f8e02ff */
[-C--:B0-----:R-:W-:Y:S02]  /*12670*/  LEA.HI.X.SX32 R23, R21, R4.reuse, 0x1, P3 ;  /* 0x0000000415177211 */ /* 0x081fe400018f0eff */
[-C--:B------:R-:W-:Y:S02]  /*12680*/  IADD3 R21, P3, R14, R5.reuse, RZ ;  /* 0x000000050e157210 */ /* 0x080fe40007f7e0ff */
[----:B-1----:R-:W-:Y:S02]  /*12690*/  LEA.HI.X.SX32 R22, R20, R4, 0x1, P4 ;  /* 0x0000000414167211 */ /* 0x002fe400020f0eff */
[----:B------:R-:W-:Y:S01]  /*126a0*/  IADD3 R20, P4, R13, R5, RZ ;  /* 0x000000050d147210 */ /* 0x000fe20007f9e0ff */
[----:B------:R-:W-:Y:S04]  /*126b0*/  STL [R1+0x1094], R23 ;  /* 0x0010941701007387 */ /* 0x000fe80000100800 */
[----:B------:R0:W-:Y:S01]  /*126c0*/  STL [R1+0x10d0], R21 ;  /* 0x0010d01501007387 */ /* 0x0001e20000100800 */
[----:B------:R-:W-:-:S03]  /*126d0*/  IMAD R10, R10, UR5, RZ ;  /* 0x000000050a0a7c24 */ /* 0x000fc6000f8e02ff */
[----:B------:R-:W-:Y:S04]  /*126e0*/  STL [R1+0x109c], R22 ;  /* 0x00109c1601007387 */ /* 0x000fe80000100800 */
[----:B------:R1:W-:Y:S01]  /*126f0*/  STL [R1+0x10d8], R20 ;  /* 0x0010d81401007387 */ /* 0x0003e20000100800 */
[-C--:B0-----:R-:W-:Y:S02]  /*12700*/  LEA.HI.X.SX32 R21, R19, R4.reuse, 0x1, P5 ;  /* 0x0000000413157211 */ /* 0x081fe400028f0eff */
[----:B------:R-:W-:Y:S01]  /*12710*/  IADD3 R19, P5, R12, R5, RZ ;  /* 0x000000050c137210 */ /* 0x000fe20007fbe0ff */
[----:B------:R-:W-:Y:S02]  /*12720*/  IMAD R9, R9, UR5, RZ ;  /* 0x0000000509097c24 */ /* 0x000fe4000f8e02ff */
[----:B------:R-:W-:Y:S01]  /*12730*/  STL [R1+0x10a4], R21 ;  /* 0x0010a41501007387 */ /* 0x000fe20000100800 */
[----:B-1----:R-:W-:-:S02]  /*12740*/  LEA.HI.X.SX32 R20, R18, R4, 0x1, P6 ;  /* 0x0000000412147211 */ /* 0x002fc400030f0eff */
[----:B------:R-:W-:Y:S01]  /*12750*/  IADD3 R18, P6, R11, R5, RZ ;  /* 0x000000050b127210 */ /* 0x000fe20007fde0ff */
        /* <DEDUP_REMOVED lines=14> */
[----:B0-----:R-:W-:Y:S02]  /*12840*/  LEA.HI.X.SX32 R17, R15, R4, 0x1, P2 ;  /* 0x000000040f117211 */ /* 0x001fe400010f0eff */
[----:B------:R-:W-:-:S03]  /*12850*/  IADD3 R15, P2, R8, R5, RZ ;  /* 0x00000005080f7210 */ /* 0x000fc60007f5e0ff */
[----:B------:R-:W-:Y:S01]  /*12860*/  STL [R1+0x10c4], R17 ;  /* 0x0010c41101007387 */ /* 0x000fe20000100800 */
[-C--:B-1----:R-:W-:Y:S02]  /*12870*/  LEA.HI.X.SX32 R16, R14, R4.reuse, 0x1, P3 ;  /* 0x000000040e107211 */ /* 0x082fe400018f0eff */
[----:B------:R-:W-:Y:S01]  /*12880*/  IADD3 R14, P3, R7, R5, RZ ;  /* 0x00000005070e7210 */ /* 0x000fe20007f7e0ff */
[----:B------:R0:W-:Y:S04]  /*12890*/  STL [R1+0x1100], R15 ;  /* 0x0011000f01007387 */ /* 0x0001e80000100800 */
[----:B------:R-:W-:Y:S04]  /*128a0*/  STL [R1+0x10cc], R16 ;  /* 0x0010cc1001007387 */ /* 0x000fe80000100800 */
[----:B------:R1:W-:Y:S01]  /*128b0*/  STL [R1+0x1108], R14 ;  /* 0x0011080e01007387 */ /* 0x0003e20000100800 */
[----:B0-----:R-:W-:-:S02]  /*128c0*/  LEA.HI.X.SX32 R15, R13, R4, 0x1, P4 ;  /* 0x000000040d0f7211 */ /* 0x001fc400020f0eff */
[----:B------:R-:W-:-:S03]  /*128d0*/  IADD3 R13, P4, R6, R5, RZ ;  /* 0x00000005060d7210 */ /* 0x000fc60007f9e0ff */
[----:B------:R-:W-:Y:S01]  /*128e0*/  STL [R1+0x10d4], R15 ;  /* 0x0010d40f01007387 */ /* 0x000fe20000100800 */
[----:B-1----:R-:W-:-:S03]  /*128f0*/  LEA.HI.X.SX32 R14, R12, R4, 0x1, P5 ;  /* 0x000000040c0e7211 */ /* 0x002fc600028f0eff */
[----:B------:R0:W-:Y:S04]  /*12900*/  STL [R1+0x1110], R13 ;  /* 0x0011100d01007387 */ /* 0x0001e80000100800 */
[----:B------:R-:W-:Y:S01]  /*12910*/  STL [R1+0x10dc], R14 ;  /* 0x0010dc0e01007387 */ /* 0x000fe20000100800 */
[----:B0-----:R-:W-:Y:S01]  /*12920*/  LEA.HI.X.SX32 R13, R11, R4, 0x1, P6 ;  /* 0x000000040b0d7211 */ /* 0x001fe200030f0eff */
[----:B----4-:R-:W-:Y:S02]  /*12930*/  IMAD R3, R3, UR5, RZ ;  /* 0x0000000503037c24 */ /* 0x010fe4000f8e02ff */
[----:B---3--:R-:W-:Y:S02]  /*12940*/  IMAD R2, R2, UR5, RZ ;  /* 0x0000000502027c24 */ /* 0x008fe4000f8e02ff */
        /* <DEDUP_REMOVED lines=14> */
[----:B------:R-:W-:Y:S01]  /*12a30*/  IMAD R98, R98, UR5, RZ ;  /* 0x0000000562627c24 */ /* 0x000fe2000f8e02ff */
[----:B--2---:R-:W-:-:S05]  /*12a40*/  IADD3 R12, P5, R75, R5, RZ ;  /* 0x000000054b0c7210 */ /* 0x004fca0007fbe0ff */
[----:B------:R0:W-:Y:S01]  /*12a50*/  STL [R1+0x1118], R12 ;  /* 0x0011180c01007387 */ /* 0x0001e20000100800 */
[-C--:B------:R-:W-:Y:S02]  /*12a60*/  IADD3 R11, P6, R76, R5.reuse, RZ ;  /* 0x000000054c0b7210 */ /* 0x080fe40007fde0ff */
[----:B0-----:R-:W-:Y:S01]  /*12a70*/  LEA.HI.X.SX32 R12, R10, R4, 0x1, P0 ;  /* 0x000000040a0c7211 */ /* 0x001fe200000f0eff */
[----:B------:R-:W-:Y:S04]  /*12a80*/  STL [R1+0x10e4], R13 ;  /* 0x0010e40d01007387 */ /* 0x000fe80000100800 */
[----:B------:R0:W-:Y:S01]  /*12a90*/  STL [R1+0x1120], R11 ;  /* 0x0011200b01007387 */ /* 0x0001e20000100800 */
[----:B------:R-:W-:-:S03]  /*12aa0*/  IADD3 R10, P0, R77, R5, RZ ;  /* 0x000000054d0a7210 */ /* 0x000fc60007f1e0ff */
        /* <DEDUP_REMOVED lines=13> */
[-C--:B-1----:R-:W-:Y:S02]  /*12b80*/  LEA.HI.X.SX32 R8, R6, R4.reuse, 0x1, P4 ;  /* 0x0000000406087211 */ /* 0x082fe400020f0eff */
[----:B------:R-:W-:Y:S01]  /*12b90*/  IADD3 R6, P4, R188, R5, RZ ;  /* 0x00000005bc067210 */ /* 0x000fe20007f9e0ff */
[----:B------:R0:W-:Y:S04]  /*12ba0*/  STL [R1+0x1140], R7 ;  /* 0x0011400701007387 */ /* 0x0001e80000100800 */
[----:B------:R1:W-:Y:S04]  /*12bb0*/  STL [R1+0x110c], R8 ;  /* 0x00110c0801007387 */ /* 0x0003e80000100800 */
[----:B------:R2:W-:Y:S01]  /*12bc0*/  STL [R1+0x1148], R6 ;  /* 0x0011480601007387 */ /* 0x0005e20000100800 */
[----:B0-----:R-:W-:-:S02]  /*12bd0*/  LEA.HI.X.SX32 R7, R75, R4, 0x1, P5 ;  /* 0x000000044b077211 */ /* 0x001fc400028f0eff */
[----:B-1----:R-:W-:-:S03]  /*12be0*/  IADD3 R8, P5, R0, R5, RZ ;  /* 0x0000000500087210 */ /* 0x002fc60007fbe0ff */
[----:B------:R0:W-:Y:S01]  /*12bf0*/  STL [R1+0x1114], R7 ;  /* 0x0011140701007387 */ /* 0x0001e20000100800 */
[----:B--2---:R-:W-:-:S03]  /*12c00*/  LEA.HI.X.SX32 R6, R76, R4, 0x1, P6 ;  /* 0x000000044c067211 */ /* 0x004fc600030f0eff */
[----:B------:R1:W-:Y:S04]  /*12c10*/  STL [R1+0x1150], R8 ;  /* 0x0011500801007387 */ /* 0x0003e80000100800 */
[----:B------:R2:W-:Y:S01]  /*12c20*/  STL [R1+0x111c], R6 ;  /* 0x00111c0601007387 */ /* 0x0005e20000100800 */
[----:B0-----:R-:W-:Y:S02]  /*12c30*/  IADD3 R7, P6, R3, R5, RZ ;  /* 0x0000000503077210 */ /* 0x001fe40007fde0ff */
[----:B-1----:R-:W-:-:S03]  /*12c40*/  LEA.HI.X.SX32 R8, R77, R4, 0x1, P0 ;  /* 0x000000044d087211 */ /* 0x002fc600000f0eff */
[----:B------:R0:W-:Y:S01]  /*12c50*/  STL [R1+0x1158], R7 ;  /* 0x0011580701007387 */ /* 0x0001e20000100800 */
[----:B--2---:R-:W-:-:S03]  /*12c60*/  IADD3 R6, P0, R2, R5, RZ ;  /* 0x0000000502067210 */ /* 0x004fc60007f1e0ff */
[----:B------:R1:W-:Y:S04]  /*12c70*/  STL [R1+0x1124], R8 ;  /* 0x0011240801007387 */ /* 0x0003e80000100800 */
[----:B------:R2:W-:Y:S01]  /*12c80*/  STL [R1+0x1160], R6 ;  /* 0x0011600601007387 */ /* 0x0005e20000100800 */
[----:B0-----:R-:W-:Y:S02]  /*12c90*/  LEA.HI.X.SX32 R7, R78, R4, 0x1, P1 ;  /* 0x000000044e077211 */ /* 0x001fe400008f0eff */
        /* <DEDUP_REMOVED lines=9> */
[----:B------:R1:W-:Y:S01]  /*12d30*/  STL [R1+0x113c], R8 ;  /* 0x00113c0801007387 */ /* 0x0003e20000100800 */
[----:B0-----:R-:W-:-:S03]  /*12d40*/  LEA.HI.X.SX32 R7, R188, R4, 0x1, P4 ;  /* 0x00000004bc077211 */ /* 0x001fc600020f0eff */
[----:B------:R-:W2:Y:S04]  /*12d50*/  LDL.LU R188, [R1+0x1ad4] ;  /* 0x001ad40001bc7983 */ /* 0x000ea80000300800 */
[----:B------:R0:W-:Y:S01]  /*12d60*/  STL [R1+0x1178], R6 ;  /* 0x0011780601007387 */ /* 0x0001e20000100800 */
[----:B-1----:R-:W-:-:S03]  /*12d70*/  LEA.HI.X.SX32 R8, R0, R4, 0x1, P5 ;  /* 0x0000000400087211 */ /* 0x002fc600028f0eff */
[----:B------:R1:W-:Y:S04]  /*12d80*/  STL [R1+0x1144], R7 ;  /* 0x0011440701007387 */ /* 0x0003e80000100800 */
[----:B------:R-:W3:Y:S01]  /*12d90*/  LDL.LU R0, [R1+0x1ad0] ;  /* 0x001ad00001007983 */ /* 0x000ee20000300800 */
[----:B0-----:R-:W-:-:S05]  /*12da0*/  IADD3 R6, P4, R87, R5, RZ ;  /* 0x0000000557067210 */ /* 0x001fca0007f9e0ff */
[----:B------:R0:W-:Y:S01]  /*12db0*/  STL [R1+0x1180], R6 ;  /* 0x0011800601007387 */ /* 0x0001e20000100800 */
[----:B-1----:R-:W-:-:S03]  /*12dc0*/  LEA.HI.X.SX32 R7, R3, R4, 0x1, P6 ;  /* 0x0000000403077211 */ /* 0x002fc600030f0eff */
[----:B------:R1:W-:Y:S04]  /*12dd0*/  STL [R1+0x114c], R8 ;  /* 0x00114c0801007387 */ /* 0x0003e80000100800 */
[----:B------:R4:W5:Y:S01]  /*12de0*/  LDL.LU R3, [R1+0x1acc] ;  /* 0x001acc0001037983 */ /* 0x0009620000300800 */
[----:B0-----:R-:W-:-:S05]  /*12df0*/  IADD3 R6, P5, R88, R5, RZ ;  /* 0x0000000558067210 */ /* 0x001fca0007fbe0ff */
[----:B------:R0:W-:Y:S01]  /*12e00*/  STL [R1+0x1188], R6 ;  /* 0x0011880601007387 */ /* 0x0001e20000100800 */
[----:B-1----:R-:W-:-:S03]  /*12e10*/  LEA.HI.X.SX32 R8, R2, R4, 0x1, P0 ;  /* 0x0000000402087211 */ /* 0x002fc600000f0eff */
[----:B------:R1:W-:Y:S04]  /*12e20*/  STL [R1+0x1154], R7 ;  /* 0x0011540701007387 */ /* 0x0003e80000100800 */
[----:B------:R4:W5:Y:S01]  /*12e30*/  LDL.LU R2, [R1+0x1ac8] ;  /* 0x001ac80001027983 */ /* 0x0009620000300800 */
[-C--:B0-----:R-:W-:Y:S02]  /*12e40*/  IADD3 R6, P6, R89, R5.reuse, RZ ;  /* 0x0000000559067210 */ /* 0x081fe40007fde0ff */
[----:B-1----:R-:W-:-:S03]  /*12e50*/  IADD3 R7, P0, R90, R5, RZ ;  /* 0x000000055a077210 */ /* 0x002fc60007f1e0ff */
[----:B------:R0:W-:Y:S04]  /*12e60*/  STL [R1+0x1190], R6 ;  /* 0x0011900601007387 */ /* 0x0001e80000100800 */
[----:B------:R1:W-:Y:S01]  /*12e70*/  STL [R1+0x115c], R8 ;  /* 0x00115c0801007387 */ /* 0x0003e20000100800 */
[----:B0-----:R-:W-:-:S03]  /*12e80*/  LEA.HI.X.SX32 R6, R252, R4, 0x1, P1 ;  /* 0x00000004fc067211 */ /* 0x001fc600008f0eff */
[----:B------:R0:W-:Y:S01]  /*12e90*/  STL [R1+0x1198], R7 ;  /* 0x0011980701007387 */ /* 0x0001e20000100800 */
[----:B-1----:R-:W-:-:S03]  /*12ea0*/  IADD3 R8, P1, R91, R5, RZ ;  /* 0x000000055b087210 */ /* 0x002fc60007f3e0ff */
[----:B------:R1:W-:Y:S01]  /*12eb0*/  STL [R1+0x1164], R6 ;  /* 0x0011640601007387 */ /* 0x0003e20000100800 */
[----:B0-----:R-:W-:-:S03]  /*12ec0*/  LEA.HI.X.SX32 R7, R85, R4, 0x1, P2 ;  /* 0x0000000455077211 */ /* 0x001fc600010f0eff */
[----:B------:R0:W-:Y:S01]  /*12ed0*/  STL [R1+0x11a0], R8 ;  /* 0x0011a00801007387 */ /* 0x0001e20000100800 */
[----:B-1----:R-:W-:-:S03]  /*12ee0*/  IADD3 R6, P2, R92, R5, RZ ;  /* 0x000000055c067210 */ /* 0x002fc60007f5e0ff */
[----:B------:R1:W-:Y:S04]  /*12ef0*/  STL [R1+0x116c], R7 ;  /* 0x00116c0701007387 */ /* 0x0003e80000100800 */
[----:B------:R4:W-:Y:S01]  /*12f00*/  STL [R1+0x11a8], R6 ;  /* 0x0011a80601007387 */ /* 0x0009e20000100800 */
[----:B0-----:R-:W-:Y:S02]  /*12f10*/  LEA.HI.X.SX32 R8, R86, R4, 0x1, P3 ;  /* 0x0000000456087211 */ /* 0x001fe400018f0eff */
[----:B-1----:R-:W-:-:S03]  /*12f20*/  IADD3 R7, P3, R93, R5, RZ ;  /* 0x000000055d077210 */ /* 0x002fc60007f7e0ff */
[----:B------:R0:W-:Y:S01]  /*12f30*/  STL [R1+0x1174], R8 ;  /* 0x0011740801007387 */ /* 0x0001e20000100800 */
[----:B----4-:R-:W-:-:S03]  /*12f40*/  LEA.HI.X.SX32 R6, R87, R4, 0x1, P4 ;  /* 0x0000000457067211 */ /* 0x010fc600020f0eff */
[----:B------:R1:W-:Y:S04]  /*12f50*/  STL [R1+0x11b0], R7 ;  /* 0x0011b00701007387 */ /* 0x0003e80000100800 */
[----:B------:R4:W-:Y:S01]  /*12f60*/  STL [R1+0x117c], R6 ;  /* 0x00117c0601007387 */ /* 0x0009e20000100800 */
[----:B0-----:R-:W-:Y:S02]  /*12f70*/  IADD3 R8, P4, R94, R5, RZ ;  /* 0x000000055e087210 */ /* 0x001fe40007f9e0ff */
[----:B-1----:R-:W-:-:S03]  /*12f80*/  LEA.HI.X.SX32 R7, R88, R4, 0x1, P5 ;  /* 0x0000000458077211 */ /* 0x002fc600028f0eff */
[----:B------:R0:W-:Y:S01]  /*12f90*/  STL [R1+0x11b8], R8 ;  /* 0x0011b80801007387 */ /* 0x0001e20000100800 */
[----:B----4-:R-:W-:-:S03]  /*12fa0*/  IADD3 R6, P5, R95, R5, RZ ;  /* 0x000000055f067210 */ /* 0x010fc60007fbe0ff */
[----:B------:R1:W-:Y:S04]  /*12fb0*/  STL [R1+0x1184], R7 ;  /* 0x0011840701007387 */ /* 0x0003e80000100800 */
[----:B------:R4:W-:Y:S01]  /*12fc0*/  STL [R1+0x11c0], R6 ;  /* 0x0011c00601007387 */ /* 0x0009e20000100800 */
[----:B0-----:R-:W-:Y:S02]  /*12fd0*/  LEA.HI.X.SX32 R8, R89, R4, 0x1, P6 ;  /* 0x0000000459087211 */ /* 0x001fe400030f0eff */
[----:B-1----:R-:W-:-:S03]  /*12fe0*/  IADD3 R7, P6, R96, R5, RZ ;  /* 0x0000000560077210 */ /* 0x002fc60007fde0ff */
[----:B------:R0:W-:Y:S01]  /*12ff0*/  STL [R1+0x118c], R8 ;  /* 0x00118c0801007387 */ /* 0x0001e20000100800 */
[----:B----4-:R-:W-:-:S03]  /*13000*/  LEA.HI.X.SX32 R6, R90, R4, 0x1, P0 ;  /* 0x000000045a067211 */ /* 0x010fc600000f0eff */
[----:B------:R1:W-:Y:S01]  /*13010*/  STL [R1+0x11c8], R7 ;  /* 0x0011c80701007387 */ /* 0x0003e20000100800 */
[----:B------:R-:W-:-:S03]  /*13020*/  IMAD R99, R99, UR5, RZ ;  /* 0x0000000563637c24 */ /* 0x000fc6000f8e02ff */
[----:B------:R4:W-:Y:S01]  /*13030*/  STL [R1+0x1194], R6 ;  /* 0x0011940601007387 */ /* 0x0009e20000100800 */
[----:B0-----:R-:W-:Y:S02]  /*13040*/  IADD3 R8, P0, R97, R5, RZ ;  /* 0x0000000561087210 */ /* 0x001fe40007f1e0ff */
[----:B-1----:R-:W-:-:S03]  /*13050*/  LEA.HI.X.SX32 R7, R91, R4, 0x1, P1 ;  /* 0x000000045b077211 */ /* 0x002fc600008f0eff */
[----:B------:R0:W-:Y:S01]  /*13060*/  STL [R1+0x11d0], R8 ;  /* 0x0011d00801007387 */ /* 0x0001e20000100800 */
[----:B----4-:R-:W-:-:S03]  /*13070*/  IADD3 R6, P1, R98, R5, RZ ;  /* 0x0000000562067210 */ /* 0x010fc60007f3e0ff */
[----:B------:R1:W-:Y:S01]  /*13080*/  STL [R1+0x119c], R7 ;  /* 0x00119c0701007387 */ /* 0x0003e20000100800 */
[----:B------:R-:W-:-:S03]  /*13090*/  IMAD R100, R100, UR5, RZ ;  /* 0x0000000564647c24 */ /* 0x000fc6000f8e02ff */
[----:B------:R4:W-:Y:S01]  /*130a0*/  STL [R1+0x11d8], R6 ;  /* 0x0011d80601007387 */ /* 0x0009e20000100800 */
[----:B0-----:R-:W-:Y:S01]  /*130b0*/  LEA.HI.X.SX32 R8, R92, R4, 0x1, P2 ;  /* 0x000000045c087211 */ /* 0x001fe200010f0eff */
[----:B------:R-:W-:Y:S01]  /*130c0*/  IMAD R101, R101, UR5, RZ ;  /* 0x0000000565657c24 */ /* 0x000fe2000f8e02ff */
        /* <DEDUP_REMOVED lines=756> */
[-C--:B0-----:R-:W-:Y:S01]  /*16010*/  IADD3 R8, P6, R251, R5.reuse, RZ ;  /* 0x00000005fb087210 */ /* 0x081fe20007fde0ff */
[----:B------:R-:W0:Y:S01]  /*16020*/  S2R R80, SR_TID.X ;  /* 0x0000000000507919 */ /* 0x000e220000002100 */
[----:B-1----:R-:W-:Y:S02]  /*16030*/  LEA.HI.X.SX32 R7, R245, R4, 0x1, P0 ;  /* 0x00000004f5077211 */ /* 0x002fe400000f0eff */
[----:B----4-:R-:W-:Y:S01]  /*16040*/  IADD3 R6, P0, R81, R5, RZ ;  /* 0x0000000551067210 */ /* 0x010fe20007f1e0ff */
[----:B------:R1:W-:Y:S01]  /*16050*/  STL [R1+0x1a94], R8 ;  /* 0x001a940801007387 */ /* 0x0003e20000100800 */
[----:B------:R-:W-:-:S03]  /*16060*/  IMAD R83, R83, UR5, RZ ;  /* 0x0000000553537c24 */ /* 0x000fc6000f8e02ff */
[----:B------:R4:W-:Y:S01]  /*16070*/  STL [R1+0x1a6c], R7 ;  /* 0x001a6c0701007387 */ /* 0x0009e20000100800 */
[----:B------:R-:W-:-:S03]  /*16080*/  IMAD R84, R84, UR5, RZ ;  /* 0x0000000554547c24 */ /* 0x000fc6000f8e02ff */
[----:B------:R2:W-:Y:S01]  /*16090*/  STL [R1+0x1a98], R6 ;  /* 0x001a980601007387 */ /* 0x0005e20000100800 */
[----:B-1----:R-:W-:Y:S02]  /*160a0*/  LEA.HI.X.SX32 R8, R246, R4, 0x1, P1 ;  /* 0x00000004f6087211 */ /* 0x002fe400008f0eff */
[----:B----4-:R-:W-:-:S03]  /*160b0*/  IADD3 R7, P1, R82, R5, RZ ;  /* 0x0000000552077210 */ /* 0x010fc60007f3e0ff */
[----:B------:R1:W-:Y:S01]  /*160c0*/  STL [R1+0x1a74], R8 ;  /* 0x001a740801007387 */ /* 0x0003e20000100800 */
[----:B--2---:R-:W-:-:S03]  /*160d0*/  LEA.HI.X.SX32 R6, R247, R4, 0x1, P2 ;  /* 0x00000004f7067211 */ /* 0x004fc600010f0eff */
[----:B------:R2:W-:Y:S04]  /*160e0*/  STL [R1+0x1a9c], R7 ;  /* 0x001a9c0701007387 */ /* 0x0005e80000100800 */
[----:B------:R4:W-:Y:S01]  /*160f0*/  STL [R1+0x1a7c], R6 ;  /* 0x001a7c0601007387 */ /* 0x0009e20000100800 */
[----:B-1----:R-:W-:Y:S02]  /*16100*/  IADD3 R8, P2, R83, R5, RZ ;  /* 0x0000000553087210 */ /* 0x002fe40007f5e0ff */
[----:B--2---:R-:W-:-:S03]  /*16110*/  LEA.HI.X.SX32 R7, R248, R4, 0x1, P3 ;  /* 0x00000004f8077211 */ /* 0x004fc600018f0eff */
[----:B------:R-:W-:Y:S01]  /*16120*/  STL [R1+0x1aa0], R8 ;  /* 0x001aa00801007387 */ /* 0x000fe20000100800 */
[----:B----4-:R-:W-:Y:S02]  /*16130*/  IADD3 R6, P3, R84, R5, RZ ;  /* 0x0000000554067210 */ /* 0x010fe40007f7e0ff */
[-C--:B------:R-:W-:Y:S01]  /*16140*/  LEA.HI.X.SX32 R5, R249, R4.reuse, 0x1, P4 ;  /* 0x00000004f9057211 */ /* 0x080fe200020f0eff */
[----:B------:R-:W-:Y:S04]  /*16150*/  STL [R1+0x1a84], R7 ;  /* 0x001a840701007387 */ /* 0x000fe80000100800 */
[----:B------:R1:W-:Y:S04]  /*16160*/  STL [R1+0x16a0], R6 ;  /* 0x0016a00601007387 */ /* 0x0003e80000100800 */
[----:B------:R2:W-:Y:S01]  /*16170*/  STL [R1+0x1688], R5 ;  /* 0x0016880501007387 */ /* 0x0005e20000100800 */
[----:B-1----:R-:W-:-:S02]  /*16180*/  LEA.HI.X.SX32 R6, R250, R4, 0x1, P5 ;  /* 0x00000004fa067211 */ /* 0x002fc400028f0eff */
[----:B--2---:R-:W-:-:S03]  /*16190*/  LEA.HI.X.SX32 R5, R251, R4, 0x1, P6 ;  /* 0x00000004fb057211 */ /* 0x004fc600030f0eff */
[----:B------:R1:W-:Y:S01]  /*161a0*/  STL [R1+0x168c], R6 ;  /* 0x00168c0601007387 */ /* 0x0003e20000100800 */
[----:B------:R-:W-:-:S03]  /*161b0*/  LEA.HI.X.SX32 R7, R81, R4, 0x1, P0 ;  /* 0x0000000451077211 */ /* 0x000fc600000f0eff */
[----:B------:R2:W-:Y:S01]  /*161c0*/  STL [R1+0x1690], R5 ;  /* 0x0016900501007387 */ /* 0x0005e20000100800 */
[----:B-1----:R-:W-:-:S03]  /*161d0*/  LEA.HI.X.SX32 R6, R82, R4, 0x1, P1 ;  /* 0x0000000452067211 */ /* 0x002fc600008f0eff */
[----:B------:R-:W-:Y:S01]  /*161e0*/  STL [R1+0x1694], R7 ;  /* 0x0016940701007387 */ /* 0x000fe20000100800 */
[-C--:B--2---:R-:W-:Y:S02]  /*161f0*/  LEA.HI.X.SX32 R5, R83, R4.reuse, 0x1, P2 ;  /* 0x0000000453057211 */ /* 0x084fe400010f0eff */
[----:B------:R-:W-:Y:S01]  /*16200*/  LEA.HI.X.SX32 R4, R84, R4, 0x1, P3 ;  /* 0x0000000454047211 */ /* 0x000fe200018f0eff */
[----:B------:R-:W-:Y:S01]  /*16210*/  STL [R1+0x1698], R6 ;  /* 0x0016980601007387 */ /* 0x000fe20000100800 */
[----:B---3--:R-:W-:-:S03]  /*16220*/  IADD3 R13, P4, R0, UR8, RZ ;  /* 0x00000008000d7c10 */ /* 0x008fc6000ff9e0ff */
[----:B------:R-:W-:Y:S04]  /*16230*/  STL [R1+0x169c], R5 ;  /* 0x00169c0501007387 */ /* 0x000fe80000100800 */
[----:B------:R0:W-:Y:S01]  /*16240*/  STL [R1+0x1290], R4 ;  /* 0x0012900401007387 */ /* 0x0001e20000100800 */
[----:B------:R-:W-:-:S03]  /*16250*/  LEA.HI.X.SX32 R12, R0, UR9, 0x1, P4 ;  /* 0x00000009000c7c11 */ /* 0x000fc6000a0f0eff */
[----:B------:R1:W5:Y:S01]  /*16260*/  LDL.LU R0, [R1+0x1ac4] ;  /* 0x001ac40001007983 */ /* 0x0003620000300800 */
[----:B0-----:R-:W-:-:S05]  /*16270*/  IMAD.SHL.U32 R4, R80, 0x8, RZ ;  /* 0x0000000850047824 */ /* 0x001fca00078e00ff */
[----:B------:R-:W-:Y:S04]  /*16280*/  STL [R1+0x1ac0], R4 ;  /* 0x001ac00401007387 */ /* 0x000fe80000100800 */
[----:B------:R-:W-:Y:S04]  /*16290*/  STL [R1+0xeb8], RZ ;  /* 0x000eb8ff01007387 */ /* 0x000fe80000100800 */
        /* <DEDUP_REMOVED lines=768> */
[----:B------:R-:W-:Y:S04]  /*192a0*/  STL [R1], RZ ;  /* 0x000000ff01007387 */ /* 0x000fe80000100800 */
        /* <DEDUP_REMOVED lines=112> */
[----:B------:R-:W-:Y:S01]  /*199b0*/  STL [R1+0x1c4], RZ ;  /* 0x0001c4ff01007387 */ /* 0x000fe20000100800 */
[----:B------:R-:W-:-:S03]  /*199c0*/  UIMAD UR24, UR14, 0x3f, URZ ;  /* 0x0000003f0e1878a4 */ /* 0x000fc6000f8e023f */
[----:B------:R-:W-:Y:S04]  /*199d0*/  STL [R1+0x1c8], RZ ;  /* 0x0001c8ff01007387 */ /* 0x000fe80000100800 */
[----:B------:R-:W-:Y:S01]  /*199e0*/  STL [R1+0x1cc], RZ ;  /* 0x0001ccff01007387 */ /* 0x000fe20000100800 */
[----:B------:R-:W-:-:S03]  /*199f0*/  IADD3 R15, P5, R188, UR8, RZ ;  /* 0x00000008bc0f7c10 */ /* 0x000fc6000ffbe0ff */
[----:B------:R-:W-:Y:S04]  /*19a00*/  STL [R1+0x1d0], RZ ;  /* 0x0001d0ff01007387 */ /* 0x000fe80000100800 */
[----:B------:R-:W-:Y:S04]  /*19a10*/  STL [R1+0x1d4], RZ ;  /* 0x0001d4ff01007387 */ /* 0x000fe80000100800 */
[----:B------:R-:W-:Y:S04]  /*19a20*/  STL [R1+0x1d8], RZ ;  /* 0x0001d8ff01007387 */ /* 0x000fe80000100800 */
[----:B------:R-:W-:Y:S01]  /*19a30*/  STL [R1+0x1dc], RZ ;  /* 0x0001dcff01007387 */ /* 0x000fe20000100800 */
[----:B------:R-:W-:-:S03]  /*19a40*/  USHF.R.S32.HI UR20, URZ, 0x1f, UR24 ;  /* 0x0000001f3f147899 */ /* 0x000fc60008011418 */
[----:B------:R-:W-:Y:S01]  /*19a50*/  STL [R1+0x1e0], RZ ;  /* 0x0001e0ff01007387 */ /* 0x000fe20000100800 */
[----:B------:R-:W-:-:S03]  /*19a60*/  IADD3 R6, P0, R15, UR24, RZ ;  /* 0x000000180f067c10 */ /* 0x000fc6000ff1e0ff */
[----:B------:R-:W-:Y:S01]  /*19a70*/  STL [R1+0x1e4], RZ ;  /* 0x0001e4ff01007387 */ /* 0x000fe20000100800 */
[----:B------:R-:W-:-:S03]  /*19a80*/  IADD3 R5, P1, R13, UR24, RZ ;  /* 0x000000180d057c10 */ /* 0x000fc6000ff3e0ff */
[----:B------:R-:W-:Y:S01]  /*19a90*/  STL [R1+0x1e8], RZ ;  /* 0x0001e8ff01007387 */ /* 0x000fe20000100800 */
[----:B------:R-:W-:-:S03]  /*19aa0*/  LEA.HI.X.SX32 R14, R188, UR9, 0x1, P5 ;  /* 0x00000009bc0e7c11 */ /* 0x000fc6000a8f0eff */
[----:B------:R-:W-:Y:S04]  /*19ab0*/  STL [R1+0x1ec], RZ ;  /* 0x0001ecff01007387 */ /* 0x000fe80000100800 */
[----:B------:R-:W-:Y:S04]  /*19ac0*/  STL [R1+0x1f0], RZ ;  /* 0x0001f0ff01007387 */ /* 0x000fe80000100800 */
[----:B------:R-:W-:Y:S01]  /*19ad0*/  STL [R1+0x1f4], RZ ;  /* 0x0001f4ff01007387 */ /* 0x000fe20000100800 */
[----:B------:R-:W-:-:S03]  /*19ae0*/  UIMAD UR15, UR14, 0x3e, URZ ;  /* 0x0000003e0e0f78a4 */ /* 0x000fc6000f8e023f */
[----:B------:R-:W-:Y:S04]  /*19af0*/  STL [R1+0x1f8], RZ ;  /* 0x0001f8ff01007387 */ /* 0x000fe80000100800 */
[----:B------:R-:W-:Y:S04]  /*19b00*/  STL [R1+0x1fc], RZ ;  /* 0x0001fcff01007387 */ /* 0x000fe80000100800 */
[----:B------:R0:W-:Y:S04]  /*19b10*/  STL [R1+0x1298], R6 ;  /* 0x0012980601007387 */ /* 0x0001e80000100800 */
[----:B------:R2:W-:Y:S01]  /*19b20*/  STL [R1+0x12a0], R5 ;  /* 0x0012a00501007387 */ /* 0x0005e20000100800 */
[----:B0-----:R-:W-:-:S02]  /*19b30*/  IADD3.X R6, R14, UR20, RZ, P0, !PT ;  /* 0x000000140e067c10 */ /* 0x001fc400087fe4ff */
[----:B--2---:R-:W-:-:S03]  /*19b40*/  IADD3.X R5, R12, UR20, RZ, P1, !PT ;  /* 0x000000140c057c10 */ /* 0x004fc60008ffe4ff */
[----:B------:R0:W-:Y:S01]  /*19b50*/  STL [R1+0x1294], R6 ;  /* 0x0012940601007387 */ /* 0x0001e20000100800 */
[----:B------:R-:W-:-:S03]  /*19b60*/  USHF.R.S32.HI UR24, URZ, 0x1f, UR15 ;  /* 0x0000001f3f187899 */ /* 0x000fc6000801140f */
[----:B------:R2:W-:Y:S01]  /*19b70*/  STL [R1+0x129c], R5 ;  /* 0x00129c0501007387 */ /* 0x0005e20000100800 */
[----:B0-----:R-:W-:Y:S02]  /*19b80*/  IADD3 R6, P0, R15, UR15, RZ ;  /* 0x0000000f0f067c10 */ /* 0x001fe4000ff1e0ff */
[----:B--2---:R-:W-:-:S03]  /*19b90*/  IADD3 R5, P1, R13, UR15, RZ ;  /* 0x0000000f0d057c10 */ /* 0x004fc6000ff3e0ff */
[----:B------:R0:W-:Y:S01]  /*19ba0*/  STL [R1+0x12a8], R6 ;  /* 0x0012a80601007387 */ /* 0x0001e20000100800 */
[----:B------:R-:W-:-:S03]  /*19bb0*/  UIMAD UR18, UR14, 0x3d, URZ ;  /* 0x0000003d0e1278a4 */ /* 0x000fc6000f8e023f */
[----:B------:R2:W-:Y:S01]  /*19bc0*/  STL [R1+0x12b0], R5 ;  /* 0x0012b00501007387 */ /* 0x0005e20000100800 */
[----:B0-----:R-:W-:Y:S02]  /*19bd0*/  IADD3.X R6, R14, UR24, RZ, P0, !PT ;  /* 0x000000180e067c10 */ /* 0x001fe400087fe4ff */
        /* <DEDUP_REMOVED lines=287> */
[----:B------:R-:W-:-:S03]  /*1add0*/  USHF.L.U32 UR40, UR14, 0x5, URZ ;  /* 0x000000050e287899 */ /* 0x000fc6000800063f */
        /* <DEDUP_REMOVED lines=56> */
[----:B0-----:R-:W-:Y:S01]  /*1b160*/  IADD3 R6, P0, R15, UR57, RZ ;  /* 0x000000390f067c10 */ /* 0x001fe2000ff1e0ff */
[----:B------:R-:W0:Y:S01]  /*1b170*/  S2R R188, SR_TID.X ;  /* 0x0000000000bc7919 */ /* 0x000e220000002100 */
[----:B--2---:R-:W-:-:S03]  /*1b180*/  IADD3 R5, P1, R13, UR57, RZ ;  /* 0x000000390d057c10 */ /* 0x004fc6000ff3e0ff */
[----:B------:R2:W-:Y:S01]  /*1b190*/  STL [R1+0x14d8], R6 ;  /* 0x0014d80601007387 */ /* 0x0005e20000100800 */
[----:B------:R-:W-:-:S03]  /*1b1a0*/  UIMAD UR59, UR14, 0x1a, URZ ;  /* 0x0000001a0e3b78a4 */ /* 0x000fc6000f8e023f */
[----:B------:R3:W-:Y:S01]  /*1b1b0*/  STL [R1+0x14e0], R5 ;  /* 0x0014e00501007387 */ /* 0x0007e20000100800 */
[----:B--2---:R-:W-:Y:S02]  /*1b1c0*/  IADD3.X R6, R14, UR58, RZ, P0, !PT ;  /* 0x0000003a0e067c10 */ /* 0x004fe400087fe4ff */
[----:B---3--:R-:W-:-:S03]  /*1b1d0*/  IADD3.X R5, R12, UR58, RZ, P1, !PT ;  /* 0x0000003a0c057c10 */ /* 0x008fc60008ffe4ff */
[----:B------:R2:W-:Y:S04]  /*1b1e0*/  STL [R1+0x14d4], R6 ;  /* 0x0014d40601007387 */ /* 0x0005e80000100800 */
[----:B------:R3:W-:Y:S01]  /*1b1f0*/  STL [R1+0x14dc], R5 ;  /* 0x0014dc0501007387 */ /* 0x0007e20000100800 */
[----:B--2---:R-:W-:Y:S02]  /*1b200*/  IADD3 R6, P0, R15, UR59, RZ ;  /* 0x0000003b0f067c10 */ /* 0x004fe4000ff1e0ff */
[----:B---3--:R-:W-:-:S05]  /*1b210*/  IADD3 R5, P1, R13, UR59, RZ ;  /* 0x0000003b0d057c10 */ /* 0x008fca000ff3e0ff */
[----:B------:R-:W-:Y:S04]  /*1b220*/  STL [R1+0x14f0], R5 ;  /* 0x0014f00501007387 */ /* 0x000fe80000100800 */
[----:B------:R2:W-:Y:S01]  /*1b230*/  STL [R1+0x14e8], R6 ;  /* 0x0014e80601007387 */ /* 0x0005e20000100800 */
[----:B0-----:R-:W-:Y:S01]  /*1b240*/  LOP3.LUT R188, R188, 0x7f, RZ, 0xc0, !PT ;  /* 0x0000007fbcbc7812 */ /* 0x001fe200078ec0ff */
[----:B------:R-:W-:Y:S01]  /*1b250*/  UIADD3 UR28, UR46, 0x8000, URZ ;  /* 0x000080002e1c7890 */ /* 0x000fe2000fffe03f */
[----:B------:R-:W-:Y:S01]  /*1b260*/  CS2R R24, SRZ ;  /* 0x0000000000187805 */ /* 0x000fe2000001ff00 */
[----:B------:R-:W-:Y:S01]  /*1b270*/  USHF.R.U32.HI UR30, URZ, 0x4, UR46 ;  /* 0x000000043f1e7899 */ /* 0x000fe2000801162e */
[C---:B------:R-:W-:Y:S01]  /*1b280*/  LOP3.LUT R18, R188.reuse, 0x10, RZ, 0x3c, !PT ;  /* 0x00000010bc127812 */ /* 0x040fe200078e3cff */
[----:B------:R-:W-:Y:S01]  /*1b290*/  UIMAD UR61, UR14, 0x19, URZ ;  /* 0x000000190e3d78a4 */ /* 0x000fe2000f8e023f */
[C---:B------:R-:W-:Y:S01]  /*1b2a0*/  LOP3.LUT R17, R188.reuse, 0x20, RZ, 0x3c, !PT ;  /* 0x00000020bc117812 */ /* 0x040fe200078e3cff */
[----:B------:R-:W-:Y:S01]  /*1b2b0*/  UIMAD UR8, UR14, 0x18, URZ ;  /* 0x000000180e0878a4 */ /* 0x000fe2000f8e023f */
[----:B------:R-:W-:Y:S01]  /*1b2c0*/  LOP3.LUT R16, R188, 0x30, RZ, 0x3c, !PT ;  /* 0x00000030bc107812 */ /* 0x000fe200078e3cff */
[----:B------:R-:W-:Y:S01]  /*1b2d0*/  UIMAD UR5, UR14, 0x17, URZ ;  /* 0x000000170e0578a4 */ /* 0x000fe2000f8e023f */
[----:B------:R-:W-:Y:S01]  /*1b2e0*/  CS2R R26, SRZ ;  /* 0x00000000001a7805 */ /* 0x000fe2000001ff00 */
        /* <DEDUP_REMOVED lines=12> */
[----:B------:R-:W-:Y:S01]  /*1b3b0*/  USHF.L.U32 UR52, UR14, 0x4, URZ ;  /* 0x000000040e347899 */ /* 0x000fe2000800063f */
        /* <DEDUP_REMOVED lines=22> */
[----:B------:R-:W-:-:S02]  /*1b520*/  CS2R R62, SRZ ;  /* 0x00000000003e7805 */ /* 0x000fc4000001ff00 */
[----:B------:R-:W-:Y:S02]  /*1b530*/  CS2R R64, SRZ ;  /* 0x0000000000407805 */ /* 0x000fe4000001ff00 */
[----:B------:R-:W-:Y:S02]  /*1b540*/  CS2R R66, SRZ ;  /* 0x0000000000427805 */ /* 0x000fe4000001ff00 */
[----:B------:R-:W-:Y:S02]  /*1b550*/  CS2R R68, SRZ ;  /* 0x0000000000447805 */ /* 0x000fe4000001ff00 */
[----:B------:R-:W-:Y:S02]  /*1b560*/  CS2R R70, SRZ ;  /* 0x0000000000467805 */ /* 0x000fe4000001ff00 */
[----:B------:R-:W-:Y:S02]  /*1b570*/  CS2R R72, SRZ ;  /* 0x0000000000487805 */ /* 0x000fe4000001ff00 */
        /* <DEDUP_REMOVED lines=15> */
[----:B------:R-:W-:Y:S01]  /*1b670*/  CS2R R104, SRZ ;  /* 0x0000000000687805 */ /* 0x000fe2000001ff00 */
[----:B------:R-:W-:Y:S01]  /*1b680*/  UMOV UR9, URZ ;  /* 0x0000003f00097c82 */ /* 0x000fe20008000000 */
[----:B------:R-:W-:Y:S01]  /*1b690*/  UMOV UR11, URZ ;  /* 0x0000003f000b7c82 */ /* 0x000fe20008000000 */
[----:B------:R-:W-:Y:S02]  /*1b6a0*/  USHF.L.U32 UR7, UR7, 0x6, URZ ;  /* 0x0000000607077899 */ /* 0x000fe4000800063f */
[----:B------:R-:W-:Y:S02]  /*1b6b0*/  USHF.L.U32 UR32, UR14, 0x2, URZ ;  /* 0x000000020e207899 */ /* 0x000fe4000800063f */
[----:B------:R-:W-:-:S02]  /*1b6c0*/  UIMAD UR33, UR14, 0x3, URZ ;  /* 0x000000030e2178a4 */ /* 0x000fc4000f8e023f */
[----:B------:R-:W-:Y:S02]  /*1b6d0*/  USHF.L.U32 UR36, UR14, 0x1, URZ ;  /* 0x000000010e247899 */ /* 0x000fe4000800063f */
[----:B------:R-:W-:Y:S02]  /*1b6e0*/  USHF.R.S32.HI UR37, URZ, 0x1f, UR14 ;  /* 0x0000001f3f257899 */ /* 0x000fe4000801140e */
[----:B------:R-:W-:Y:S02]  /*1b6f0*/  USHF.L.U32 UR6, UR14, 0x6, URZ ;  /* 0x000000060e067899 */ /* 0x000fe4000800063f */
[----:B------:R-:W-:Y:S02]  /*1b700*/  USHF.R.U32.HI UR28, URZ, 0x4, UR28 ;  /* 0x000000043f1c7899 */ /* 0x000fe4000801161c */
[----:B------:R-:W-:Y:S02]  /*1b710*/  USGXT.U32 UR30, UR30, 0xe ;  /* 0x0000000e1e1e789a */ /* 0x000fe40008000000 */
[----:B------:R-:W-:-:S02]  /*1b720*/  USHF.R.S32.HI UR60, URZ, 0x1f, UR59 ;  /* 0x0000001f3f3c7899 */ /* 0x000fc4000801143b */
[----:B------:R-:W-:Y:S02]  /*1b730*/  USHF.R.S32.HI UR10, URZ, 0x1f, UR61 ;  /* 0x0000001f3f0a7899 */ /* 0x000fe4000801143d */
[----:B------:R-:W-:Y:S02]  /*1b740*/  USHF.R.S32.HI UR39, URZ, 0x1f, UR8 ;  /* 0x0000001f3f277899 */ /* 0x000fe40008011408 */
[----:B------:R-:W-:Y:S02]  /*1b750*/  USHF.R.S32.HI UR35, URZ, 0x1f, UR5 ;  /* 0x0000001f3f237899 */ /* 0x000fe40008011405 */
[----:B------:R-:W-:Y:S02]  /*1b760*/  USHF.R.S32.HI UR49, URZ, 0x1f, UR4 ;  /* 0x0000001f3f317899 */ /* 0x000fe40008011404 */
[----:B------:R-:W-:Y:S02]  /*1b770*/  USHF.R.S32.HI UR13, URZ, 0x1f, UR38 ;  /* 0x0000001f3f0d7899 */ /* 0x000fe40008011426 */
        /* <DEDUP_REMOVED lines=15> */
[----:B------:R-:W-:Y:S01]  /*1b870*/  USHF.R.S32.HI UR58, URZ, 0x1f, UR31 ;  /* 0x0000001f3f3a7899 */ /* 0x000fe2000801141f */
[----:B------:R-:W3:Y:S01]  /*1b880*/  LDL.LU R23, [R1+0xe00] ;  /* 0x000e000001177983 */ /* 0x000ee20000300800 */
[----:B--2---:R-:W-:Y:S01]  /*1b890*/  IADD3.X R6, R14, UR60, RZ, P0, !PT ;  /* 0x0000003c0e067c10 */ /* 0x004fe200087fe4ff */
[----:B------:R-:W-:Y:S01]  /*1b8a0*/  USHF.R.S32.HI UR59, URZ, 0x1f, UR32 ;  /* 0x0000001f3f3b7899 */ /* 0x000fe20008011420 */
[----:B------:R-:W-:Y:S01]  /*1b8b0*/  IADD3.X R5, R12, UR60, RZ, P1, !PT ;  /* 0x0000003c0c057c10 */ /* 0x000fe20008ffe4ff */
[----:B------:R-:W-:Y:S01]  /*1b8c0*/  USHF.R.S32.HI UR60, URZ, 0x1f, UR33 ;  /* 0x0000001f3f3c7899 */ /* 0x000fe20008011421 */
[----:B------:R-:W-:Y:S01]  /*1b8d0*/  LOP3.LUT R4, R4, 0x30, RZ, 0xc0, !PT ;  /* 0x0000003004047812 */ /* 0x000fe200078ec0ff */
[----:B------:R0:W-:Y:S01]  /*1b8e0*/  STL [R1+0x14e4], R6 ;  /* 0x0014e40601007387 */ /* 0x0001e20000100800 */
[----:B------:R-:W-:Y:S01]  /*1b8f0*/  USGXT.U32 UR28, UR28, 0xe ;  /* 0x0000000e1c1c789a */ /* 0x000fe20008000000 */
[----:B------:R-:W-:-:S02]  /*1b900*/  CS2R R106, SRZ ;  /* 0x00000000006a7805 */ /* 0x000fc4000001ff00 */
[----:B------:R-:W-:Y:S01]  /*1b910*/  CS2R R108, SRZ ;  /* 0x00000000006c7805 */ /* 0x000fe2000001ff00 */
[----:B------:R2:W-:Y:S01]  /*1b920*/  STL [R1+0x14ec], R5 ;  /* 0x0014ec0501007387 */ /* 0x0005e20000100800 */
[----:B------:R-:W-:Y:S01]  /*1b930*/  IMAD R4, R188, 0x40, R4 ;  /* 0x00000040bc047824 */ /* 0x000fe200078e0204 */
[----:B------:R-:W-:Y:S02]  /*1b940*/  CS2R R110, SRZ ;  /* 0x00000000006e7805 */ /* 0x000fe4000001ff00 */
[----:B------:R-:W-:Y:S02]  /*1b950*/  CS2R R112, SRZ ;  /* 0x0000000000707805 */ /* 0x000fe4000001ff00 */
[----:B------:R-:W-:Y:S02]  /*1b960*/  CS2R R114, SRZ ;  /* 0x0000000000727805 */ /* 0x000fe4000001ff00 */
[----:B------:R-:W-:Y:S02]  /*1b970*/  CS2R R116, SRZ ;  /* 0x0000000000747805 */ /* 0x000fe4000001ff00 */
[----:B0-----:R-:W-:-:S02]  /*1b980*/  IADD3 R6, P0, R15, UR61, RZ ;  /* 0x0000003d0f067c10 */ /* 0x001fc4000ff1e0ff */
[----:B------:R-:W-:Y:S02]  /*1b990*/  CS2R R118, SRZ ;  /* 0x0000000000767805 */ /* 0x000fe4000001ff00 */
[----:B------:R-:W-:Y:S02]  /*1b9a0*/  CS2R R120, SRZ ;  /* 0x0000000000787805 */ /* 0x000fe4000001ff00 */
[----:B------:R-:W-:Y:S02]  /*1b9b0*/  CS2R R122, SRZ ;  /* 0x00000000007a7805 */ /* 0x000fe4000001ff00 */
[----:B--2---:R-:W-:Y:S01]  /*1b9c0*/  IADD3 R5, P1, R13, UR61, RZ ;  /* 0x0000003d0d057c10 */ /* 0x004fe2000ff3e0ff */
[----:B------:R0:W-:Y:S01]  /*1b9d0*/  STL [R1+0x14f8], R6 ;  /* 0x0014f80601007387 */ /* 0x0001e20000100800 */
[----:B------:R-:W-:Y:S01]  /*1b9e0*/  USHF.R.S32.HI UR61, URZ, 0x1f, UR36 ;  /* 0x0000001f3f3d7899 */ /* 0x000fe20008011424 */
[----:B------:R-:W-:Y:S02]  /*1b9f0*/  CS2R R124, SRZ ;  /* 0x00000000007c7805 */ /* 0x000fe4000001ff00 */
[----:B------:R-:W-:Y:S01]  /*1ba00*/  CS2R R126, SRZ ;  /* 0x00000000007e7805 */ /* 0x000fe2000001ff00 */
[----:B------:R2:W-:Y:S01]  /*1ba10*/  STL [R1+0x1500], R5 ;  /* 0x0015000501007387 */ /* 0x0005e20000100800 */
[----:B------:R-:W-:-:S02]  /*1ba20*/  CS2R R128, SRZ ;  /* 0x0000000000807805 */ /* 0x000fc4000001ff00 */
[----:B------:R-:W-:Y:S02]  /*1ba30*/  CS2R R130, SRZ ;  /* 0x0000000000827805 */ /* 0x000fe4000001ff00 */
[----:B------:R-:W-:Y:S02]  /*1ba40*/  CS2R R132, SRZ ;  /* 0x0000000000847805 */ /* 0x000fe4000001ff00 */
[----:B------:R-:W-:Y:S02]  /*1ba50*/  CS2R R134, SRZ ;  /* 0x0000000000867805 */ /* 0x000fe4000001ff00 */
[----:B------:R-:W-:Y:S02]  /*1ba60*/  CS2R R136, SRZ ;  /* 0x0000000000887805 */ /* 0x000fe4000001ff00 */
[----:B0-----:R-:W-:Y:S02]  /*1ba70*/  IADD3.X R6, R12, UR10, RZ, P1, !PT ;  /* 0x0000000a0c067c10 */ /* 0x001fe40008ffe4ff */
[----:B------:R-:W-:-:S02]  /*1ba80*/  CS2R R138, SRZ ;  /* 0x00000000008a7805 */ /* 0x000fc4000001ff00 */
[----:B------:R-:W-:Y:S02]  /*1ba90*/  CS2R R140, SRZ ;  /* 0x00000000008c7805 */ /* 0x000fe4000001ff00 */
[----:B------:R-:W-:Y:S02]  /*1baa0*/  CS2R R142, SRZ ;  /* 0x00000000008e7805 */ /* 0x000fe4000001ff00 */
[----:B--2---:R-:W-:Y:S01]  /*1bab0*/  IADD3.X R5, R14, UR10, RZ, P0, !PT ;  /* 0x0000000a0e057c10 */ /* 0x004fe200087fe4ff */
[----:B------:R-:W-:Y:S01]  /*1bac0*/  UIADD3 UR10, UP1, UR30, 0x2, URZ ;  /* 0x000000021e0a7890 */ /* 0x000fe2000ff3e03f */
[----:B------:R-:W-:Y:S02]  /*1bad0*/  CS2R R144, SRZ ;  /* 0x0000000000907805 */ /* 0x000fe4000001ff00 */
[----:B------:R-:W-:Y:S02]  /*1bae0*/  CS2R R146, SRZ ;  /* 0x0000000000927805 */ /* 0x000fe4000001ff00 */
[----:B------:R-:W-:Y:S01]  /*1baf0*/  CS2R R148, SRZ ;  /* 0x0000000000947805 */ /* 0x000fe2000001ff00 */
[----:B------:R0:W-:Y:S01]  /*1bb00*/  STL [R1+0x14f4], R5 ;  /* 0x0014f40501007387 */ /* 0x0001e20000100800 */
[----:B------:R-:W-:Y:S01]  /*1bb10*/  UIADD3.X UR11, UR11, -0x7fffffe0, URZ, UP1, !UPT ;  /* 0x800000200b0b7890 */ /* 0x000fe20008ffe43f */
[----:B------:R-:W-:-:S02]  /*1bb20*/  CS2R R150, SRZ ;  /* 0x0000000000967805 */ /* 0x000fc4000001ff00 */
[----:B------:R2:W-:Y:S01]  /*1bb30*/  STL [R1+0x14fc], R6 ;  /* 0x0014fc0601007387 */ /* 0x0005e20000100800 */
[----:B0-----:R-:W-:Y:S02]  /*1bb40*/  IADD3 R5, P5, R15, UR8, RZ ;  /* 0x000000080f057c10 */ /* 0x001fe4000ffbe0ff */
[----:B--2---:R-:W-:-:S03]  /*1bb50*/  IADD3 R6, P1, R13, UR8, RZ ;  /* 0x000000080d067c10 */ /* 0x004fc6000ff3e0ff */
[----:B------:R-:W-:Y:S01]  /*1bb60*/  STL [R1+0x1508], R5 ;  /* 0x0015080501007387 */ /* 0x000fe20000100800 */
[----:B------:R-:W-:Y:S01]  /*1bb70*/  IADD3.X R7, R14, UR39, RZ, P5, !PT ;  /* 0x000000270e077c10 */ /* 0x000fe2000affe4ff */
[----:B------:R-:W-:Y:S02]  /*1bb80*/  UIADD3 UR8, UP0, UR28, 0x2, URZ ;  /* 0x000000021c087890 */ /* 0x000fe4000ff1e03f */
[----:B------:R0:W-:Y:S02]  /*1bb90*/  STL [R1+0x1510], R6 ;  /* 0x0015100601007387 */ /* 0x0001e40000100800 */
[----:B------:R-:W-:Y:S01]  /*1bba0*/  UIADD3.X UR9, UR9, -0x7fffffe0, URZ, UP0, !UPT ;  /* 0x8000002009097890 */ /* 0x000fe200087fe43f */
[----:B0-----:R-:W-:Y:S02]  /*1bbb0*/  IADD3 R6, P0, R15, UR5, RZ ;  /* 0x000000050f067c10 */ /* 0x001fe4000ff1e0ff */
[----:B---3--:R-:W-:-:S05]  /*1bbc0*/  SHF.R.S32.HI R5, RZ, 0x6, R23 ;  /* 0x00000006ff057819 */ /* 0x008fca0000011417 */
[----:B------:R0:W-:Y:S04]  /*1bbd0*/  STL [R1+0x1abc], R5 ;  /* 0x001abc0501007387 */ /* 0x0001e80000100800 */
[----:B------:R-:W-:Y:S04]  /*1bbe0*/  STL [R1+0x1aac], R4 ;  /* 0x001aac0401007387 */ /* 0x000fe80000100800 */
[----:B------:R2:W-:Y:S01]  /*1bbf0*/  STL [R1+0x1518], R6 ;  /* 0x0015180601007387 */ /* 0x0005e20000100800 */
[----:B0-----:R-:W-:Y:S01]  /*1bc00*/  IADD3 R5, P4, R13, UR5, RZ ;  /* 0x000000050d057c10 */ /* 0x001fe2000ff9e0ff */
[----:B------:R-:W-:-:S04]  /*1bc10*/  USHF.R.S32.HI UR5, URZ, 0x1f, UR6 ;  /* 0x0000001f3f057899 */ /* 0x000fc80008011406 */
[----:B------:R0:W-:Y:S01]  /*1bc20*/  STL [R1+0x1520], R5 ;  /* 0x0015200501007387 */ /* 0x0001e20000100800 */
[----:B--2---:R-:W-:-:S05]  /*1bc30*/  IADD3 R6, P3, R15, UR4, RZ ;  /* 0x000000040f067c10 */ /* 0x004fca000ff7e0ff */
[----:B------:R2:W-:Y:S01]  /*1bc40*/  STL [R1+0x1528], R6 ;  /* 0x0015280601007387 */ /* 0x0005e20000100800 */
[----:B0-----:R-:W-:Y:S01]  /*1bc50*/  IADD3 R5, P2, R13, UR4, RZ ;  /* 0x000000040d057c10 */ /* 0x001fe2000ff5e0ff */
[----:B------:R-:W-:-:S04]  /*1bc60*/  USHF.R.S32.HI UR4, URZ, 0x1f, UR7 ;  /* 0x0000001f3f047899 */ /* 0x000fc80008011407 */
[----:B------:R0:W-:Y:S01]  /*1bc70*/  STL [R1+0x1530], R5 ;  /* 0x0015300501007387 */ /* 0x0001e20000100800 */
[----:B--2---:R-:W-:-:S05]  /*1bc80*/  IADD3 R6, P6, R15, UR38, RZ ;  /* 0x000000260f067c10 */ /* 0x004fca000ffde0ff */
[----:B------:R2:W-:Y:S01]  /*1bc90*/  STL [R1+0x1538], R6 ;  /* 0x0015380601007387 */ /* 0x0005e20000100800 */
[----:B0-----:R-:W-:-:S03]  /*1bca0*/  IADD3 R5, P5, R13, UR38, RZ ;  /* 0x000000260d057c10 */ /* 0x001fc6000ffbe0ff */
[----:B------:R0:W-:Y:S04]  /*1bcb0*/  STL [R1+0x1504], R7 ;  /* 0x0015040701007387 */ /* 0x0001e80000100800 */
[----:B------:R3:W-:Y:S01]  /*1bcc0*/  STL [R1+0x1540], R5 ;  /* 0x0015400501007387 */ /* 0x0007e20000100800 */
[----:B--2---:R-:W-:Y:S01]  /*1bcd0*/  IADD3.X R6, R12, UR39, RZ, P1, !PT ;  /* 0x000000270c067c10 */ /* 0x004fe20008ffe4ff */
[----:B------:R-:W-:Y:S01]  /*1bce0*/  UIADD3.64 UR38, UR10, 0x3fe, URZ ;  /* 0x000003fe0a267897 */ /* 0x000fe2000fffe03f */
[----:B0-----:R-:W-:-:S03]  /*1bcf0*/  IADD3.X R7, R14, UR35, RZ, P0, !PT ;  /* 0x000000230e077c10 */ /* 0x001fc600087fe4ff */
[----:B------:R0:W-:Y:S01]  /*1bd00*/  STL [R1+0x150c], R6 ;  /* 0x00150c0601007387 */ /* 0x0001e20000100800 */
[----:B---3--:R-:W-:-:S05]  /*1bd10*/  IADD3 R5, P1, R15, UR34, RZ ;  /* 0x000000220f057c10 */ /* 0x008fca000ff3e0ff */
        /* <DEDUP_REMOVED lines=60> */
[----:B0-----:R-:W-:-:S03]  /*1c0e0*/  LOP3.LUT R7, R4, 0x10, RZ, 0x3c, !PT ;  /* 0x0000001004077812 */ /* 0x001fc600078e3cff */
[----:B------:R0:W-:Y:S01]  /*1c0f0*/  STL [R1+0x157c], R5 ;  /* 0x00157c0501007387 */ /* 0x0001e20000100800 */
[----:B---3--:R-:W-:-:S03]  /*1c100*/  LOP3.LUT R6, R4, 0x20, RZ, 0x3c, !PT ;  /* 0x0000002004067812 */ /* 0x008fc600078e3cff */
[----:B------:R-:W-:Y:S04]  /*1c110*/  STL [R1+0x1ab8], R7 ;  /* 0x001ab80701007387 */ /* 0x000fe80000100800 */
[----:B------:R2:W-:Y:S01]  /*1c120*/  STL [R1+0x1ab4], R6 ;  /* 0x001ab40601007387 */ /* 0x0005e20000100800 */
[----:B0-----:R-:W-:Y:S02]  /*1c130*/  LOP3.LUT R5, R4, 0x30, RZ, 0x3c, !PT ;  /* 0x0000003004057812 */ /* 0x001fe400078e3cff */
[----:B------:R-:W-:-:S03]  /*1c140*/  IADD3 R4, P1, R15, UR15, RZ ;  /* 0x0000000f0f047c10 */ /* 0x000fc6000ff3e0ff */
[----:B------:R0:W-:Y:S01]  /*1c150*/  STL [R1+0x1ab0], R5 ;  /* 0x001ab00501007387 */ /* 0x0001e20000100800 */
[----:B--2---:R-:W-:-:S03]  /*1c160*/  IADD3.X R6, R14, UR40, RZ, P0, !PT ;  /* 0x000000280e067c10 */ /* 0x004fc600087fe4ff */
[----:B------:R2:W-:Y:S04]  /*1c170*/  STL [R1+0x15b8], R4 ;  /* 0x0015b80401007387 */ /* 0x0005e80000100800 */
[----:B------:R3:W-:Y:S01]  /*1c180*/  STL [R1+0x1584], R6 ;  /* 0x0015840601007387 */ /* 0x0007e20000100800 */
[----:B0-----:R-:W-:Y:S02]  /*1c190*/  IADD3 R5, P0, R13, UR15, RZ ;  /* 0x0000000f0d057c10 */ /* 0x001fe4000ff1e0ff */
[----:B--2---:R-:W-:-:S03]  /*1c1a0*/  IADD3.X R4, R12, UR40, RZ, P4, !PT ;  /* 0x000000280c047c10 */ /* 0x004fc6000a7fe4ff */
[----:B------:R0:W-:Y:S01]  /*1c1b0*/  STL [R1+0x15c0], R5 ;  /* 0x0015c00501007387 */ /* 0x0001e20000100800 */
[----:B---3--:R-:W-:-:S03]  /*1c1c0*/  IADD3 R6, P4, R15, UR18, RZ ;  /* 0x000000120f067c10 */ /* 0x008fc6000ff9e0ff */
[----:B------:R2:W-:Y:S04]  /*1c1d0*/  STL [R1+0x158c], R4 ;  /* 0x00158c0401007387 */ /* 0x0005e80000100800 */
[----:B------:R3:W-:Y:S01]  /*1c1e0*/  STL [R1+0x15c8], R6 ;  /* 0x0015c80601007387 */ /* 0x0007e20000100800 */
[----:B0-----:R-:W-:Y:S02]  /*1c1f0*/  IADD3.X R5, R14, UR41, RZ, P3, !PT ;  /* 0x000000290e057c10 */ /* 0x001fe40009ffe4ff */
[----:B--2---:R-:W-:-:S03]  /*1c200*/  IADD3 R4, P3, R13, UR18, RZ ;  /* 0x000000120d047c10 */ /* 0x004fc6000ff7e0ff */
[----:B------:R0:W-:Y:S01]  /*1c210*/  STL [R1+0x1594], R5 ;  /* 0x0015940501007387 */ /* 0x0001e20000100800 */
[----:B---3--:R-:W-:-:S03]  /*1c220*/  IADD3.X R6, R12, UR41, RZ, P2, !PT ;  /* 0x000000290c067c10 */ /* 0x008fc600097fe4ff */
        /* <DEDUP_REMOVED lines=47> */
[----:B------:R-:W-:Y:S01]  /*1c520*/  UMOV UR29, 0x80000020 ;  /* 0x80000020001d7882 */ /* 0x000fe20000000000 */
[----:B---3--:R-:W-:Y:S02]  /*1c530*/  IADD3.X R6, R12, UR54, RZ, P4, !PT ;  /* 0x000000360c067c10 */ /* 0x008fe4000a7fe4ff */
[----:B------:R2:W-:Y:S04]  /*1c540*/  STL [R1+0x1630], R4 ;  /* 0x0016300401007387 */ /* 0x0005e80000100800 */
[----:B------:R3:W-:Y:S01]  /*1c550*/  STL [R1+0x15fc], R6 ;  /* 0x0015fc0601007387 */ /* 0x0007e20000100800 */
[----:B0-----:R-:W-:Y:S02]  /*1c560*/  IADD3 R5, P4, R15, UR31, RZ ;  /* 0x0000001f0f057c10 */ /* 0x001fe4000ff9e0ff */
[----:B--2---:R-:W-:-:S03]  /*1c570*/  IADD3.X R4, R14, UR55, RZ, P3, !PT ;  /* 0x000000370e047c10 */ /* 0x004fc60009ffe4ff */
[----:B------:R0:W-:Y:S01]  /*1c580*/  STL [R1+0x1638], R5 ;  /* 0x0016380501007387 */ /* 0x0001e20000100800 */
[----:B---3--:R-:W-:-:S03]  /*1c590*/  IADD3 R6, P3, R13, UR31, RZ ;  /* 0x0000001f0d067c10 */ /* 0x008fc6000ff7e0ff */
[----:B------:R2:W-:Y:S01]  /*1c5a0*/  STL [R1+0x1604], R4 ;  /* 0x0016040401007387 */ /* 0x0005e20000100800 */
[----:B------:R-:W-:-:S03]  /*1c5b0*/  UMOV UR31, 0x80000020 ;  /* 0x80000020001f7882 */ /* 0x000fc60000000000 */
        /* <DEDUP_REMOVED lines=34> */
[----:B---3--:R-:W-:-:S03]  /*1c7e0*/  IADD3.X R6, R14, UR60, RZ, P5, !PT ;  /* 0x0000003c0e067c10 */ /* 0x008fc6000affe4ff */
[----:B------:R2:W-:Y:S04]  /*1c7f0*/  STL [R1+0x164c], R4 ;  /* 0x00164c0401007387 */ /* 0x0005e80000100800 */
[----:B------:R3:W-:Y:S01]  /*1c800*/  STL [R1+0x1654], R6 ;  /* 0x0016540601007387 */ /* 0x0007e20000100800 */
[----:B0-----:R-:W-:Y:S02]  /*1c810*/  IADD3.X R5, R12, UR60, RZ, P1, !PT ;  /* 0x0000003c0c057c10 */ /* 0x001fe40008ffe4ff */
[----:B--2---:R-:W-:-:S03]  /*1c820*/  IADD3.X R4, R14, UR61, RZ, P0, !PT ;  /* 0x0000003d0e047c10 */ /* 0x004fc600087fe4ff */
[----:B------:R0:W-:Y:S01]  /*1c830*/  STL [R1+0x165c], R5 ;  /* 0x00165c0501007387 */ /* 0x0001e20000100800 */
[----:B---3--:R-:W-:-:S03]  /*1c840*/  IADD3.X R6, R12, UR61, RZ, P4, !PT ;  /* 0x0000003d0c067c10 */ /* 0x008fc6000a7fe4ff */
[----:B------:R2:W-:Y:S04]  /*1c850*/  STL [R1+0x1664], R4 ;  /* 0x0016640401007387 */ /* 0x0005e80000100800 */
[----:B------:R1:W-:Y:S01]  /*1c860*/  STL [R1+0x166c], R6 ;  /* 0x00166c0601007387 */ /* 0x0003e20000100800 */
[----:B0-----:R-:W-:Y:S02]  /*1c870*/  IADD3.X R5, R14, UR37, RZ, P3, !PT ;  /* 0x000000250e057c10 */ /* 0x001fe40009ffe4ff */
[----:B--2---:R-:W-:-:S03]  /*1c880*/  IADD3.X R4, R12, UR37, RZ, P2, !PT ;  /* 0x000000250c047c10 */ /* 0x004fc600097fe4ff */
[----:B------:R1:W-:Y:S04]  /*1c890*/  STL [R1+0x1674], R5 ;  /* 0x0016740501007387 */ /* 0x0003e80000100800 */
[----:B------:R1:W-:Y:S02]  /*1c8a0*/  STL [R1+0x167c], R4 ;  /* 0x00167c0401007387 */ /* 0x0003e40000100800 */
.L_x_2:
[----:B-1----:R-:W2:Y:S01]  /*1c8b0*/  LDL R6, [R1+0xeb8] ;  /* 0x000eb80001067983 */ /* 0x002ea20000100800 */
[----:B------:R-:W2:Y:S03]  /*1c8c0*/  LDC R4, c[0x0][0x230] ;  /* 0x00008c00ff047b82 */ /* 0x000ea60000000800 */
[----:B------:R-:W-:Y:S04]  /*1c8d0*/  STL [R1+0x2048], R81 ;  /* 0x0020485101007387 */ /* 0x000fe80000100800 */
        /* <DEDUP_REMOVED lines=32> */
[----:B0-----:R0:W-:Y:S04]  /*1cae0*/  STL [R1+0x1fc4], R46 ;  /* 0x001fc42e01007387 */ /* 0x0011e80000100800 */
[----:B0-----:R-:W3:Y:S04]  /*1caf0*/  LDL R46, [R1+0x1678] ;  /* 0x00167800012e7983 */ /* 0x001ee80000100800 */
[----:B------:R-:W-:Y:S04]  /*1cb00*/  STL [R1+0x1fc0], R47 ;  /* 0x001fc02f01007387 */ /* 0x000fe80000100800 */
[----:B------:R-:W-:Y:S04]  /*1cb10*/  STL [R1+0x1fbc], R44 ;  /* 0x001fbc2c01007387 */ /* 0x000fe80000100800 */
[----:B------:R-:W-:Y:S04]  /*1cb20*/  STL [R1+0x1fb8], R45 ;  /* 0x001fb82d01007387 */ /* 0x000fe80000100800 */
[----:B------:R-:W-:Y:S04]  /*1cb30*/  STL [R1+0x1fb4], R42 ;  /* 0x001fb42a01007387 */ /* 0x000fe80000100800 */
[----:B------:R-:W-:Y:S04]  /*1cb40*/  STL [R1+0x1fb0], R43 ;  /* 0x001fb02b01007387 */ /* 0x000fe80000100800 */
[----:B------:R0:W-:Y:S04]  /*1cb50*/  STL [R1+0x1fac], R40 ;  /* 0x001fac2801007387 */ /* 0x0001e80000100800 */
[----:B0-----:R-:W4:Y:S04]  /*1cb60*/  LDL R40, [R1+0x167c] ;  /* 0x00167c0001287983 */ /* 0x001f280000100800 */
[----:B------:R-:W-:Y:S04]  /*1cb70*/  STL [R1+0x1fa8], R41 ;  /* 0x001fa82901007387 */ /* 0x000fe80000100800 */
[----:B------:R-:W-:Y:S04]  /*1cb80*/  STL [R1+0x1fa4], R38 ;  /* 0x001fa42601007387 */ /* 0x000fe80000100800 */
[----:B------:R-:W-:Y:S04]  /*1cb90*/  STL [R1+0x1fa0], R39 ;  /* 0x001fa02701007387 */ /* 0x000fe80000100800 */
[----:B------:R-:W-:Y:S04]  /*1cba0*/  STL [R1+0x1f9c], R36 ;  /* 0x001f9c2401007387 */ /* 0x000fe80000100800 */
[----:B------:R-:W-:Y:S04]  /*1cbb0*/  STL [R1+0x1f98], R37 ;  /* 0x001f982501007387 */ /* 0x000fe80000100800 */
[----:B------:R0:W-:Y:S04]  /*1cbc0*/  STL [R1+0x1f94], R34 ;  /* 0x001f942201007387 */ /* 0x0001e80000100800 */
[----:B0-----:R-:W3:Y:S04]  /*1cbd0*/  LDL R34, [R1+0x1674] ;  /* 0x0016740001227983 */ /* 0x001ee80000100800 */
        /* <DEDUP_REMOVED lines=11> */
[----:B------:R-:W3:Y:S04]  /*1cc90*/  LDL.LU R17, [R1+0x1680] ;  /* 0x0016800001117983 */ /* 0x000ee80000300800 */
[----:B------:R-:W3:Y:S04]  /*1cca0*/  LDL.LU R16, [R1+0x1660] ;  /* 0x0016600001107983 */ /* 0x000ee80000300800 */
[----:B------:R0:W-:Y:S04]  /*1ccb0*/  STL [R1+0x1b50], R125 ;  /* 0x001b507d01007387 */ /* 0x0001e80000100800 */
[----:B------:R-:W-:Y:S04]  /*1ccc0*/  STL [R1+0x1b4c], R126 ;  /* 0x001b4c7e01007387 */ /* 0x000fe80000100800 */
[----:B------:R-:W-:Y:S04]  /*1ccd0*/  STL [R1+0x1b48], R127 ;  /* 0x001b487f01007387 */ /* 0x000fe80000100800 */
[----:B------:R-:W-:Y:S04]  /*1cce0*/  STL [R1+0x1b44], R128 ;  /* 0x001b448001007387 */ /* 0x000fe80000100800 */
[----:B------:R-:W-:Y:S04]  /*1ccf0*/  STL [R1+0x1b40], R129 ;  /* 0x001b408101007387 */ /* 0x000fe80000100800 */
[----:B------:R-:W-:Y:S04]  /*1cd00*/  STL [R1+0x1b3c], R130 ;  /* 0x001b3c8201007387 */ /* 0x000fe80000100800 */
[----:B------:R-:W-:Y:S04]  /*1cd10*/  STL [R1+0x1b38], R131 ;  /* 0x001b388301007387 */ /* 0x000fe80000100800 */
[----:B------:R-:W-:Y:S01]  /*1cd20*/  STL [R1+0x1b34], R132 ;  /* 0x001b348401007387 */ /* 0x000fe20000100800 */
[----:B--2---:R-:W-:-:S03]  /*1cd30*/  IMAD R4, R6, -0x40, R4 ;  /* 0xffffffc006047824 */ /* 0x004fc600078e0204 */
        /* <DEDUP_REMOVED lines=16> */
[----:B------:R-:W-:Y:S01]  /*1ce40*/  STL [R1+0x1af0], R149 ;  /* 0x001af09501007387 */ /* 0x000fe20000100800 */
[----:B------:R-:W-:-:S03]  /*1ce50*/  ISETP.GT.AND P0, PT, R4, RZ, PT ;  /* 0x000000ff0400720c */ /* 0x000fc60003f04270 */
[----:B------:R-:W-:Y:S04]  /*1ce60*/  STL [R1+0x1aec], R150 ;  /* 0x001aec9601007387 */ /* 0x000fe80000100800 */
[----:B------:R-:W-:Y:S04]  /*1ce70*/  STL [R1+0x1ae8], R151 ;  /* 0x001ae89701007387 */ /* 0x000fe80000100800 */
[----:B-----5:R-:W-:Y:S04]  /*1ce80*/  STL [R1+0x1acc], R3 ;  /* 0x001acc0301007387 */ /* 0x020fe80000100800 */
[----:B------:R-:W-:Y:S04]  /*1ce90*/  STL [R1+0x1ac8], R2 ;  /* 0x001ac80201007387 */ /* 0x000fe80000100800 */
[----:B------:R-:W-:Y:S04]  /*1cea0*/  STL [R1+0x1ac4], R0 ;  /* 0x001ac40001007387 */ /* 0x000fe80000100800 */
[----:B0-----:R-:W2:Y:S04]  /*1ceb0*/  LDL R125, [R1+0x166c] ;  /* 0x00166c00017d7983 */ /* 0x001ea80000100800 */
[----:B------:R-:W2:Y:S04]  /*1cec0*/  LDL R45, [R1+0x1670] ;  /* 0x00167000012d7983 */ /* 0x000ea80000100800 */
[----:B------:R-:W2:Y:S01]  /*1ced0*/  LDL R42, [R1+0x1664] ;  /* 0x00166400012a7983 */ /* 0x000ea20000100800 */
[----:B------:R-:W-:-:S03]  /*1cee0*/  @P0 IMAD.MOV.U32 R7, RZ, RZ, R12 ;  /* 0x000000ffff070224 */ /* 0x000fc600078e000c */
[----:B------:R-:W2:Y:S04]  /*1cef0*/  LDL R43, [R1+0x165c] ;  /* 0x00165c00012b7983 */ /* 0x000ea80000100800 */
[----:B------:R-:W2:Y:S04]  /*1cf00*/  LDL R44, [R1+0x1654] ;  /* 0x00165400012c7983 */ /* 0x000ea80000100800 */
[----:B------:R-:W2:Y:S01]  /*1cf10*/  LDL R41, [R1+0x1658] ;  /* 0x0016580001297983 */ /* 0x000ea20000100800 */
[----:B------:R-:W-:Y:S01]  /*1cf20*/  ISETP.GT.AND P1, PT, R4, 0x1, PT ;  /* 0x000000010400780c */ /* 0x000fe20003f24270 */
[----:B------:R-:W-:Y:S01]  /*1cf30*/  @P0 IMAD.MOV.U32 R6, RZ, RZ, R13 ;  /* 0x000000ffff060224 */ /* 0x000fe200078e000d */
[----:B------:R-:W-:Y:S01]  /*1cf40*/  PRMT R36, RZ, 0x7610, R36 ;  /* 0x00007610ff247816 */ /* 0x000fe20000000024 */
[----:B------:R-:W-:Y:S01]  /*1cf50*/  STL [R1+0x1d64], R13 ;  /* 0x001d640d01007387 */ /* 0x000fe20000100800 */
[----:B------:R-:W-:-:S03]  /*1cf60*/  PRMT R33, RZ, 0x7610, R33 ;  /* 0x00007610ff217816 */ /* 0x000fc60000000021 */
[----:B------:R0:W-:Y:S04]  /*1cf70*/  STL [R1+0x1d5c], R12 ;  /* 0x001d5c0c01007387 */ /* 0x0001e80000100800 */
[----:B------:R1:W2:Y:S04]  /*1cf80*/  @P0 LDG.E.U8 R36, desc[UR44][R6.64] ;  /* 0x0000002c06240981 */ /* 0x0002a8000c1e1100 */
[----:B0-----:R-:W2:Y:S01]  /*1cf90*/  LDL.LU R12, [R1+0x1668] ;  /* 0x00166800010c7983 */ /* 0x001ea20000300800 */
[----:B-1----:R-:W-:Y:S02]  /*1cfa0*/  @P0 IMAD.MOV.U32 R6, RZ, RZ, R15 ;  /* 0x000000ffff060224 */ /* 0x002fe400078e000f */
[----:B------:R-:W-:Y:S01]  /*1cfb0*/  @P0 IMAD.MOV.U32 R7, RZ, RZ, R14 ;  /* 0x000000ffff070224 */ /* 0x000fe200078e000e */
[----:B------:R-:W-:Y:S01]  /*1cfc0*/  PRMT R23, RZ, 0x7610, R23 ;  /* 0x00007610ff177816 */ /* 0x000fe20000000017 */
[----:B------:R0:W-:Y:S04]  /*1cfd0*/  STL [R1+0x1d58], R14 ;  /* 0x001d580e01007387 */ /* 0x0001e80000100800 */
[----:B------:R4:W2:Y:S04]  /*1cfe0*/  @P0 LDG.E.U8 R33, desc[UR44][R6.64] ;  /* 0x0000002c06210981 */ /* 0x0008a8000c1e1100 */
[----:B------:R-:W2:Y:S01]  /*1cff0*/  LDL R39, [R1+0x1650] ;  /* 0x0016500001277983 */ /* 0x000ea20000100800 */
[----:B------:R-:W-:-:S03]  /*1d000*/  ISETP.GT.AND P0, PT, R4, 0x2, PT ;  /* 0x000000020400780c */ /* 0x000fc60003f04270 */
[----:B------:R-:W2:Y:S01]  /*1d010*/  LDL R126, [R1+0x1644] ;  /* 0x00164400017e7983 */ /* 0x000ea20000100800 */
[----:B------:R-:W-:-:S03]  /*1d020*/  PRMT R32, RZ, 0x7610, R32 ;  /* 0x00007610ff207816 */ /* 0x000fc60000000020 */
[----:B------:R-:W2:Y:S01]  /*1d030*/  LDL R25, [R1+0x1640] ;  /* 0x0016400001197983 */ /* 0x000ea20000100800 */
[----:B------:R-:W-:Y:S01]  /*1d040*/  PRMT R37, RZ, 0x7610, R37 ;  /* 0x00007610ff257816 */ /* 0x000fe20000000025 */
[----:B----4-:R-:W-:Y:S02]  /*1d050*/  @P1 IMAD.MOV.U32 R7, RZ, RZ, R40 ;  /* 0x000000ffff071224 */ /* 0x010fe400078e0028 */
[----:B------:R-:W4:Y:S01]  /*1d060*/  LDL R40, [R1+0x164c] ;  /* 0x00164c0001287983 */ /* 0x000f220000100800 */
[----:B------:R-:W-:Y:S02]  /*1d070*/  PRMT R31, RZ, 0x7610, R31 ;  /* 0x00007610ff1f7816 */ /* 0x000fe4000000001f */
[----:B------:R-:W-:Y:S01]  /*1d080*/  PRMT R20, RZ, 0x7610, R20 ;  /* 0x00007610ff147816 */ /* 0x000fe20000000014 */
[----:B---3--:R-:W-:-:S05]  /*1d090*/  @P1 IMAD.MOV.U32 R6, RZ, RZ, R17 ;  /* 0x000000ffff061224 */ /* 0x008fca00078e0011 */
[----:B------:R1:W3:Y:S02]  /*1d0a0*/  @P1 LDG.E.U8 R23, desc[UR44][R6.64] ;  /* 0x0000002c06171981 */ /* 0x0002e4000c1e1100 */
[----:B-1----:R-:W-:Y:S02]  /*1d0b0*/  @P1 IMAD.MOV.U32 R6, RZ, RZ, R46 ;  /* 0x000000ffff061224 */ /* 0x002fe400078e002e */
[----:B------:R-:W3:Y:S01]  /*1d0c0*/  LDL R46, [R1+0x1648] ;  /* 0x00164800012e7983 */ /* 0x000ee20000100800 */
[----:B------:R-:W-:-:S03]  /*1d0d0*/  @P1 IMAD.MOV.U32 R7, RZ, RZ, R34 ;  /* 0x000000ffff071224 */ /* 0x000fc600078e0022 */
[----:B------:R-:W3:Y:S04]  /*1d0e0*/  LDL R34, [R1+0x163c] ;  /* 0x00163c0001227983 */ /* 0x000ee80000100800 */
[----:B------:R2:W3:Y:S01]  /*1d0f0*/  @P1 LDG.E.U8 R32, desc[UR44][R6.64] ;  /* 0x0000002c06201981 */ /* 0x0004e2000c1e1100 */
[----:B------:R-:W-:Y:S01]  /*1d100*/  ISETP.GT.AND P1, PT, R4, 0x3, PT ;  /* 0x000000030400780c */ /* 0x000fe20003f24270 */
[----:B--2---:R-:W-:Y:S02]  /*1d110*/  @P0 IMAD.MOV.U32 R7, RZ, RZ, R125 ;  /* 0x000000ffff070224 */ /* 0x004fe400078e007d */
[----:B------:R-:W2:Y:S01]  /*1d120*/  LDL R125, [R1+0x1634] ;  /* 0x00163400017d7983 */ /* 0x000ea20000100800 */
[----:B------:R-:W-:-:S05]  /*1d130*/  @P0 IMAD.MOV.U32 R6, RZ, RZ, R45 ;  /* 0x000000ffff060224 */ /* 0x000fca00078e002d */
[----:B------:R1:W2:Y:S02]  /*1d140*/  @P0 LDG.E.U8 R37, desc[UR44][R6.64] ;  /* 0x0000002c06250981 */ /* 0x0002a4000c1e1100 */
[----:B-1----:R-:W-:Y:S02]  /*1d150*/  @P0 IMAD.MOV.U32 R7, RZ, RZ, R42 ;  /* 0x000000ffff070224 */ /* 0x002fe400078e002a */
[----:B------:R-:W2:Y:S01]  /*1d160*/  LDL R42, [R1+0x1638] ;  /* 0x00163800012a7983 */ /* 0x000ea20000100800 */
[----:B------:R-:W-:-:S03]  /*1d170*/  @P0 IMAD.MOV.U32 R6, RZ, RZ, R12 ;  /* 0x000000ffff060224 */ /* 0x000fc600078e000c */
[----:B------:R-:W-:Y:S04]  /*1d180*/  STL [R1+0x1d60], R12 ;  /* 0x001d600c01007387 */ /* 0x000fe80000100800 */
[----:B------:R1:W2:Y:S04]  /*1d190*/  @P0 LDG.E.U8 R31, desc[UR44][R6.64] ;  /* 0x0000002c061f0981 */ /* 0x0002a8000c1e1100 */
[----:B------:R-:W2:Y:S01]  /*1d1a0*/  LDL R45, [R1+0x162c] ;  /* 0x00162c00012d7983 */ /* 0x000ea20000100800 */
[----:B------:R-:W-:Y:S02]  /*1d1b0*/  PRMT R30, RZ, 0x7610, R30 ;  /* 0x00007610ff1e7816 */ /* 0x000fe4000000001e */
[----:B------:R-:W-:Y:S01]  /*1d1c0*/  PRMT R3, RZ, 0x7610, R3 ;  /* 0x00007610ff037816 */ /* 0x000fe20000000003 */
[----:B------:R-:W2:Y:S01]  /*1d1d0*/  LDL R128, [R1+0x1618] ;  /* 0x0016180001807983 */ /* 0x000ea20000100800 */
[----:B-1----:R-:W-:-:S03]  /*1d1e0*/  @P1 IMAD.MOV.U32 R7, RZ, RZ, R43 ;  /* 0x000000ffff071224 */ /* 0x002fc600078e002b */
[----:B------:R-:W2:Y:S01]  /*1d1f0*/  LDL R43, [R1+0x1630] ;  /* 0x00163000012b7983 */ /* 0x000ea20000100800 */
[----:B------:R-:W-:-:S05]  /*1d200*/  @P1 IMAD.MOV.U32 R6, RZ, RZ, R16 ;  /* 0x000000ffff061224 */ /* 0x000fca00078e0010 */
[----:B------:R1:W2:Y:S02]  /*1d210*/  @P1 LDG.E.U8 R20, desc[UR44][R6.64] ;  /* 0x0000002c06141981 */ /* 0x0002a4000c1e1100 */
[----:B-1----:R-:W-:Y:S02]  /*1d220*/  @P1 IMAD.MOV.U32 R6, RZ, RZ, R41 ;  /* 0x000000ffff061224 */ /* 0x002fe400078e0029 */
[----:B------:R-:W2:Y:S01]  /*1d230*/  LDL R41, [R1+0x1628] ;  /* 0x0016280001297983 */ /* 0x000ea20000100800 */
[----:B------:R-:W-:-:S03]  /*1d240*/  @P1 IMAD.MOV.U32 R7, RZ, RZ, R44 ;  /* 0x000000ffff071224 */ /* 0x000fc600078e002c */
[----:B------:R-:W2:Y:S01]  /*1d250*/  LDL R44, [R1+0x1624] ;  /* 0x00162400012c7983 */ /* 0x000ea20000100800 */
[----:B------:R-:W-:-:S03]  /*1d260*/  ISETP.GT.AND P0, PT, R4, 0x4, PT ;  /* 0x000000040400780c */ /* 0x000fc60003f04270 */
[----:B------:R1:W2:Y:S01]  /*1d270*/  @P1 LDG.E.U8 R30, desc[UR44][R6.64] ;  /* 0x0000002c061e1981 */ /* 0x0002a2000c1e1100 */
[----:B------:R-:W-:Y:S02]  /*1d280*/  ISETP.GT.AND P1, PT, R4, 0x5, PT ;  /* 0x000000050400780c */ /* 0x000fe40003f24270 */
[----:B------:R-:W-:-:S07]  /*1d290*/  PRMT R29, RZ, 0x7610, R29 ;  /* 0x00007610ff1d7816 */ /* 0x000fce000000001d */
[----:B-1----:R-:W-:Y:S02]  /*1d2a0*/  @P0 IMAD.MOV.U32 R6, RZ, RZ, R39 ;  /* 0x000000ffff060224 */ /* 0x002fe400078e0027 */
[----:B----4-:R-:W-:Y:S01]  /*1d2b0*/  @P0 IMAD.MOV.U32 R7, RZ, RZ, R40 ;  /* 0x000000ffff070224 */ /* 0x010fe200078e0028 */
[----:B------:R-:W4:Y:S04]  /*1d2c0*/  LDL R39, [R1+0x1620] ;  /* 0x0016200001277983 */ /* 0x000f280000100800 */
[----:B------:R1:W4:Y:S04]  /*1d2d0*/  @P0 LDG.E.U8 R3, desc[UR44][R6.64] ;  /* 0x0000002c06030981 */ /* 0x000328000c1e1100 */
[----:B------:R-:W4:Y:S01]  /*1d2e0*/  LDL R40, [R1+0x161c] ;  /* 0x00161c0001287983 */ /* 0x000f220000100800 */
[----:B-1----:R-:W-:Y:S01]  /*1d2f0*/  @P0 IMAD.MOV.U32 R7, RZ, RZ, R126 ;  /* 0x000000ffff070224 */ /* 0x002fe200078e007e */
[----:B------:R-:W-:-:S02]  /*1d300*/  PRMT R21, RZ, 0x7610, R21 ;  /* 0x00007610ff157816 */ /* 0x000fc40000000015 */
[----:B------:R-:W-:Y:S02]  /*1d310*/  PRMT R27, RZ, 0x7610, R27 ;  /* 0x00007610ff1b7816 */ /* 0x000fe4000000001b */
[----:B------:R-:W-:Y:S01]  /*1d320*/  PRMT R35, RZ, 0x7610, R35 ;  /* 0x00007610ff237816 */ /* 0x000fe20000000023 */
[----:B---3--:R-:W-:Y:S02]  /*1d330*/  @P0 IMAD.MOV.U32 R6, RZ, RZ, R46 ;  /* 0x000000ffff060224 */ /* 0x008fe400078e002e */
[----:B------:R-:W3:Y:S04]  /*1d340*/  LDL R46, [R1+0x160c] ;  /* 0x00160c00012e7983 */ /* 0x000ee80000100800 */
[----:B------:R1:W3:Y:S02]  /*1d350*/  @P0 LDG.E.U8 R29, desc[UR44][R6.64] ;  /* 0x0000002c061d0981 */ /* 0x0002e4000c1e1100 */
[----:B-1----:R-:W-:-:S02]  /*1d360*/  @P1 IMAD.MOV.U32 R7, RZ, RZ, R34 ;  /* 0x000000ffff071224 */ /* 0x002fc400078e0022 */
[----:B------:R-:W-:Y:S01]  /*1d370*/  @P1 IMAD.MOV.U32 R6, RZ, RZ, R25 ;  /* 0x000000ffff061224 */ /* 0x000fe200078e0019 */
[----:B------:R-:W3:Y:S04]  /*1d380*/  LDL R34, [R1+0x1610] ;  /* 0x0016100001227983 */ /* 0x000ee80000100800 */
[----:B------:R-:W3:Y:S01]  /*1d390*/  LDL.LU R25, [R1+0x1614] ;  /* 0x0016140001197983 */ /* 0x000ee20000300800 */
[----:B------:R-:W-:-:S03]  /*1d3a0*/  ISETP.GT.AND P0, PT, R4, 0x6, PT ;  /* 0x000000060400780c */ /* 0x000fc60003f04270 */
[----:B------:R2:W3:Y:S04]  /*1d3b0*/  @P1 LDG.E.U8 R21, desc[UR44][R6.64] ;  /* 0x0000002c06151981 */ /* 0x0004e8000c1e1100 */
[----:B------:R-:W3:Y:S04]  /*1d3c0*/  LDL R127, [R1+0x1604] ;  /* 0x00160400017f7983 */ /* 0x000ee80000100800 */
[----:B------:R-:W3:Y:S01]  /*1d3d0*/  LDL R126, [R1+0x15f4] ;  /* 0x0015f400017e7983 */ /* 0x000ee20000100800 */
[----:B--2---:R-:W-:-:S03]  /*1d3e0*/  @P1 IMAD.MOV.U32 R7, RZ, RZ, R125 ;  /* 0x000000ffff071224 */ /* 0x004fc600078e007d */
[----:B------:R-:W2:Y:S01]  /*1d3f0*/  LDL R125, [R1+0x15fc] ;  /* 0x0015fc00017d7983 */ /* 0x000ea20000100800 */
[----:B------:R-:W-:-:S03]  /*1d400*/  @P1 IMAD.MOV.U32 R6, RZ, RZ, R42 ;  /* 0x000000ffff061224 */ /* 0x000fc600078e002a */
[----:B------:R-:W2:Y:S04]  /*1d410*/  LDL R42, [R1+0x1608] ;  /* 0x00160800012a7983 */ /* 0x000ea80000100800 */
[----:B------:R1:W2:Y:S02]  /*1d420*/  @P1 LDG.E.U8 R27, desc[UR44][R6.64] ;  /* 0x0000002c061b1981 */ /* 0x0002a4000c1e1100 */
[----:B-1----:R-:W-:Y:S02]  /*1d430*/  @P0 IMAD.MOV.U32 R7, RZ, RZ, R45 ;  /* 0x000000ffff070224 */ /* 0x002fe400078e002d */
[----:B------:R-:W-:Y:S01]  /*1d440*/  @P0 IMAD.MOV.U32 R6, RZ, RZ, R43 ;  /* 0x000000ffff060224 */ /* 0x000fe200078e002b */
[----:B------:R-:W-:Y:S01]  /*1d450*/  ISETP.GT.AND P1, PT, R4, 0x7, PT ;  /* 0x000000070400780c */ /* 0x000fe20003f24270 */
[----:B------:R-:W2:Y:S04]  /*1d460*/  LDL R43, [R1+0x1600] ;  /* 0x00160000012b7983 */ /* 0x000ea80000100800 */
[----:B------:R1:W2:Y:S01]  /*1d470*/  @P0 LDG.E.U8 R35, desc[UR44][R6.64] ;  /* 0x0000002c06230981 */ /* 0x0002a2000c1e1100 */
[----:B------:R-:W-:-:S02]  /*1d480*/  PRMT R26, RZ, 0x7610, R26 ;  /* 0x00007610ff1a7816 */ /* 0x000fc4000000001a */
[----:B------:R-:W-:Y:S01]  /*1d490*/  PRMT R5, RZ, 0x7610, R5 ;  /* 0x00007610ff057816 */ /* 0x000fe20000000005 */
[----:B------:R-:W2:Y:S01]  /*1d4a0*/  LDL R45, [R1+0x15e4] ;  /* 0x0015e400012d7983 */ /* 0x000ea20000100800 */
[----:B-1----:R-:W-:-:S03]  /*1d4b0*/  @P0 IMAD.MOV.U32 R6, RZ, RZ, R41 ;  /* 0x000000ffff060224 */ /* 0x002fc600078e0029 */
[----:B------:R-:W2:Y:S01]  /*1d4c0*/  LDL R41, [R1+0x15f8] ;  /* 0x0015f80001297983 */ /* 0x000ea20000100800 */
[----:B------:R-:W-:-:S03]  /*1d4d0*/  @P0 IMAD.MOV.U32 R7, RZ, RZ, R44 ;  /* 0x000000ffff070224 */ /* 0x000fc600078e002c */
[----:B------:R-:W2:Y:S04]  /*1d4e0*/  LDL R44, [R1+0x15ec] ;  /* 0x0015ec00012c7983 */ /* 0x000ea80000100800 */
[----:B------:R4:W2:Y:S01]  /*1d4f0*/  @P0 LDG.E.U8 R26, desc[UR44][R6.64] ;  /* 0x0000002c061a0981 */ /* 0x0008a2000c1e1100 */
[----:B------:R-:W-:Y:S01]  /*1d500*/  ISETP.GT.AND P0, PT, R4, 0x8, PT ;  /* 0x000000080400780c */ /* 0x000fe20003f04270 */
[----:B----4-:R-:W-:Y:S02]  /*1d510*/  @P1 IMAD.MOV.U32 R6, RZ, RZ, R39 ;  /* 0x000000ffff061224 */ /* 0x010fe400078e0027 */
[----:B------:R-:W4:Y:S01]  /*1d520*/  LDL R39, [R1+0x15f0] ;  /* 0x0015f00001277983 */ /* 0x000f220000100800 */
[----:B0-----:R-:W-:Y:S01]  /*1d530*/  PRMT R14, RZ, 0x7610, R14 ;  /* 0x00007610ff0e7816 */ /* 0x001fe2000000000e */
[----:B------:R-:W-:-:S02]  /*1d540*/  @P1 IMAD.MOV.U32 R7, RZ, RZ, R40 ;  /* 0x000000ffff071224 */ /* 0x000fc400078e0028 */
[----:B------:R-:W4:Y:S04]  /*1d550*/  LDL R40, [R1+0x15e8] ;  /* 0x0015e80001287983 */ /* 0x000f280000100800 */
[----:B------:R0:W4:Y:S01]  /*1d560*/  @P1 LDG.E.U8 R5, desc[UR44][R6.64] ;  /* 0x0000002c06051981 */ /* 0x000122000c1e1100 */
[----:B------:R-:W-:Y:S01]  /*1d570*/  PRMT R251, RZ, 0x7610, R251 ;  /* 0x00007610fffb7816 */ /* 0x000fe200000000fb */
[----:B0-----:R-:W-:Y:S01]  /*1d580*/  @P1 IMAD.MOV.U32 R6, RZ, RZ, R128 ;  /* 0x000000ffff061224 */ /* 0x001fe200078e0080 */
[----:B------:R-:W-:Y:S02]  /*1d590*/  PRMT R0, RZ, 0x7610, R0 ;  /* 0x00007610ff007816 */ /* 0x000fe40000000000 */
[----:B------:R-:W-:Y:S02]  /*1d5a0*/  PRMT R19, RZ, 0x7610, R19 ;  /* 0x00007610ff137816 */ /* 0x000fe40000000013 */
[----:B------:R-:W-:Y:S01]  /*1d5b0*/  PRMT R252, RZ, 0x7610, R252 ;  /* 0x00007610fffc7816 */ /* 0x000fe200000000fc */
[----:B---3--:R-:W-:-:S05]  /*1d5c0*/  @P1 IMAD.MOV.U32 R7, RZ, RZ, R25 ;  /* 0x000000ffff071224 */ /* 0x008fca00078e0019 */
[----:B------:R0:W3:Y:S01]  /*1d5d0*/  @P1 LDG.E.U8 R14, desc[UR44][R6.64] ;  /* 0x0000002c060e1981 */ /* 0x0000e2000c1e1100 */
[----:B------:R-:W-:Y:S01]  /*1d5e0*/  ISETP.GT.AND P1, PT, R4, 0x9, PT ;  /* 0x000000090400780c */ /* 0x000fe20003f24270 */
[----:B0-----:R-:W-:Y:S02]  /*1d5f0*/  @P0 IMAD.MOV.U32 R6, RZ, RZ, R34 ;  /* 0x000000ffff060224 */ /* 0x001fe400078e0022 */
[----:B------:R-:W-:Y:S01]  /*1d600*/  @P0 IMAD.MOV.U32 R7, RZ, RZ, R46 ;  /* 0x000000ffff070224 */ /* 0x000fe200078e002e */
[----:B------:R-:W3:Y:S04]  /*1d610*/  LDL R34, [R1+0x15e0] ;  /* 0x0015e00001227983 */ /* 0x000ee80000100800 */
[----:B------:R-:W3:Y:S04]  /*1d620*/  LDL R46, [R1+0x15dc] ;  /* 0x0015dc00012e7983 */ /* 0x000ee80000100800 */
[----:B------:R0:W3:Y:S02]  /*1d630*/  @P0 LDG.E.U8 R251, desc[UR44][R6.64] ;  /* 0x0000002c06fb0981 */ /* 0x0000e4000c1e1100 */
[----:B0-----:R-:W-:Y:S01]  /*1d640*/  @P0 IMAD.MOV.U32 R7, RZ, RZ, R127 ;  /* 0x000000ffff070224 */ /* 0x001fe200078e007f */
[----:B------:R-:W-:Y:S01]  /*1d650*/  PRMT R249, RZ, 0x7610, R249 ;  /* 0x00007610fff97816 */ /* 0x000fe200000000f9 */
[----:B------:R-:W3:Y:S01]  /*1d660*/  LDL R127, [R1+0x15b4] ;  /* 0x0015b400017f7983 */ /* 0x000ee20000100800 */
[----:B--2---:R-:W-:-:S03]  /*1d670*/  @P0 IMAD.MOV.U32 R6, RZ, RZ, R42 ;  /* 0x000000ffff060224 */ /* 0x004fc600078e002a */
[----:B------:R-:W2:Y:S04]  /*1d680*/  LDL R42, [R1+0x15d8] ;  /* 0x0015d800012a7983 */ /* 0x000ea80000100800 */
[----:B------:R0:W2:Y:S02]  /*1d690*/  @P0 LDG.E.U8 R0, desc[UR44][R6.64] ;  /* 0x0000002c06000981 */ /* 0x0000a4000c1e1100 */
[----:B0-----:R-:W-:Y:S02]  /*1d6a0*/  @P1 IMAD.MOV.U32 R7, RZ, RZ, R125 ;  /* 0x000000ffff071224 */ /* 0x001fe400078e007d */
[----:B------:R-:W2:Y:S01]  /*1d6b0*/  LDL R125, [R1+0x15d4] ;  /* 0x0015d400017d7983 */ /* 0x000ea20000100800 */
[----:B------:R-:W-:Y:S01]  /*1d6c0*/  ISETP.GT.AND P0, PT, R4, 0xa, PT ;  /* 0x0000000a0400780c */ /* 0x000fe20003f04270 */
[----:B------:R-:W-:-:S02]  /*1d6d0*/  @P1 IMAD.MOV.U32 R6, RZ, RZ, R43 ;  /* 0x000000ffff061224 */ /* 0x000fc400078e002b */
[----:B------:R-:W2:Y:S04]  /*1d6e0*/  LDL R43, [R1+0x15d0] ;  /* 0x0015d000012b7983 */ /* 0x000ea80000100800 */
[----:B------:R0:W2:Y:S02]  /*1d6f0*/  @P1 LDG.E.U8 R19, desc[UR44][R6.64] ;  /* 0x0000002c06131981 */ /* 0x0000a4000c1e1100 */
[----:B0-----:R-:W-:Y:S02]  /*1d700*/  @P1 IMAD.MOV.U32 R7, RZ, RZ, R126 ;  /* 0x000000ffff071224 */ /* 0x001fe400078e007e */
[----:B------:R-:W2:Y:S01]  /*1d710*/  LDL R126, [R1+0x15cc] ;  /* 0x0015cc00017e7983 */ /* 0x000ea20000100800 */
[----:B------:R-:W-:-:S03]  /*1d720*/  @P1 IMAD.MOV.U32 R6, RZ, RZ, R41 ;  /* 0x000000ffff061224 */ /* 0x000fc600078e0029 */
[----:B------:R-:W2:Y:S04]  /*1d730*/  LDL R41, [R1+0x15c8] ;  /* 0x0015c80001297983 */ /* 0x000ea80000100800 */
[----:B------:R0:W2:Y:S02]  /*1d740*/  @P1 LDG.E.U8 R252, desc[UR44][R6.64] ;  /* 0x0000002c06fc1981 */ /* 0x0000a4000c1e1100 */
[----:B0-----:R-:W-:Y:S02]  /*1d750*/  @P0 IMAD.MOV.U32 R7, RZ, RZ, R44 ;  /* 0x000000ffff070224 */ /* 0x001fe400078e002c */
[----:B------:R-:W2:Y:S01]  /*1d760*/  LDL R44, [R1+0x15c4] ;  /* 0x0015c400012c7983 */ /* 0x000ea20000100800 */
[----:B----4-:R-:W-:Y:S01]  /*1d770*/  @P0 IMAD.MOV.U32 R6, RZ, RZ, R39 ;  /* 0x000000ffff060224 */ /* 0x010fe200078e0027 */
[----:B------:R-:W-:-:S02]  /*1d780*/  ISETP.GT.AND P1, PT, R4, 0xb, PT ;  /* 0x0000000b0400780c */ /* 0x000fc40003f24270 */
[----:B------:R-:W4:Y:S04]  /*1d790*/  LDL R39, [R1+0x15c0] ;  /* 0x0015c00001277983 */ /* 0x000f280000100800 */
[----:B------:R0:W4:Y:S01]  /*1d7a0*/  @P0 LDG.E.U8 R249, desc[UR44][R6.64] ;  /* 0x0000002c06f90981 */ /* 0x000122000c1e1100 */
[----:B------:R-:W-:Y:S01]  /*1d7b0*/  PRMT R250, RZ, 0x7610, R250 ;  /* 0x00007610fffa7816 */ /* 0x000fe200000000fa */
[----:B0-----:R-:W-:Y:S02]  /*1d7c0*/  @P0 IMAD.MOV.U32 R7, RZ, RZ, R45 ;  /* 0x000000ffff070224 */ /* 0x001fe400078e002d */
[----:B------:R-:W4:Y:S01]  /*1d7d0*/  LDL R45, [R1+0x15bc] ;  /* 0x0015bc00012d7983 */ /* 0x000f220000100800 */
[----:B------:R-:W-:-:S03]  /*1d7e0*/  @P0 IMAD.MOV.U32 R6, RZ, RZ, R40 ;  /* 0x000000ffff060224 */ /* 0x000fc600078e0028 */
[----:B------:R-:W4:Y:S04]  /*1d7f0*/  LDL R40, [R1+0x15b8] ;  /* 0x0015b80001287983 */ /* 0x000f280000100800 */
[----:B------:R3:W4:Y:S01]  /*1d800*/  @P0 LDG.E.U8 R250, desc[UR44][R6.64] ;  /* 0x0000002c06fa0981 */ /* 0x000722000c1e1100 */
[----:B------:R-:W-:Y:S02]  /*1d810*/  PRMT R247, RZ, 0x7610, R247 ;  /* 0x00007610fff77816 */ /* 0x000fe400000000f7 */
[----:B------:R-:W-:Y:S02]  /*1d820*/  ISETP.GT.AND P0, PT, R4, 0xc, PT ;  /* 0x0000000c0400780c */ /* 0x000fe40003f04270 */
[----:B------:R-:W-:Y:S02]  /*1d830*/  PRMT R248, RZ, 0x7610, R248 ;  /* 0x00007610fff87816 */ /* 0x000fe400000000f8 */
[----:B------:R-:W-:Y:S01]  /*1d840*/  PRMT R11, RZ, 0x7610, R11 ;  /* 0x00007610ff0b7816 */ /* 0x000fe2000000000b */
[----:B---3--:R-:W-:-:S02]  /*1d850*/  @P1 IMAD.MOV.U32 R7, RZ, RZ, R46 ;  /* 0x000000ffff071224 */ /* 0x008fc400078e002e */
[----:B------:R-:W3:Y:S01]  /*1d860*/  LDL R46, [R1+0x15ac] ;  /* 0x0015ac00012e7983 */ /* 0x000ee20000100800 */
[----:B------:R-:W-:-:S03]  /*1d870*/  @P1 IMAD.MOV.U32 R6, RZ, RZ, R34 ;  /* 0x000000ffff061224 */ /* 0x000fc600078e0022 */
[----:B------:R-:W3:Y:S04]  /*1d880*/  LDL R34, [R1+0x15b0] ;  /* 0x0015b00001227983 */ /* 0x000ee80000100800 */
[----:B------:R2:W3:Y:S02]  /*1d890*/  @P1 LDG.E.U8 R247, desc[UR44][R6.64] ;  /* 0x0000002c06f71981 */ /* 0x0004e4000c1e1100 */
[----:B--2---:R-:W-:Y:S02]  /*1d8a0*/  @P1 IMAD.MOV.U32 R6, RZ, RZ, R42 ;  /* 0x000000ffff061224 */ /* 0x004fe400078e002a */
[----:B------:R-:W2:Y:S01]  /*1d8b0*/  LDL R42, [R1+0x15a8] ;  /* 0x0015a800012a7983 */ /* 0x000ea20000100800 */
[----:B------:R-:W-:-:S03]  /*1d8c0*/  @P1 IMAD.MOV.U32 R7, RZ, RZ, R125 ;  /* 0x000000ffff071224 */ /* 0x000fc600078e007d */
        /* <DEDUP_REMOVED lines=9> */
[----:B------:R-:W-:Y:S01]  /*1d960*/  ISETP.GT.AND P1, PT, R4, 0xd, PT ;  /* 0x0000000d0400780c */ /* 0x000fe20003f24270 */
[----:B------:R-:W-:Y:S01]  /*1d970*/  @P0 IMAD.MOV.U32 R6, RZ, RZ, R41 ;  /* 0x000000ffff060224 */ /* 0x000fe200078e0029 */
[----:B------:R-:W-:Y:S01]  /*1d980*/  PRMT R246, RZ, 0x7610, R246 ;  /* 0x00007610fff67816 */ /* 0x000fe200000000f6 */
[----:B------:R-:W2:Y:S01]  /*1d990*/  LDL R41, [R1+0x1598] ;  /* 0x0015980001297983 */ /* 0x000ea20000100800 */
[----:B------:R-:W-:-:S04]  /*1d9a0*/  PRMT R10, RZ, 0x7610, R10 ;  /* 0x00007610ff0a7816 */ /* 0x000fc8000000000a */
[----:B------:R4:W2:Y:S01]  /*1d9b0*/  @P0 LDG.E.U8 R246, desc[UR44][R6.64] ;  /* 0x0000002c06f60981 */ /* 0x0008a2000c1e1100 */
[----:B------:R-:W-:Y:S02]  /*1d9c0*/  ISETP.GT.AND P0, PT, R4, 0xe, PT ;  /* 0x0000000e0400780c */ /* 0x000fe40003f04270 */
[----:B------:R-:W-:Y:S02]  /*1d9d0*/  PRMT R245, RZ, 0x7610, R245 ;  /* 0x00007610fff57816 */ /* 0x000fe400000000f5 */
[----:B----4-:R-:W-:Y:S02]  /*1d9e0*/  @P1 IMAD.MOV.U32 R6, RZ, RZ, R39 ;  /* 0x000000ffff061224 */ /* 0x010fe400078e0027 */
[----:B------:R-:W-:Y:S01]  /*1d9f0*/  @P1 IMAD.MOV.U32 R7, RZ, RZ, R45 ;  /* 0x000000ffff071224 */ /* 0x000fe200078e002d */
[----:B------:R-:W4:Y:S04]  /*1da00*/  LDL R39, [R1+0x1590] ;  /* 0x0015900001277983 */ /* 0x000f280000100800 */
[----:B------:R0:W4:Y:S04]  /*1da10*/  @P1 LDG.E.U8 R10, desc[UR44][R6.64] ;  /* 0x0000002c060a1981 */ /* 0x000128000c1e1100 */
[----:B------:R-:W4:Y:S01]  /*1da20*/  LDL R45, [R1+0x158c] ;  /* 0x00158c00012d7983 */ /* 0x000f220000100800 */
[----:B0-----:R-:W-:-:S02]  /*1da30*/  @P1 IMAD.MOV.U32 R6, RZ, RZ, R40 ;  /* 0x000000ffff061224 */ /* 0x001fc400078e0028 */
[----:B------:R-:W-:Y:S01]  /*1da40*/  @P1 IMAD.MOV.U32 R7, RZ, RZ, R127 ;  /* 0x000000ffff071224 */ /* 0x000fe200078e007f */
[----:B------:R-:W-:Y:S01]  /*1da50*/  PRMT R9, RZ, 0x7610, R9 ;  /* 0x00007610ff097816 */ /* 0x000fe20000000009 */
[----:B------:R-:W4:Y:S04]  /*1da60*/  LDL R40, [R1+0x1588] ;  /* 0x0015880001287983 */ /* 0x000f280000100800 */
[----:B------:R3:W4:Y:S01]  /*1da70*/  @P1 LDG.E.U8 R245, desc[UR44][R6.64] ;  /* 0x0000002c06f51981 */ /* 0x000722000c1e1100 */
[----:B------:R-:W-:Y:S02]  /*1da80*/  ISETP.GT.AND P1, PT, R4, 0xf, PT ;  /* 0x0000000f0400780c */ /* 0x000fe40003f24270 */
[----:B------:R-:W-:Y:S01]  /*1da90*/  PRMT R244, RZ, 0x7610, R244 ;  /* 0x00007610fff47816 */ /* 0x000fe200000000f4 */
[----:B------:R-:W4:Y:S01]  /*1daa0*/  LDL R127, [R1+0x1564] ;  /* 0x00156400017f7983 */ /* 0x000f220000100800 */
        /* <DEDUP_REMOVED lines=12> */
[----:B------:R-:W-:Y:S01]  /*1db70*/  @P1 IMAD.MOV.U32 R7, RZ, RZ, R126 ;  /* 0x000000ffff071224 */ /* 0x000fe200078e007e */
[----:B------:R-:W-:Y:S01]  /*1db80*/  ISETP.GT.AND P0, PT, R4, 0x10, PT ;  /* 0x000000100400780c */ /* 0x000fe20003f04270 */
[----:B------:R-:W2:Y:S04]  /*1db90*/  LDL R126, [R1+0x1574] ;  /* 0x00157400017e7983 */ /* 0x000ea80000100800 */
[----:B------:R0:W2:Y:S04]  /*1dba0*/  @P1 LDG.E.U8 R8, desc[UR44][R6.64] ;  /* 0x0000002c06081981 */ /* 0x0000a8000c1e1100 */
[----:B------:R-:W2:Y:S01]  /*1dbb0*/  LDL R43, [R1+0x1570] ;  /* 0x00157000012b7983 */ /* 0x000ea20000100800 */
[----:B0-----:R-:W-:-:S03]  /*1dbc0*/  @P1 IMAD.MOV.U32 R7, RZ, RZ, R44 ;  /* 0x000000ffff071224 */ /* 0x001fc600078e002c */
[----:B------:R-:W2:Y:S01]  /*1dbd0*/  LDL R44, [R1+0x156c] ;  /* 0x00156c00012c7983 */ /* 0x000ea20000100800 */
[----:B------:R-:W-:Y:S01]  /*1dbe0*/  PRMT R241, RZ, 0x7610, R241 ;  /* 0x00007610fff17816 */ /* 0x000fe200000000f1 */
[----:B------:R-:W-:Y:S02]  /*1dbf0*/  @P1 IMAD.MOV.U32 R6, RZ, RZ, R41 ;  /* 0x000000ffff061224 */ /* 0x000fe400078e0029 */
[----:B------:R-:W2:Y:S01]  /*1dc00*/  LDL R41, [R1+0x1568] ;  /* 0x0015680001297983 */ /* 0x000ea20000100800 */
[----:B------:R-:W-:-:S03]  /*1dc10*/  PRMT R242, RZ, 0x7610, R242 ;  /* 0x00007610fff27816 */ /* 0x000fc600000000f2 */
[----:B------:R4:W2:Y:S01]  /*1dc20*/  @P1 LDG.E.U8 R241, desc[UR44][R6.64] ;  /* 0x0000002c06f11981 */ /* 0x0008a2000c1e1100 */
[----:B------:R-:W-:Y:S01]  /*1dc30*/  ISETP.GT.AND P1, PT, R4, 0x11, PT ;  /* 0x000000110400780c */ /* 0x000fe20003f24270 */
[----:B----4-:R-:W-:Y:S02]  /*1dc40*/  @P0 IMAD.MOV.U32 R6, RZ, RZ, R39 ;  /* 0x000000ffff060224 */ /* 0x010fe400078e0027 */
[----:B------:R-:W4:Y:S01]  /*1dc50*/  LDL R39, [R1+0x1560] ;  /* 0x0015600001277983 */ /* 0x000f220000100800 */
[----:B------:R-:W-:-:S03]  /*1dc60*/  @P0 IMAD.MOV.U32 R7, RZ, RZ, R45 ;  /* 0x000000ffff070224 */ /* 0x000fc600078e002d */
[----:B------:R-:W4:Y:S04]  /*1dc70*/  LDL R45, [R1+0x155c] ;  /* 0x00155c00012d7983 */ /* 0x000f280000100800 */
[----:B------:R0:W4:Y:S01]  /*1dc80*/  @P0 LDG.E.U8 R242, desc[UR44][R6.64] ;  /* 0x0000002c06f20981 */ /* 0x000122000c1e1100 */
[----:B------:R-:W-:Y:S01]  /*1dc90*/  PRMT R243, RZ, 0x7610, R243 ;  /* 0x00007610fff37816 */ /* 0x000fe200000000f3 */
[----:B0-----:R-:W-:Y:S02]  /*1dca0*/  @P0 IMAD.MOV.U32 R6, RZ, RZ, R40 ;  /* 0x000000ffff060224 */ /* 0x001fe400078e0028 */
[----:B------:R-:W4:Y:S01]  /*1dcb0*/  LDL R40, [R1+0x1558] ;  /* 0x0015580001287983 */ /* 0x000f220000100800 */
[----:B------:R-:W-:Y:S02]  /*1dcc0*/  PRMT R239, RZ, 0x7610, R239 ;  /* 0x00007610ffef7816 */ /* 0x000fe400000000ef */
[----:B------:R-:W-:Y:S01]  /*1dcd0*/  PRMT R240, RZ, 0x7610, R240 ;  /* 0x00007610fff07816 */ /* 0x000fe200000000f0 */
[----:B---3--:R-:W-:-:S02]  /*1dce0*/  @P0 IMAD.MOV.U32 R7, RZ, RZ, R46 ;  /* 0x000000ffff070224 */ /* 0x008fc400078e002e */
[----:B------:R-:W3:Y:S04]  /*1dcf0*/  LDL R46, [R1+0x1554] ;  /* 0x00155400012e7983 */ /* 0x000ee80000100800 */
[----:B------:R0:W3:Y:S01]  /*1dd00*/  @P0 LDG.E.U8 R243, desc[UR44][R6.64] ;  /* 0x0000002c06f30981 */ /* 0x0000e2000c1e1100 */
[----:B------:R-:W-:Y:S01]  /*1dd10*/  ISETP.GT.AND P0, PT, R4, 0x12, PT ;  /* 0x000000120400780c */ /* 0x000fe20003f04270 */
[----:B0-----:R-:W-:Y:S02]  /*1dd20*/  @P1 IMAD.MOV.U32 R6, RZ, RZ, R34 ;  /* 0x000000ffff061224 */ /* 0x001fe400078e0022 */
[----:B------:R-:W3:Y:S01]  /*1dd30*/  LDL R34, [R1+0x1550] ;  /* 0x0015500001227983 */ /* 0x000ee20000100800 */
[----:B--2---:R-:W-:-:S03]  /*1dd40*/  @P1 IMAD.MOV.U32 R7, RZ, RZ, R125 ;  /* 0x000000ffff071224 */ /* 0x004fc600078e007d */
        /* <DEDUP_REMOVED lines=9> */
[----:B------:R-:W-:Y:S01]  /*1dde0*/  PRMT R237, RZ, 0x7610, R237 ;  /* 0x00007610ffed7816 */ /* 0x000fe200000000ed */
[----:B------:R-:W-:Y:S01]  /*1ddf0*/  @P0 IMAD.MOV.U32 R6, RZ, RZ, R43 ;  /* 0x000000ffff060224 */ /* 0x000fe200078e002b */
[----:B------:R-:W-:Y:S01]  /*1de00*/  ISETP.GT.AND P1, PT, R4, 0x13, PT ;  /* 0x000000130400780c */ /* 0x000fe20003f24270 */
[----:B------:R-:W2:Y:S01]  /*1de10*/  LDL R43, [R1+0x1540] ;  /* 0x00154000012b7983 */ /* 0x000ea20000100800 */
[----:B------:R-:W-:-:S03]  /*1de20*/  PRMT R238, RZ, 0x7610, R238 ;  /* 0x00007610ffee7816 */ /* 0x000fc600000000ee */
[----:B------:R0:W2:Y:S01]  /*1de30*/  @P0 LDG.E.U8 R237, desc[UR44][R6.64] ;  /* 0x0000002c06ed0981 */ /* 0x0000a2000c1e1100 */
[----:B------:R-:W-:Y:S01]  /*1de40*/  PRMT R235, RZ, 0x7610, R235 ;  /* 0x00007610ffeb7816 */ /* 0x000fe200000000eb */
[----:B0-----:R-:W-:Y:S02]  /*1de50*/  @P0 IMAD.MOV.U32 R6, RZ, RZ, R41 ;  /* 0x000000ffff060224 */ /* 0x001fe400078e0029 */
[----:B------:R-:W-:Y:S01]  /*1de60*/  @P0 IMAD.MOV.U32 R7, RZ, RZ, R127 ;  /* 0x000000ffff070224 */ /* 0x000fe200078e007f */
[----:B------:R-:W2:Y:S04]  /*1de70*/  LDL R41, [R1+0x1538] ;  /* 0x0015380001297983 */ /* 0x000ea80000100800 */
[----:B------:R4:W2:Y:S01]  /*1de80*/  @P0 LDG.E.U8 R238, desc[UR44][R6.64] ;  /* 0x0000002c06ee0981 */ /* 0x0008a2000c1e1100 */
[----:B------:R-:W-:-:S02]  /*1de90*/  ISETP.GT.AND P0, PT, R4, 0x14, PT ;  /* 0x000000140400780c */ /* 0x000fc40003f04270 */
[----:B------:R-:W-:Y:S01]  /*1dea0*/  PRMT R236, RZ, 0x7610, R236 ;  /* 0x00007610ffec7816 */ /* 0x000fe200000000ec */
[----:B------:R-:W2:Y:S01]  /*1deb0*/  LDL R127, [R1+0x1514] ;  /* 0x00151400017f7983 */ /* 0x000ea20000100800 */
[----:B----4-:R-:W-:Y:S02]  /*1dec0*/  @P1 IMAD.MOV.U32 R7, RZ, RZ, R45 ;  /* 0x000000ffff071224 */ /* 0x010fe400078e002d */
[----:B------:R-:W-:Y:S01]  /*1ded0*/  @P1 IMAD.MOV.U32 R6, RZ, RZ, R39 ;  /* 0x000000ffff061224 */ /* 0x000fe200078e0027 */
[----:B------:R-:W4:Y:S04]  /*1dee0*/  LDL R45, [R1+0x1534] ;  /* 0x00153400012d7983 */ /* 0x000f280000100800 */
[----:B------:R0:W4:Y:S04]  /*1def0*/  @P1 LDG.E.U8 R235, desc[UR44][R6.64] ;  /* 0x0000002c06eb1981 */ /* 0x000128000c1e1100 */
[----:B------:R-:W4:Y:S01]  /*1df00*/  LDL R39, [R1+0x1530] ;  /* 0x0015300001277983 */ /* 0x000f220000100800 */
[----:B0-----:R-:W-:Y:S01]  /*1df10*/  @P1 IMAD.MOV.U32 R6, RZ, RZ, R40 ;  /* 0x000000ffff061224 */ /* 0x001fe200078e0028 */
[----:B------:R-:W-:-:S02]  /*1df20*/  PRMT R233, RZ, 0x7610, R233 ;  /* 0x00007610ffe97816 */ /* 0x000fc400000000e9 */
[----:B------:R-:W4:Y:S01]  /*1df30*/  LDL R40, [R1+0x1528] ;  /* 0x0015280001287983 */ /* 0x000f220000100800 */
[----:B------:R-:W-:Y:S01]  /*1df40*/  PRMT R234, RZ, 0x7610, R234 ;  /* 0x00007610ffea7816 */ /* 0x000fe200000000ea */
[----:B---3--:R-:W-:Y:S02]  /*1df50*/  @P1 IMAD.MOV.U32 R7, RZ, RZ, R46 ;  /* 0x000000ffff071224 */ /* 0x008fe400078e002e */
[----:B------:R-:W3:Y:S04]  /*1df60*/  LDL R46, [R1+0x152c] ;  /* 0x00152c00012e7983 */ /* 0x000ee80000100800 */
[----:B------:R0:W3:Y:S01]  /*1df70*/  @P1 LDG.E.U8 R236, desc[UR44][R6.64] ;  /* 0x0000002c06ec1981 */ /* 0x0000e2000c1e1100 */
[----:B------:R-:W-:Y:S01]  /*1df80*/  ISETP.GT.AND P1, PT, R4, 0x15, PT ;  /* 0x000000150400780c */ /* 0x000fe20003f24270 */
[----:B0-----:R-:W-:-:S02]  /*1df90*/  @P0 IMAD.MOV.U32 R6, RZ, RZ, R34 ;  /* 0x000000ffff060224 */ /* 0x001fc400078e0022 */
        /* <DEDUP_REMOVED lines=16> */
[----:B------:R0:W2:Y:S02]  /*1e0a0*/  @P1 LDG.E.U8 R231, desc[UR44][R6.64] ;  /* 0x0000002c06e71981 */ /* 0x0000a4000c1e1100 */
[----:B0-----:R-:W-:Y:S02]  /*1e0b0*/  @P1 IMAD.MOV.U32 R6, RZ, RZ, R41 ;  /* 0x000000ffff061224 */ /* 0x001fe400078e0029 */
[----:B------:R-:W2:Y:S01]  /*1e0c0*/  LDL R41, [R1+0x1508] ;  /* 0x0015080001297983 */ /* 0x000ea20000100800 */
[----:B------:R-:W-:Y:S01]  /*1e0d0*/  PRMT R229, RZ, 0x7610, R229 ;  /* 0x00007610ffe57816 */ /* 0x000fe200000000e5 */
[----:B----4-:R-:W-:Y:S02]  /*1e0e0*/  @P1 IMAD.MOV.U32 R7, RZ, RZ, R45 ;  /* 0x000000ffff071224 */ /* 0x010fe400078e002d */
[----:B------:R-:W4:Y:S04]  /*1e0f0*/  LDL R45, [R1+0x1504] ;  /* 0x00150400012d7983 */ /* 0x000f280000100800 */
[----:B------:R0:W4:Y:S01]  /*1e100*/  @P1 LDG.E.U8 R232, desc[UR44][R6.64] ;  /* 0x0000002c06e81981 */ /* 0x000122000c1e1100 */
[----:B------:R-:W-:Y:S01]  /*1e110*/  ISETP.GT.AND P1, PT, R4, 0x17, PT ;  /* 0x000000170400780c */ /* 0x000fe20003f24270 */
[----:B0-----:R-:W-:-:S02]  /*1e120*/  @P0 IMAD.MOV.U32 R6, RZ, RZ, R39 ;  /* 0x000000ffff060224 */ /* 0x001fc400078e0027 */
[----:B------:R-:W4:Y:S01]  /*1e130*/  LDL R39, [R1+0x1500] ;  /* 0x0015000001277983 */ /* 0x000f220000100800 */
[----:B------:R-:W-:Y:S02]  /*1e140*/  PRMT R230, RZ, 0x7610, R230 ;  /* 0x00007610ffe67816 */ /* 0x000fe400000000e6 */
[----:B------:R-:W-:Y:S02]  /*1e150*/  PRMT R227, RZ, 0x7610, R227 ;  /* 0x00007610ffe37816 */ /* 0x000fe400000000e3 */
[----:B------:R-:W-:Y:S01]  /*1e160*/  PRMT R228, RZ, 0x7610, R228 ;  /* 0x00007610ffe47816 */ /* 0x000fe200000000e4 */
[----:B---3--:R-:W-:Y:S02]  /*1e170*/  @P0 IMAD.MOV.U32 R7, RZ, RZ, R46 ;  /* 0x000000ffff070224 */ /* 0x008fe400078e002e */
[----:B------:R-:W3:Y:S04]  /*1e180*/  LDL R46, [R1+0x14fc] ;  /* 0x0014fc00012e7983 */ /* 0x000ee80000100800 */
[----:B------:R0:W3:Y:S02]  /*1e190*/  @P0 LDG.E.U8 R229, desc[UR44][R6.64] ;  /* 0x0000002c06e50981 */ /* 0x0000e4000c1e1100 */
[----:B0-----:R-:W-:-:S02]  /*1e1a0*/  @P0 IMAD.MOV.U32 R6, RZ, RZ, R40 ;  /* 0x000000ffff060224 */ /* 0x001fc400078e0028 */
[----:B------:R-:W3:Y:S01]  /*1e1b0*/  LDL R40, [R1+0x14f8] ;  /* 0x0014f80001287983 */ /* 0x000ee20000100800 */
[----:B--2---:R-:W-:-:S03]  /*1e1c0*/  @P0 IMAD.MOV.U32 R7, RZ, RZ, R125 ;  /* 0x000000ffff070224 */ /* 0x004fc600078e007d */
[----:B------:R-:W2:Y:S04]  /*1e1d0*/  LDL R125, [R1+0x14f4] ;  /* 0x0014f400017d7983 */ /* 0x000ea80000100800 */
[----:B------:R0:W2:Y:S01]  /*1e1e0*/  @P0 LDG.E.U8 R230, desc[UR44][R6.64] ;  /* 0x0000002c06e60981 */ /* 0x0000a2000c1e1100 */
[----:B------:R-:W-:Y:S01]  /*1e1f0*/  ISETP.GT.AND P0, PT, R4, 0x18, PT ;  /* 0x000000180400780c */ /* 0x000fe20003f04270 */
[----:B0-----:R-:W-:Y:S02]  /*1e200*/  @P1 IMAD.MOV.U32 R6, RZ, RZ, R34 ;  /* 0x000000ffff061224 */ /* 0x001fe400078e0022 */
[----:B------:R-:W2:Y:S01]  /*1e210*/  LDL R34, [R1+0x14f0] ;  /* 0x0014f00001227983 */ /* 0x000ea20000100800 */
[----:B------:R-:W-:-:S03]  /*1e220*/  @P1 IMAD.MOV.U32 R7, RZ, RZ, R126 ;  /* 0x000000ffff071224 */ /* 0x000fc600078e007e */
[----:B------:R-:W2:Y:S04]  /*1e230*/  LDL R126, [R1+0x14ec] ;  /* 0x0014ec00017e7983 */ /* 0x000ea80000100800 */
[----:B------:R0:W2:Y:S02]  /*1e240*/  @P1 LDG.E.U8 R227, desc[UR44][R6.64] ;  /* 0x0000002c06e31981 */ /* 0x0000a4000c1e1100 */
[----:B0-----:R-:W-:Y:S02]  /*1e250*/  @P1 IMAD.MOV.U32 R6, RZ, RZ, R42 ;  /* 0x000000ffff061224 */ /* 0x001fe400078e002a */
[----:B------:R-:W-:Y:S01]  /*1e260*/  @P1 IMAD.MOV.U32 R7, RZ, RZ, R127 ;  /* 0x000000ffff071224 */ /* 0x000fe200078e007f */
[----:B------:R-:W2:Y:S04]  /*1e270*/  LDL R42, [R1+0x14e8] ;  /* 0x0014e800012a7983 */ /* 0x000ea80000100800 */
[----:B------:R0:W2:Y:S01]  /*1e280*/  @P1 LDG.E.U8 R228, desc[UR44][R6.64] ;  /* 0x0000002c06e41981 */ /* 0x0000a2000c1e1100 */
[----:B------:R-:W-:-:S02]  /*1e290*/  PRMT R225, RZ, 0x7610, R225 ;  /* 0x00007610ffe17816 */ /* 0x000fc400000000e1 */
[----:B------:R-:W-:Y:S01]  /*1e2a0*/  PRMT R226, RZ, 0x7610, R226 ;  /* 0x00007610ffe27816 */ /* 0x000fe200000000e2 */
[----:B------:R-:W2:Y:S01]  /*1e2b0*/  LDL R127, [R1+0x14c4] ;  /* 0x0014c400017f7983 */ /* 0x000ea20000100800 */
[----:B0-----:R-:W-:-:S03]  /*1e2c0*/  @P0 IMAD.MOV.U32 R7, RZ, RZ, R44 ;  /* 0x000000ffff070224 */ /* 0x001fc600078e002c */
[----:B------:R-:W2:Y:S01]  /*1e2d0*/  LDL R44, [R1+0x14e4] ;  /* 0x0014e400012c7983 */ /* 0x000ea20000100800 */
[----:B------:R-:W-:Y:S01]  /*1e2e0*/  @P0 IMAD.MOV.U32 R6, RZ, RZ, R43 ;  /* 0x000000ffff060224 */ /* 0x000fe200078e002b */
[----:B------:R-:W-:Y:S02]  /*1e2f0*/  ISETP.GT.AND P1, PT, R4, 0x19, PT ;  /* 0x000000190400780c */ /* 0x000fe40003f24270 */
[----:B------:R-:W2:Y:S04]  /*1e300*/  LDL R43, [R1+0x14e0] ;  /* 0x0014e000012b7983 */ /* 0x000ea80000100800 */
[----:B------:R0:W2:Y:S02]  /*1e310*/  @P0 LDG.E.U8 R225, desc[UR44][R6.64] ;  /* 0x0000002c06e10981 */ /* 0x0000a4000c1e1100 */
[----:B0-----:R-:W-:Y:S01]  /*1e320*/  @P0 IMAD.MOV.U32 R6, RZ, RZ, R41 ;  /* 0x000000ffff060224 */ /* 0x001fe200078e0029 */
[----:B------:R-:W-:Y:S01]  /*1e330*/  PRMT R223, RZ, 0x7610, R223 ;  /* 0x00007610ffdf7816 */ /* 0x000fe200000000df */
[----:B------:R-:W2:Y:S01]  /*1e340*/  LDL R41, [R1+0x14d8] ;  /* 0x0014d80001297983 */ /* 0x000ea20000100800 */
[----:B----4-:R-:W-:-:S03]  /*1e350*/  @P0 IMAD.MOV.U32 R7, RZ, RZ, R45 ;  /* 0x000000ffff070224 */ /* 0x010fc600078e002d */
[----:B------:R-:W4:Y:S04]  /*1e360*/  LDL R45, [R1+0x14dc] ;  /* 0x0014dc00012d7983 */ /* 0x000f280000100800 */
[----:B------:R0:W4:Y:S01]  /*1e370*/  @P0 LDG.E.U8 R226, desc[UR44][R6.64] ;  /* 0x0000002c06e20981 */ /* 0x000122000c1e1100 */
[----:B------:R-:W-:Y:S01]  /*1e380*/  ISETP.GT.AND P0, PT, R4, 0x1a, PT ;  /* 0x0000001a0400780c */ /* 0x000fe20003f04270 */
[----:B0-----:R-:W-:Y:S02]  /*1e390*/  @P1 IMAD.MOV.U32 R6, RZ, RZ, R39 ;  /* 0x000000ffff061224 */ /* 0x001fe400078e0027 */
[----:B------:R-:W4:Y:S01]  /*1e3a0*/  LDL R39, [R1+0x14d0] ;  /* 0x0014d00001277983 */ /* 0x000f220000100800 */
[----:B------:R-:W-:Y:S02]  /*1e3b0*/  PRMT R224, RZ, 0x7610, R224 ;  /* 0x00007610ffe07816 */ /* 0x000fe400000000e0 */
[----:B------:R-:W-:Y:S01]  /*1e3c0*/  PRMT R221, RZ, 0x7610, R221 ;  /* 0x00007610ffdd7816 */ /* 0x000fe200000000dd */
[----:B---3--:R-:W-:-:S02]  /*1e3d0*/  @P1 IMAD.MOV.U32 R7, RZ, RZ, R46 ;  /* 0x000000ffff071224 */ /* 0x008fc400078e002e */
[----:B------:R-:W3:Y:S04]  /*1e3e0*/  LDL R46, [R1+0x14d4] ;  /* 0x0014d400012e7983 */ /* 0x000ee80000100800 */
[----:B------:R0:W3:Y:S02]  /*1e3f0*/  @P1 LDG.E.U8 R223, desc[UR44][R6.64] ;  /* 0x0000002c06df1981 */ /* 0x0000e4000c1e1100 */
        /* <DEDUP_REMOVED lines=12> */
[----:B------:R-:W-:-:S03]  /*1e4c0*/  @P0 IMAD.MOV.U32 R6, RZ, RZ, R42 ;  /* 0x000000ffff060224 */ /* 0x000fc600078e002a */
[----:B------:R-:W2:Y:S01]  /*1e4d0*/  LDL R42, [R1+0x14b8] ;  /* 0x0014b800012a7983 */ /* 0x000ea20000100800 */
[----:B------:R-:W-:Y:S02]  /*1e4e0*/  ISETP.GT.AND P1, PT, R4, 0x1b, PT ;  /* 0x0000001b0400780c */ /* 0x000fe40003f24270 */
[----:B------:R-:W-:Y:S02]  /*1e4f0*/  PRMT R222, RZ, 0x7610, R222 ;  /* 0x00007610ffde7816 */ /* 0x000fe400000000de */
[----:B------:R-:W-:-:S04]  /*1e500*/  PRMT R219, RZ, 0x7610, R219 ;  /* 0x00007610ffdb7816 */ /* 0x000fc800000000db */
[----:B------:R4:W2:Y:S01]  /*1e510*/  @P0 LDG.E.U8 R222, desc[UR44][R6.64] ;  /* 0x0000002c06de0981 */ /* 0x0008a2000c1e1100 */
[----:B------:R-:W-:-:S04]  /*1e520*/  ISETP.GT.AND P0, PT, R4, 0x1c, PT ;  /* 0x0000001c0400780c */ /* 0x000fc80003f04270 */
[----:B----4-:R-:W-:Y:S02]  /*1e530*/  @P1 IMAD.MOV.U32 R7, RZ, RZ, R45 ;  /* 0x000000ffff071224 */ /* 0x010fe400078e002d */
[----:B------:R-:W-:Y:S01]  /*1e540*/  @P1 IMAD.MOV.U32 R6, RZ, RZ, R43 ;  /* 0x000000ffff061224 */ /* 0x000fe200078e002b */
[----:B------:R-:W4:Y:S04]  /*1e550*/  LDL R45, [R1+0x14ac] ;  /* 0x0014ac00012d7983 */ /* 0x000f280000100800 */
[----:B------:R-:W4:Y:S04]  /*1e560*/  LDL R43, [R1+0x14b0] ;  /* 0x0014b000012b7983 */ /* 0x000f280000100800 */
[----:B------:R0:W4:Y:S01]  /*1e570*/  @P1 LDG.E.U8 R219, desc[UR44][R6.64] ;  /* 0x0000002c06db1981 */ /* 0x000122000c1e1100 */
[----:B------:R-:W-:-:S02]  /*1e580*/  PRMT R220, RZ, 0x7610, R220 ;  /* 0x00007610ffdc7816 */ /* 0x000fc400000000dc */
[----:B------:R-:W-:Y:S01]  /*1e590*/  PRMT R217, RZ, 0x7610, R217 ;  /* 0x00007610ffd97816 */ /* 0x000fe200000000d9 */
[----:B0-----:R-:W-:Y:S02]  /*1e5a0*/  @P1 IMAD.MOV.U32 R6, RZ, RZ, R41 ;  /* 0x000000ffff061224 */ /* 0x001fe400078e0029 */
[----:B------:R-:W4:Y:S01]  /*1e5b0*/  LDL R41, [R1+0x14a8] ;  /* 0x0014a80001297983 */ /* 0x000f220000100800 */
[----:B------:R-:W-:Y:S02]  /*1e5c0*/  PRMT R218, RZ, 0x7610, R218 ;  /* 0x00007610ffda7816 */ /* 0x000fe400000000da */
        /* <DEDUP_REMOVED lines=26> */
[----:B------:R-:W-:-:S03]  /*1e770*/  ISETP.GT.AND P0, PT, R4, 0x1e, PT ;  /* 0x0000001e0400780c */ /* 0x000fc60003f04270 */
[----:B------:R4:W2:Y:S01]  /*1e780*/  @P1 LDG.E.U8 R216, desc[UR44][R6.64] ;  /* 0x0000002c06d81981 */ /* 0x0008a2000c1e1100 */
[----:B------:R-:W-:Y:S02]  /*1e790*/  ISETP.GT.AND P1, PT, R4, 0x1f, PT ;  /* 0x0000001f0400780c */ /* 0x000fe40003f24270 */
[----:B------:R-:W-:-:S07]  /*1e7a0*/  PRMT R214, RZ, 0x7610, R214 ;  /* 0x00007610ffd67816 */ /* 0x000fce00000000d6 */
[----:B----4-:R-:W-:Y:S02]  /*1e7b0*/  @P0 IMAD.MOV.U32 R7, RZ, RZ, R45 ;  /* 0x000000ffff070224 */ /* 0x010fe400078e002d */
[----:B------:R-:W4:Y:S01]  /*1e7c0*/  LDL R45, [R1+0x1484] ;  /* 0x00148400012d7983 */ /* 0x000f220000100800 */
[----:B------:R-:W-:-:S03]  /*1e7d0*/  @P0 IMAD.MOV.U32 R6, RZ, RZ, R43 ;  /* 0x000000ffff060224 */ /* 0x000fc600078e002b */
[----:B------:R-:W4:Y:S04]  /*1e7e0*/  LDL R43, [R1+0x1480] ;  /* 0x00148000012b7983 */ /* 0x000f280000100800 */
[----:B------:R0:W4:Y:S02]  /*1e7f0*/  @P0 LDG.E.U8 R212, desc[UR44][R6.64] ;  /* 0x0000002c06d40981 */ /* 0x000124000c1e1100 */
[----:B0-----:R-:W-:Y:S02]  /*1e800*/  @P0 IMAD.MOV.U32 R6, RZ, RZ, R41 ;  /* 0x000000ffff060224 */ /* 0x001fe400078e0029 */
[----:B------:R-:W4:Y:S01]  /*1e810*/  LDL R41, [R1+0x1478] ;  /* 0x0014780001297983 */ /* 0x000f220000100800 */
[----:B------:R-:W-:Y:S02]  /*1e820*/  PRMT R208, RZ, 0x7610, R208 ;  /* 0x00007610ffd07816 */ /* 0x000fe400000000d0 */
[----:B------:R-:W-:-:S02]  /*1e830*/  PRMT R210, RZ, 0x7610, R210 ;  /* 0x00007610ffd27816 */ /* 0x000fc400000000d2 */
[----:B------:R-:W-:Y:S01]  /*1e840*/  PRMT R211, RZ, 0x7610, R211 ;  /* 0x00007610ffd37816 */ /* 0x000fe200000000d3 */
[----:B---3--:R-:W-:Y:S02]  /*1e850*/  @P0 IMAD.MOV.U32 R7, RZ, RZ, R46 ;  /* 0x000000ffff070224 */ /* 0x008fe400078e002e */
        /* <DEDUP_REMOVED lines=20> */
[C---:B------:R-:W-:Y:S02]  /*1e9a0*/  ISETP.GT.AND P1, PT, R4.reuse, 0x21, PT ;  /* 0x000000210400780c */ /* 0x040fe40003f24270 */
[----:B------:R-:W-:Y:S01]  /*1e9b0*/  PRMT R213, RZ, 0x7610, R213 ;  /* 0x00007610ffd57816 */ /* 0x000fe200000000d5 */
[----:B----4-:R-:W-:Y:S01]  /*1e9c0*/  @P0 IMAD.MOV.U32 R7, RZ, RZ, R45 ;  /* 0x000000ffff070224 */ /* 0x010fe200078e002d */
[----:B------:R-:W-:Y:S01]  /*1e9d0*/  PRMT R207, RZ, 0x7610, R207 ;  /* 0x00007610ffcf7816 */ /* 0x000fe200000000cf */
[----:B------:R-:W4:Y:S04]  /*1e9e0*/  LDL R45, [R1+0x1454] ;  /* 0x00145400012d7983 */ /* 0x000f280000100800 */
[----:B------:R0:W4:Y:S01]  /*1e9f0*/  @P0 LDG.E.U8 R213, desc[UR44][R6.64] ;  /* 0x0000002c06d50981 */ /* 0x000122000c1e1100 */
[----:B------:R-:W-:-:S02]  /*1ea00*/  ISETP.GT.AND P0, PT, R4, 0x22, PT ;  /* 0x000000220400780c */ /* 0x000fc40003f04270 */
[----:B------:R-:W-:Y:S01]  /*1ea10*/  PRMT R209, RZ, 0x7610, R209 ;  /* 0x00007610ffd17816 */ /* 0x000fe200000000d1 */
[----:B0-----:R-:W-:Y:S02]  /*1ea20*/  @P1 IMAD.MOV.U32 R6, RZ, RZ, R43 ;  /* 0x000000ffff061224 */ /* 0x001fe400078e002b */
        /* <DEDUP_REMOVED lines=8> */
[----:B------:R-:W-:Y:S01]  /*1eab0*/  @P1 IMAD.MOV.U32 R7, RZ, RZ, R127 ;  /* 0x000000ffff071224 */ /* 0x000fe200078e007f */
[----:B------:R-:W3:Y:S04]  /*1eac0*/  LDL R41, [R1+0x1448] ;  /* 0x0014480001297983 */ /* 0x000ee80000100800 */
[----:B------:R0:W3:Y:S01]  /*1ead0*/  @P1 LDG.E.U8 R209, desc[UR44][R6.64] ;  /* 0x0000002c06d11981 */ /* 0x0000e2000c1e1100 */
[----:B------:R-:W-:Y:S02]  /*1eae0*/  ISETP.GT.AND P1, PT, R4, 0x23, PT ;  /* 0x000000230400780c */ /* 0x000fe40003f24270 */
[----:B------:R-:W-:Y:S01]  /*1eaf0*/  PRMT R204, RZ, 0x7610, R204 ;  /* 0x00007610ffcc7816 */ /* 0x000fe200000000cc */
[----:B------:R-:W3:Y:S01]  /*1eb00*/  LDL R127, [R1+0x1424] ;  /* 0x00142400017f7983 */ /* 0x000ee20000100800 */
[----:B0-----:R-:W-:-:S03]  /*1eb10*/  @P0 IMAD.MOV.U32 R6, RZ, RZ, R39 ;  /* 0x000000ffff060224 */ /* 0x001fc600078e0027 */
        /* <DEDUP_REMOVED lines=55> */
[----:B----4-:R-:W-:Y:S02]  /*1ee90*/  @P0 IMAD.MOV.U32 R6, RZ, RZ, R45 ;  /* 0x000000ffff060224 */ /* 0x010fe400078e002d */
[----:B------:R-:W-:Y:S01]  /*1eea0*/  @P0 IMAD.MOV.U32 R7, RZ, RZ, R127 ;  /* 0x000000ffff070224 */ /* 0x000fe200078e007f */
[----:B------:R-:W4:Y:S04]  /*1eeb0*/  LDL R45, [R1+0x13f8] ;  /* 0x0013f800012d7983 */ /* 0x000f280000100800 */
[----:B------:R0:W4:Y:S01]  /*1eec0*/  @P0 LDG.E.U8 R198, desc[UR44][R6.64] ;  /* 0x0000002c06c60981 */ /* 0x000122000c1e1100 */
[----:B------:R-:W-:-:S02]  /*1eed0*/  ISETP.GT.AND P0, PT, R4, 0x28, PT ;  /* 0x000000280400780c */ /* 0x000fc40003f04270 */
[----:B------:R-:W-:Y:S01]  /*1eee0*/  PRMT R196, RZ, 0x7610, R196 ;  /* 0x00007610ffc47816 */ /* 0x000fe200000000c4 */
[----:B------:R-:W4:Y:S01]  /*1eef0*/  LDL R127, [R1+0x13d4] ;  /* 0x0013d400017f7983 */ /* 0x000f220000100800 */
[----:B0-----:R-:W-:-:S03]  /*1ef00*/  @P1 IMAD.MOV.U32 R6, RZ, RZ, R43 ;  /* 0x000000ffff061224 */ /* 0x001fc600078e002b */
[----:B------:R-:W4:Y:S01]  /*1ef10*/  LDL R43, [R1+0x13f0] ;  /* 0x0013f000012b7983 */ /* 0x000f220000100800 */
        /* <DEDUP_REMOVED lines=29> */
[----:B----4-:R-:W-:Y:S02]  /*1f0f0*/  @P1 IMAD.MOV.U32 R6, RZ, RZ, R45 ;  /* 0x000000ffff061224 */ /* 0x010fe400078e002d */
[----:B------:R-:W4:Y:S01]  /*1f100*/  LDL R45, [R1+0x13c8] ;  /* 0x0013c800012d7983 */ /* 0x000f220000100800 */
[----:B------:R-:W-:Y:S02]  /*1f110*/  PRMT R189, RZ, 0x7610, R189 ;  /* 0x00007610ffbd7816 */ /* 0x000fe400000000bd */
[----:B------:R-:W-:Y:S02]  /*1f120*/  PRMT R190, RZ, 0x7610, R190 ;  /* 0x00007610ffbe7816 */ /* 0x000fe400000000be */
        /* <DEDUP_REMOVED lines=31> */
[----:B------:R-:W-:Y:S01]  /*1f320*/  ISETP.GT.AND P1, PT, R4, 0x2d, PT ;  /* 0x0000002d0400780c */ /* 0x000fe20003f24270 */
[----:B------:R-:W-:Y:S02]  /*1f330*/  @P0 IMAD.MOV.U32 R6, RZ, RZ, R34 ;  /* 0x000000ffff060224 */ /* 0x000fe400078e0022 */
[----:B------:R-:W2:Y:S04]  /*1f340*/  LDL R34, [R1+0x13a0] ;  /* 0x0013a00001227983 */ /* 0x000ea80000100800 */
[----:B------:R4:W2:Y:S02]  /*1f350*/  @P0 LDG.E.U8 R184, desc[UR44][R6.64] ;  /* 0x0000002c06b80981 */ /* 0x0008a4000c1e1100 */
[----:B----4-:R-:W-:Y:S01]  /*1f360*/  @P0 IMAD.MOV.U32 R6, RZ, RZ, R45 ;  /* 0x000000ffff060224 */ /* 0x010fe200078e002d */
[----:B------:R-:W-:Y:S01]  /*1f370*/  PRMT R182, RZ, 0x7610, R182 ;  /* 0x00007610ffb67816 */ /* 0x000fe200000000b6 */
[----:B------:R-:W4:Y:S01]  /*1f380*/  LDL R45, [R1+0x1398] ;  /* 0x00139800012d7983 */ /* 0x000f220000100800 */
[----:B------:R-:W-:-:S02]  /*1f390*/  PRMT R183, RZ, 0x7610, R183 ;  /* 0x00007610ffb77816 */ /* 0x000fc400000000b7 */
[----:B------:R-:W-:Y:S01]  /*1f3a0*/  PRMT R179, RZ, 0x7610, R179 ;  /* 0x00007610ffb37816 */ /* 0x000fe200000000b3 */
[----:B---3--:R-:W-:Y:S02]  /*1f3b0*/  @P0 IMAD.MOV.U32 R7, RZ, RZ, R46 ;  /* 0x000000ffff070224 */ /* 0x008fe400078e002e */
[----:B------:R-:W3:Y:S04]  /*1f3c0*/  LDL R46, [R1+0x139c] ;  /* 0x00139c00012e7983 */ /* 0x000ee80000100800 */
[----:B------:R0:W4:Y:S01]  /*1f3d0*/  @P0 LDG.E.U8 R185, desc[UR44][R6.64] ;  /* 0x0000002c06b90981 */ /* 0x000122000c1e1100 */
[----:B------:R-:W-:Y:S01]  /*1f3e0*/  ISETP.GT.AND P0, PT, R4, 0x2e, PT ;  /* 0x0000002e0400780c */ /* 0x000fe20003f04270 */
[----:B0-----:R-:W-:Y:S02]  /*1f3f0*/  @P1 IMAD.MOV.U32 R6, RZ, RZ, R43 ;  /* 0x000000ffff061224 */ /* 0x001fe400078e002b */
[----:B------:R-:W4:Y:S01]  /*1f400*/  LDL R43, [R1+0x1390] ;  /* 0x00139000012b7983 */ /* 0x000f220000100800 */
        /* <DEDUP_REMOVED lines=22> */
[----:B0-----:R-:W-:Y:S02]  /*1f570*/  @P1 IMAD.MOV.U32 R6, RZ, RZ, R34 ;  /* 0x000000ffff061224 */ /* 0x001fe400078e0022 */
[----:B------:R-:W2:Y:S01]  /*1f580*/  LDL R34, [R1+0x1370] ;  /* 0x0013700001227983 */ /* 0x000ea20000100800 */
[----:B------:R-:W-:Y:S02]  /*1f590*/  PRMT R177, RZ, 0x7610, R177 ;  /* 0x00007610ffb17816 */ /* 0x000fe400000000b1 */
[----:B------:R-:W-:Y:S02]  /*1f5a0*/  PRMT R178, RZ, 0x7610, R178 ;  /* 0x00007610ffb27816 */ /* 0x000fe400000000b2 */
[----:B------:R-:W-:Y:S02]  /*1f5b0*/  PRMT R180, RZ, 0x7610, R180 ;  /* 0x00007610ffb47816 */ /* 0x000fe400000000b4 */
[----:B------:R-:W-:Y:S01]  /*1f5c0*/  PRMT R174, RZ, 0x7610, R174 ;  /* 0x00007610ffae7816 */ /* 0x000fe200000000ae */
[----:B---3--:R-:W-:-:S02]  /*1f5d0*/  @P1 IMAD.MOV.U32 R7, RZ, RZ, R46 ;  /* 0x000000ffff071224 */ /* 0x008fc400078e002e */
[----:B------:R-:W3:Y:S04]  /*1f5e0*/  LDL R46, [R1+0x136c] ;  /* 0x00136c00012e7983 */ /* 0x000ee80000100800 */
[----:B------:R4:W3:Y:S02]  /*1f5f0*/  @P1 LDG.E.U8 R175, desc[UR44][R6.64] ;  /* 0x0000002c06af1981 */ /* 0x0008e4000c1e1100 */
[----:B----4-:R-:W-:Y:S02]  /*1f600*/  @P1 IMAD.MOV.U32 R6, RZ, RZ, R45 ;  /* 0x000000ffff061224 */ /* 0x010fe400078e002d */
[----:B------:R-:W4:Y:S01]  /*1f610*/  LDL R45, [R1+0x1368] ;  /* 0x00136800012d7983 */ /* 0x000f220000100800 */
        /* <DEDUP_REMOVED lines=27> */
[----:B------:R-:W-:-:S09]  /*1f7d0*/  ISETP.GT.AND P1, PT, R4, 0x33, PT ;  /* 0x000000330400780c */ /* 0x000fd20003f24270 */
        /* <DEDUP_REMOVED lines=13> */
[----:B------:R0:W4:Y:S02]  /*1f8b0*/  @P0 LDG.E.U8 R173, desc[UR44][R6.64] ;  /* 0x0000002c06ad0981 */ /* 0x000124000c1e1100 */
[----:B0-----:R-:W-:Y:S02]  /*1f8c0*/  @P1 IMAD.MOV.U32 R6, RZ, RZ, R43 ;  /* 0x000000ffff061224 */ /* 0x001fe400078e002b */
[----:B------:R-:W4:Y:S01]  /*1f8d0*/  LDL R43, [R1+0x1330] ;  /* 0x00133000012b7983 */ /* 0x000f220000100800 */
[----:B------:R-:W-:Y:S01]  /*1f8e0*/  ISETP.GT.AND P0, PT, R4, 0x34, PT ;  /* 0x000000340400780c */ /* 0x000fe20003f04270 */
[----:B------:R-:W-:-:S02]  /*1f8f0*/  @P1 IMAD.MOV.U32 R7, RZ, RZ, R126 ;  /* 0x000000ffff071224 */ /* 0x000fc400078e007e */
[----:B------:R-:W4:Y:S04]  /*1f900*/  LDL R126, [R1+0x132c] ;  /* 0x00132c00017e7983 */ /* 0x000f280000100800 */
[----:B------:R0:W4:Y:S02]  /*1f910*/  @P1 LDG.E.U8 R170, desc[UR44][R6.64] ;  /* 0x0000002c06aa1981 */ /* 0x000124000c1e1100 */
[----:B0-----:R-:W-:Y:S02]  /*1f920*/  @P1 IMAD.MOV.U32 R6, RZ, RZ, R41 ;  /* 0x000000ffff061224 */ /* 0x001fe400078e0029 */
[----:B------:R-:W4:Y:S01]  /*1f930*/  LDL R41, [R1+0x1328] ;  /* 0x0013280001297983 */ /* 0x000f220000100800 */
[----:B------:R-:W-:-:S03]  /*1f940*/  @P1 IMAD.MOV.U32 R7, RZ, RZ, R44 ;  /* 0x000000ffff071224 */ /* 0x000fc600078e002c */
        /* <DEDUP_REMOVED lines=9> */
[----:B------:R-:W-:Y:S02]  /*1f9e0*/  ISETP.GT.AND P1, PT, R4, 0x35, PT ;  /* 0x000000350400780c */ /* 0x000fe40003f24270 */
[----:B------:R-:W-:-:S02]  /*1f9f0*/  PRMT R169, RZ, 0x7610, R169 ;  /* 0x00007610ffa97816 */ /* 0x000fc400000000a9 */
[----:B------:R-:W-:Y:S02]  /*1fa00*/  PRMT R166, RZ, 0x7610, R166 ;  /* 0x00007610ffa67816 */ /* 0x000fe400000000a6 */
[----:B------:R-:W-:Y:S02]  /*1fa10*/  PRMT R167, RZ, 0x7610, R167 ;  /* 0x00007610ffa77816 */ /* 0x000fe400000000a7 */
[----:B------:R-:W-:Y:S02]  /*1fa20*/  PRMT R164, RZ, 0x7610, R164 ;  /* 0x00007610ffa47816 */ /* 0x000fe400000000a4 */
        /* <DEDUP_REMOVED lines=11> */
[----:B----4-:R-:W-:Y:S02]  /*1fae0*/  @P1 IMAD.MOV.U32 R6, RZ, RZ, R45 ;  /* 0x000000ffff061224 */ /* 0x010fe400078e002d */
[----:B------:R-:W-:Y:S01]  /*1faf0*/  @P1 IMAD.MOV.U32 R7, RZ, RZ, R127 ;  /* 0x000000ffff071224 */ /* 0x000fe200078e007f */
[----:B------:R-:W4:Y:S04]  /*1fb00*/  LDL R45, [R1+0x1308] ;  /* 0x00130800012d7983 */ /* 0x000f280000100800 */
[----:B------:R0:W4:Y:S01]  /*1fb10*/  @P1 LDG.E.U8 R167, desc[UR44][R6.64] ;  /* 0x0000002c06a71981 */ /* 0x000122000c1e1100 */
[----:B------:R-:W-:-:S03]  /*1fb20*/  PRMT R163, RZ, 0x7610, R163 ;  /* 0x00007610ffa37816 */ /* 0x000fc600000000a3 */
[----:B------:R-:W4:Y:S01]  /*1fb30*/  LDL R127, [R1+0x12e4] ;  /* 0x0012e400017f7983 */ /* 0x000f220000100800 */
[----:B0-----:R-:W-:Y:S02]  /*1fb40*/  @P0 IMAD.MOV.U32 R6, RZ, RZ, R43 ;  /* 0x000000ffff060224 */ /* 0x001fe400078e002b */
[----:B------:R-:W-:Y:S01]  /*1fb50*/  @P0 IMAD.MOV.U32 R7, RZ, RZ, R126 ;  /* 0x000000ffff070224 */ /* 0x000fe200078e007e */
[----:B------:R-:W4:Y:S04]  /*1fb60*/  LDL R43, [R1+0x1300] ;  /* 0x00130000012b7983 */ /* 0x000f280000100800 */
[----:B------:R-:W4:Y:S04]  /*1fb70*/  LDL R126, [R1+0x1304] ;  /* 0x00130400017e7983 */ /* 0x000f280000100800 */
[----:B------:R0:W4:Y:S01]  /*1fb80*/  @P0 LDG.E.U8 R164, desc[UR44][R6.64] ;  /* 0x0000002c06a40981 */ /* 0x000122000c1e1100 */
[----:B------:R-:W-:Y:S01]  /*1fb90*/  ISETP.GT.AND P1, PT, R4, 0x37, PT ;  /* 0x000000370400780c */ /* 0x000fe20003f24270 */
[----:B0-----:R-:W-:-:S02]  /*1fba0*/  @P0 IMAD.MOV.U32 R6, RZ, RZ, R41 ;  /* 0x000000ffff060224 */ /* 0x001fc400078e0029 */
        /* <DEDUP_REMOVED lines=26> */
[----:B------:R-:W4:Y:S01]  /*1fd50*/  LDL R45, [R1+0x12d8] ;  /* 0x0012d800012d7983 */ /* 0x000f220000100800 */
[----:B------:R-:W-:-:S03]  /*1fd60*/  @P0 IMAD.MOV.U32 R7, RZ, RZ, R126 ;  /* 0x000000ffff070224 */ /* 0x000fc600078e007e */
[----:B------:R-:W4:Y:S04]  /*1fd70*/  LDL R126, [R1+0x12d4] ;  /* 0x0012d400017e7983 */ /* 0x000f280000100800 */
[----:B------:R0:W4:Y:S02]  /*1fd80*/  @P0 LDG.E.U8 R161, desc[UR44][R6.64] ;  /* 0x0000002c06a10981 */ /* 0x000124000c1e1100 */
[----:B0-----:R-:W-:Y:S02]  /*1fd90*/  @P1 IMAD.MOV.U32 R6, RZ, RZ, R43 ;  /* 0x000000ffff061224 */ /* 0x001fe400078e002b */
[----:B------:R-:W4:Y:S01]  /*1fda0*/  LDL R43, [R1+0x12d0] ;  /* 0x0012d000012b7983 */ /* 0x000f220000100800 */
[----:B------:R-:W-:-:S03]  /*1fdb0*/  @P1 IMAD.MOV.U32 R7, RZ, RZ, R44 ;  /* 0x000000ffff071224 */ /* 0x000fc600078e002c */
[----:B------:R-:W4:Y:S01]  /*1fdc0*/  LDL R44, [R1+0x12cc] ;  /* 0x0012cc00012c7983 */ /* 0x000f220000100800 */
[----:B------:R-:W-:-:S03]  /*1fdd0*/  ISETP.GT.AND P0, PT, R4, 0x3a, PT ;  /* 0x0000003a0400780c */ /* 0x000fc60003f04270 */
[----:B------:R0:W4:Y:S02]  /*1fde0*/  @P1 LDG.E.U8 R158, desc[UR44][R6.64] ;  /* 0x0000002c069e1981 */ /* 0x000124000c1e1100 */
[----:B0-----:R-:W-:Y:S02]  /*1fdf0*/  @P1 IMAD.MOV.U32 R6, RZ, RZ, R41 ;  /* 0x000000ffff061224 */ /* 0x001fe400078e0029 */
[----:B------:R-:W4:Y:S01]  /*1fe00*/  LDL R41, [R1+0x12c8] ;  /* 0x0012c80001297983 */ /* 0x000f220000100800 */
[----:B------:R-:W-:-:S03]  /*1fe10*/  @P1 IMAD.MOV.U32 R7, RZ, RZ, R42 ;  /* 0x000000ffff071224 */ /* 0x000fc600078e002a */
[----:B------:R-:W4:Y:S04]  /*1fe20*/  LDL R42, [R1+0x12c4] ;  /* 0x0012c400012a7983 */ /* 0x000f280000100800 */
[----:B------:R0:W4:Y:S02]  /*1fe30*/  @P1 LDG.E.U8 R159, desc[UR44][R6.64] ;  /* 0x0000002c069f1981 */ /* 0x000124000c1e1100 */
[----:B0-----:R-:W-:Y:S02]  /*1fe40*/  @P0 IMAD.MOV.U32 R6, RZ, RZ, R39 ;  /* 0x000000ffff060224 */ /* 0x001fe400078e0027 */
[----:B------:R-:W-:Y:S01]  /*1fe50*/  @P0 IMAD.MOV.U32 R7, RZ, RZ, R40 ;  /* 0x000000ffff070224 */ /* 0x000fe200078e0028 */
[----:B------:R-:W4:Y:S04]  /*1fe60*/  LDL R39, [R1+0x12c0] ;  /* 0x0012c00001277983 */ /* 0x000f280000100800 */
[----:B------:R-:W4:Y:S01]  /*1fe70*/  LDL R40, [R1+0x12bc] ;  /* 0x0012bc0001287983 */ /* 0x000f220000100800 */
[----:B------:R-:W-:-:S02]  /*1fe80*/  PRMT R156, RZ, 0x7610, R156 ;  /* 0x00007610ff9c7816 */ /* 0x000fc4000000009c */
[----:B------:R-:W-:Y:S02]  /*1fe90*/  ISETP.GT.AND P1, PT, R4, 0x3b, PT ;  /* 0x0000003b0400780c */ /* 0x000fe40003f24270 */
[----:B------:R-:W-:Y:S02]  /*1fea0*/  PRMT R157, RZ, 0x7610, R157 ;  /* 0x00007610ff9d7816 */ /* 0x000fe4000000009d */
[----:B------:R0:W4:Y:S02]  /*1feb0*/  @P0 LDG.E.U8 R156, desc[UR44][R6.64] ;  /* 0x0000002c069c0981 */ /* 0x000124000c1e1100 */
[----:B0-----:R-:W-:Y:S01]  /*1fec0*/  @P0 IMAD.MOV.U32 R7, RZ, RZ, R127 ;  /* 0x000000ffff070224 */ /* 0x001fe200078e007f */
[----:B------:R-:W-:Y:S02]  /*1fed0*/  PRMT R154, RZ, 0x7610, R154 ;  /* 0x00007610ff9a7816 */ /* 0x000fe4000000009a */
        /* <DEDUP_REMOVED lines=12> */
[----:B----4-:R-:W-:Y:S02]  /*1ffa0*/  @P1 IMAD.MOV.U32 R6, RZ, RZ, R45 ;  /* 0x000000ffff061224 */ /* 0x010fe400078e002d */
[----:B------:R-:W4:Y:S01]  /*1ffb0*/  LDL R45, [R1+0x12ac] ;  /* 0x0012ac00012d7983 */ /* 0x000f220000100800 */
[----:B------:R-:W-:-:S05]  /*1ffc0*/  @P1 IMAD.MOV.U32 R7, RZ, RZ, R126 ;  /* 0x000000ffff071224 */ /* 0x000fca00078e007e */
        /* <DEDUP_REMOVED lines=16> */
[----:B------:R-:W-:Y:S02]  /*200d0*/  PRMT R22, RZ, 0x7610, R22 ;  /* 0x00007610ff167816 */ /* 0x000fe40000000016 */
[----:B------:R-:W-:-:S04]  /*200e0*/  LOP3.LUT R23, R23, 0xffff, RZ, 0xc0, !PT ;  /* 0x0000ffff17177812 */ /* 0x000fc800078ec0ff */
[----:B------:R0:W4:Y:S01]  /*200f0*/  @P1 LDG.E.U8 R22, desc[UR44][R6.64] ;  /* 0x0000002c06161981 */ /* 0x000122000c1e1100 */
[----:B------:R-:W-:Y:S02]  /*20100*/  ISETP.GT.AND P0, PT, R4, 0x3e, PT ;  /* 0x0000003e0400780c */ /* 0x000fe40003f04270 */
[----:B0-----:R-:W-:-:S04]  /*20110*/  LOP3.LUT R6, R36, 0xffff, RZ, 0xc0, !PT ;  /* 0x0000ffff24067812 */ /* 0x001fc800078ec0ff */
[--C-:B------:R-:W-:Y:S02]  /*20120*/  PRMT R36, R6, 0x3340, R23.reuse ;  /* 0x0000334006247816 */ /* 0x100fe40000000017 */
[----:B------:R-:W-:Y:S02]  /*20130*/  PRMT R23, RZ, 0x7610, R23 ;  /* 0x00007610ff177816 */ /* 0x000fe40000000017 */
[----:B------:R-:W-:Y:S02]  /*20140*/  LOP3.LUT R20, R20, 0xffff, RZ, 0xc0, !PT ;  /* 0x0000ffff14147812 */ /* 0x000fe400078ec0ff */
[----:B------:R-:W-:Y:S02]  /*20150*/  LOP3.LUT R21, R21, 0xffff, RZ, 0xc0, !PT ;  /* 0x0000ffff15157812 */ /* 0x000fe400078ec0ff */
[----:B------:R-:W-:Y:S01]  /*20160*/  LOP3.LUT R5, R5, 0xffff, RZ, 0xc0, !PT ;  /* 0x0000ffff05057812 */ /* 0x000fe200078ec0ff */
[----:B---3--:R-:W-:Y:S01]  /*20170*/  @P1 IMAD.MOV.U32 R6, RZ, RZ, R46 ;  /* 0x000000ffff061224 */ /* 0x008fe200078e002e */
[----:B------:R-:W-:-:S02]  /*20180*/  LOP3.LUT R251, R251, 0xffff, RZ, 0xc0, !PT ;  /* 0x0000fffffbfb7812 */ /* 0x000fc400078ec0ff */
[----:B------:R-:W-:-:S04]  /*20190*/  LOP3.LUT R19, R19, 0xffff, RZ, 0xc0, !PT ;  /* 0x0000ffff13137812 */ /* 0x000fc800078ec0ff */
[--C-:B------:R-:W-:Y:S02]  /*201a0*/  PRMT R251, R251, 0x3340, R19.reuse ;  /* 0x00003340fbfb7816 */ /* 0x100fe40000000013 */
[----:B------:R-:W-:Y:S02]  /*201b0*/  PRMT R19, RZ, 0x7610, R19 ;  /* 0x00007610ff137816 */ /* 0x000fe40000000013 */
[----:B------:R-:W-:Y:S02]  /*201c0*/  LOP3.LUT R11, R11, 0xffff, RZ, 0xc0, !PT ;  /* 0x0000ffff0b0b7812 */ /* 0x000fe400078ec0ff */
[----:B------:R-:W-:Y:S02]  /*201d0*/  LOP3.LUT R10, R10, 0xffff, RZ, 0xc0, !PT ;  /* 0x0000ffff0a0a7812 */ /* 0x000fe400078ec0ff */
[----:B------:R-:W-:Y:S02]  /*201e0*/  LOP3.LUT R9, R9, 0xffff, RZ, 0xc0, !PT ;  /* 0x0000ffff09097812 */ /* 0x000fe400078ec0ff */
[----:B------:R-:W-:-:S02]  /*201f0*/  LOP3.LUT R8, R8, 0xffff, RZ, 0xc0, !PT ;  /* 0x0000ffff08087812 */ /* 0x000fc400078ec0ff */
[----:B------:R-:W-:Y:S02]  /*20200*/  LOP3.LUT R249, R249, 0xffff, RZ, 0xc0, !PT ;  /* 0x0000fffff9f97812 */ /* 0x000fe400078ec0ff */
[----:B------:R-:W-:-:S04]  /*20210*/  LOP3.LUT R247, R247, 0xffff, RZ, 0xc0, !PT ;  /* 0x0000fffff7f77812 */ /* 0x000fc800078ec0ff */
[----:B------:R-:W-:Y:S01]  /*20220*/  PRMT R247, R249, 0x3340, R247 ;  /* 0x00003340f9f77816 */ /* 0x000fe200000000f7 */
[----:B--2---:R-:W-:-:S05]  /*20230*/  @P1 IMAD.MOV.U32 R7, RZ, RZ, R125 ;  /* 0x000000ffff071224 */ /* 0x004fca00078e007d */
[----:B------:R0:W2:Y:S02]  /*20240*/  @P1 LDG.E.U8 R23, desc[UR44][R6.64] ;  /* 0x0000002c06171981 */ /* 0x0000a4000c1e1100 */
[----:B0-----:R-:W-:Y:S01]  /*20250*/  LOP3.LUT R6, R37, 0xffff, RZ, 0xc0, !PT ;  /* 0x0000ffff25067812 */ /* 0x001fe200078ec0ff */
[----:B----4-:R-:W-:-:S03]  /*20260*/  @P0 IMAD.MOV.U32 R7, RZ, RZ, R45 ;  /* 0x000000ffff070224 */ /* 0x010fc600078e002d */
[----:B------:R-:W-:Y:S01]  /*20270*/  PRMT R37, R6, 0x3340, R20 ;  /* 0x0000334006257816 */ /* 0x000fe20000000014 */
[----:B------:R-:W-:Y:S01]  /*20280*/  @P0 IMAD.MOV.U32 R6, RZ, RZ, R34 ;  /* 0x000000ffff060224 */ /* 0x000fe200078e0022 */
[----:B------:R-:W-:-:S06]  /*20290*/  PRMT R20, RZ, 0x7610, R20 ;  /* 0x00007610ff147816 */ /* 0x000fcc0000000014 */
[----:B------:R0:W3:Y:S02]  /*202a0*/  @P0 LDG.E.U8 R20, desc[UR44][R6.64] ;  /* 0x0000002c06140981 */ /* 0x0000e4000c1e1100 */
[----:B0-----:R-:W-:Y:S02]  /*202b0*/  LOP3.LUT R6, R3, 0xffff, RZ, 0xc0, !PT ;  /* 0x0000ffff03067812 */ /* 0x001fe400078ec0ff */
[----:B------:R-:W4:Y:S02]  /*202c0*/  LDL R3, [R1+0x1aac] ;  /* 0x001aac0001037983 */ /* 0x000f240000100800 */
[--C-:B------:R-:W-:Y:S02]  /*202d0*/  PRMT R34, R6, 0x3340, R21.reuse ;  /* 0x0000334006227816 */ /* 0x100fe40000000015 */
[----:B------:R-:W-:Y:S01]  /*202e0*/  PRMT R21, RZ, 0x7610, R21 ;  /* 0x00007610ff157816 */ /* 0x000fe20000000015 */
[----:B------:R-:W-:Y:S02]  /*202f0*/  @P0 IMAD.MOV.U32 R6, RZ, RZ, R43 ;  /* 0x000000ffff060224 */ /* 0x000fe400078e002b */
[----:B------:R-:W-:-:S05]  /*20300*/  @P0 IMAD.MOV.U32 R7, RZ, RZ, R44 ;  /* 0x000000ffff070224 */ /* 0x000fca00078e002c */
[----:B------:R0:W2:Y:S01]  /*20310*/  @P0 LDG.E.U8 R21, desc[UR44][R6.64] ;  /* 0x0000002c06150981 */ /* 0x0000a2000c1e1100 */
[----:B------:R-:W-:Y:S02]  /*20320*/  ISETP.GT.AND P0, PT, R4, 0x3f, PT ;  /* 0x0000003f0400780c */ /* 0x000fe40003f04270 */
[----:B0-----:R-:W-:-:S04]  /*20330*/  LOP3.LUT R6, R35, 0xffff, RZ, 0xc0, !PT ;  /* 0x0000ffff23067812 */ /* 0x001fc800078ec0ff */
[----:B------:R-:W-:-:S07]  /*20340*/  PRMT R35, R6, 0x3340, R5 ;  /* 0x0000334006237816 */ /* 0x000fce0000000005 */
[----:B------:R-:W-:Y:S01]  /*20350*/  @P0 IMAD.MOV.U32 R6, RZ, RZ, R41 ;  /* 0x000000ffff060224 */ /* 0x000fe200078e0029 */
[----:B------:R-:W-:Y:S01]  /*20360*/  PRMT R5, RZ, 0x7610, R5 ;  /* 0x00007610ff057816 */ /* 0x000fe20000000005 */
[----:B------:R-:W-:-:S05]  /*20370*/  @P0 IMAD.MOV.U32 R7, RZ, RZ, R42 ;  /* 0x000000ffff070224 */ /* 0x000fca00078e002a */
[----:B------:R0:W2:Y:S02]  /*20380*/  @P0 LDG.E.U8 R5, desc[UR44][R6.64] ;  /* 0x0000002c06050981 */ /* 0x0000a4000c1e1100 */
[----:B0-----:R-:W-:Y:S01]  /*20390*/  @P0 IMAD.MOV.U32 R6, RZ, RZ, R39 ;  /* 0x000000ffff060224 */ /* 0x001fe200078e0027 */
[----:B------:R-:W-:Y:S01]  /*203a0*/  LOP3.LUT R252, R252, 0xffff, RZ, 0xc0, !PT ;  /* 0x0000fffffcfc7812 */ /* 0x000fe200078ec0ff */
[----:B------:R-:W2:Y:S01]  /*203b0*/  LDL R39, [R1+0x1aa4] ;  /* 0x001aa40001277983 */ /* 0x000ea20000100800 */
[----:B------:R-:W-:-:S05]  /*203c0*/  @P0 IMAD.MOV.U32 R7, RZ, RZ, R40 ;  /* 0x000000ffff070224 */ /* 0x000fca00078e0028 */
[----:B------:R0:W2:Y:S02]  /*203d0*/  @P0 LDG.E.U8 R19, desc[UR44][R6.64] ;  /* 0x0000002c06130981 */ /* 0x0000a4000c1e1100 */
[----:B0-----:R-:W-:Y:S02]  /*203e0*/  PRMT R6, R11, 0x3340, R10 ;  /* 0x000033400b067816 */ /* 0x001fe4000000000a */
[----:B------:R-:W-:Y:S02]  /*203f0*/  PRMT R11, R9, 0x3340, R8 ;  /* 0x00003340090b7816 */ /* 0x000fe40000000008 */
[----:B------:R-:W-:Y:S02]  /*20400*/  LOP3.LUT R7, R31, 0xffff, RZ, 0xc0, !PT ;  /* 0x0000ffff1f077812 */ /* 0x000fe400078ec0ff */
[----:B------:R-:W-:Y:S01]  /*20410*/  PRMT R11, R6, 0x5410, R11 ;  /* 0x00005410060b7816 */ /* 0x000fe2000000000b */
[----:B------:R-:W2:Y:S01]  /*20420*/  LDL R31, [R1+0x1a84] ;  /* 0x001a8400011f7983 */ /* 0x000ea20000100800 */
[----:B------:R-:W-:-:S02]  /*20430*/  LOP3.LUT R6, R30, 0xffff, RZ, 0xc0, !PT ;  /* 0x0000ffff1e067812 */ /* 0x000fc400078ec0ff */
[----:B------:R-:W-:Y:S01]  /*20440*/  PRMT R10, R251, 0x5410, R247 ;  /* 0x00005410fb0a7816 */ /* 0x000fe200000000f7 */
[----:B------:R-:W2:Y:S01]  /*20450*/  LDL R30, [R1+0x1a44] ;  /* 0x001a4400011e7983 */ /* 0x000ea20000100800 */
[----:B------:R-:W-:Y:S02]  /*20460*/  PRMT R247, R7, 0x3340, R6 ;  /* 0x0000334007f77816 */ /* 0x000fe40000000006 */
[----:B------:R-:W-:Y:S02]  /*20470*/  LOP3.LUT R7, R26, 0xffff, RZ, 0xc0, !PT ;  /* 0x0000ffff1a077812 */ /* 0x000fe400078ec0ff */
[----:B------:R-:W-:Y:S01]  /*20480*/  LOP3.LUT R6, R14, 0xffff, RZ, 0xc0, !PT ;  /* 0x0000ffff0e067812 */ /* 0x000fe200078ec0ff */
[----:B------:R-:W2:Y:S03]  /*20490*/  LDL R26, [R1+0x1a88] ;  /* 0x001a8800011a7983 */ /* 0x000ea60000100800 */
[----:B------:R-:W-:Y:S01]  /*204a0*/  PRMT R7, R7, 0x3340, R6 ;  /* 0x0000334007077816 */ /* 0x000fe20000000006 */
[----:B------:R-:W2:Y:S01]  /*204b0*/  LDL R14, [R1+0x1a68] ;  /* 0x001a6800010e7983 */ /* 0x000ea20000100800 */
[----:B------:R-:W-:-:S03]  /*204c0*/  LOP3.LUT R6, R0, 0xffff, RZ, 0xc0, !PT ;  /* 0x0000ffff00067812 */ /* 0x000fc600078ec0ff */
[----:B------:R-:W3:Y:S01]  /*204d0*/  LDL R0, [R1+0x1ab8] ;  /* 0x001ab80001007983 */ /* 0x000ee20000100800 */
[----:B------:R-:W-:Y:S02]  /*204e0*/  PRMT R8, R36, 0x5410, R37 ;  /* 0x0000541024087816 */ /* 0x000fe40000000025 */
[----:B------:R-:W-:Y:S01]  /*204f0*/  PRMT R9, R34, 0x5410, R35 ;  /* 0x0000541022097816 */ /* 0x000fe20000000023 */
[----:B------:R-:W-:Y:S01]  /*20500*/  BAR.SYNC.DEFER_BLOCKING 0x0 ;  /* 0x0000000000007b1d */ /* 0x000fe20000010000 */
[----:B------:R-:W-:Y:S02]  /*20510*/  LOP3.LUT R250, R250, 0xffff, RZ, 0xc0, !PT ;  /* 0x0000fffffafa7812 */ /* 0x000fe400078ec0ff */
[----:B------:R-:W-:Y:S02]  /*20520*/  LOP3.LUT R248, R248, 0xffff, RZ, 0xc0, !PT ;  /* 0x0000fffff8f87812 */ /* 0x000fe400078ec0ff */
[----:B------:R-:W-:Y:S02]  /*20530*/  LOP3.LUT R246, R246, 0xffff, RZ, 0xc0, !PT ;  /* 0x0000fffff6f67812 */ /* 0x000fe400078ec0ff */
[----:B------:R-:W-:Y:S01]  /*20540*/  LOP3.LUT R245, R245, 0xffff, RZ, 0xc0, !PT ;  /* 0x0000fffff5f57812 */ /* 0x000fe200078ec0ff */
[----:B------:R-:W2:Y:S01]  /*20550*/  LDL R35, [R1+0x1aa8] ;  /* 0x001aa80001237983 */ /* 0x000ea20000100800 */
[----:B------:R-:W-:-:S02]  /*20560*/  LOP3.LUT R244, R244, 0xffff, RZ, 0xc0, !PT ;  /* 0x0000fffff4f47812 */ /* 0x000fc400078ec0ff */
[----:B------:R-:W-:Y:S01]  /*20570*/  LOP3.LUT R241, R241, 0xffff, RZ, 0xc0, !PT ;  /* 0x0000fffff1f17812 */ /* 0x000fe200078ec0ff */
[----:B------:R-:W2:Y:S01]  /*20580*/  LDL R37, [R1+0x1a64] ;  /* 0x001a640001257983 */ /* 0x000ea20000100800 */
[----:B------:R-:W-:Y:S02]  /*20590*/  PRMT R6, R6, 0x3340, R252 ;  /* 0x0000334006067816 */ /* 0x000fe400000000fc */
[----:B------:R-:W-:Y:S02]  /*205a0*/  PRMT R245, R246, 0x3340, R245 ;  /* 0x00003340f6f57816 */ /* 0x000fe400000000f5 */
[----:B------:R-:W-:Y:S02]  /*205b0*/  LOP3.LUT R242, R242, 0xffff, RZ, 0xc0, !PT ;  /* 0x0000fffff2f27812 */ /* 0x000fe400078ec0ff */
[----:B------:R-:W-:Y:S02]  /*205c0*/  LOP3.LUT R239, R239, 0xffff, RZ, 0xc0, !PT ;  /* 0x0000ffffefef7812 */ /* 0x000fe400078ec0ff */
[----:B------:R-:W-:-:S02]  /*205d0*/  LOP3.LUT R237, R237, 0xffff, RZ, 0xc0, !PT ;  /* 0x0000ffffeded7812 */ /* 0x000fc400078ec0ff */
[----:B------:R-:W-:Y:S02]  /*205e0*/  LOP3.LUT R235, R235, 0xffff, RZ, 0xc0, !PT ;  /* 0x0000ffffebeb7812 */ /* 0x000fe400078ec0ff */
[----:B------:R-:W-:Y:S02]  /*205f0*/  LOP3.LUT R233, R233, 0xffff, RZ, 0xc0, !PT ;  /* 0x0000ffffe9e97812 */ /* 0x000fe400078ec0ff */
[----:B------:R-:W-:Y:S02]  /*20600*/  LOP3.LUT R231, R231, 0xffff, RZ, 0xc0, !PT ;  /* 0x0000ffffe7e77812 */ /* 0x000fe400078ec0ff */
        /* <DEDUP_REMOVED lines=25> */
[----:B------:R-:W-:Y:S01]  /*207a0*/  LOP3.LUT R210, R210, 0xffff, RZ, 0xc0, !PT ;  /* 0x0000ffffd2d27812 */ /* 0x000fe200078ec0ff */
[----:B------:R-:W0:Y:S01]  /*207b0*/  S2R R46, SR_TID.X ;  /* 0x00000000002e7919 */ /* 0x000e220000002100 */
[----:B------:R-:W-:-:S02]  /*207c0*/  PRMT R239, R242, 0x3340, R239 ;  /* 0x00003340f2ef7816 */ /* 0x000fc400000000ef */
[----:B------:R-:W-:Y:S01]  /*207d0*/  PRMT R231, R233, 0x3340, R231 ;  /* 0x00003340e9e77816 */ /* 0x000fe200000000e7 */
[----:B------:R-:W2:Y:S01]  /*207e0*/  LDL R36, [R1+0x1a24] ;  /* 0x001a240001247983 */ /* 0x000ea20000100800 */
[----:B------:R-:W-:Y:S02]  /*207f0*/  PRMT R223, R225, 0x3340, R223 ;  /* 0x00003340e1df7816 */ /* 0x000fe400000000df */
[----:B------:R-:W-:Y:S01]  /*20800*/  PRMT R215, R217, 0x3340, R215 ;  /* 0x00003340d9d77816 */ /* 0x000fe200000000d7 */
[----:B------:R-:W2:Y:S01]  /*20810*/  LDL R34, [R1+0x1a08] ;  /* 0x001a080001227983 */ /* 0x000ea20000100800 */
[----:B------:R-:W-:Y:S02]  /*20820*/  PRMT R240, R243, 0x3340, R240 ;  /* 0x00003340f3f07816 */ /* 0x000fe400000000f0 */
[----:B------:R-:W-:Y:S02]  /*20830*/  PRMT R232, R234, 0x3340, R232 ;  /* 0x00003340eae87816 */ /* 0x000fe400000000e8 */
[----:B------:R-:W-:-:S02]  /*20840*/  PRMT R224, R226, 0x3340, R224 ;  /* 0x00003340e2e07816 */ /* 0x000fc400000000e0 */
[----:B------:R-:W-:Y:S01]  /*20850*/  PRMT R216, R218, 0x3340, R216 ;  /* 0x00003340dad87816 */ /* 0x000fe200000000d8 */
[----:B----4-:R1:W-:Y:S02]  /*20860*/  STS.128 [R3+UR46+0x8000], R8 ;  /* 0x0080000803007988 */ /* 0x0103e40008000c2e */
[----:B-1----:R-:W-:Y:S02]  /*20870*/  LOP3.LUT R9, R33, 0xffff, RZ, 0xc0, !PT ;  /* 0x0000ffff21097812 */ /* 0x002fe400078ec0ff */
[----:B------:R-:W-:Y:S01]  /*20880*/  LOP3.LUT R8, R32, 0xffff, RZ, 0xc0, !PT ;  /* 0x0000ffff20087812 */ /* 0x000fe200078ec0ff */
[----:B------:R-:W4:Y:S03]  /*20890*/  LDL R33, [R1+0x1694] ;  /* 0x0016940001217983 */ /* 0x000f260000100800 */
[----:B------:R-:W-:Y:S01]  /*208a0*/  PRMT R249, R9, 0x3340, R8 ;  /* 0x0000334009f97816 */ /* 0x000fe20000000008 */
[----:B------:R-:W4:Y:S01]  /*208b0*/  LDL R32, [R1+0x1a98] ;  /* 0x001a980001207983 */ /* 0x000f220000100800 */
[----:B------:R-:W-:-:S02]  /*208c0*/  LOP3.LUT R9, R29, 0xffff, RZ, 0xc0, !PT ;  /* 0x0000ffff1d097812 */ /* 0x000fc400078ec0ff */
[----:B------:R-:W-:Y:S01]  /*208d0*/  LOP3.LUT R8, R27, 0xffff, RZ, 0xc0, !PT ;  /* 0x0000ffff1b087812 */ /* 0x000fe200078ec0ff */
[----:B------:R-:W4:Y:S01]  /*208e0*/  LDL R29, [R1+0x1a28] ;  /* 0x001a2800011d7983 */ /* 0x000f220000100800 */
[----:B------:R-:W-:Y:S02]  /*208f0*/  PRMT R10, R250, 0x3340, R248 ;  /* 0x00003340fa0a7816 */ /* 0x000fe400000000f8 */
[----:B------:R-:W-:Y:S01]  /*20900*/  PRMT R9, R9, 0x3340, R8 ;  /* 0x0000334009097816 */ /* 0x000fe20000000008 */
[----:B------:R-:W4:Y:S01]  /*20910*/  LDL R27, [R1+0x1a48] ;  /* 0x001a4800011b7983 */ /* 0x000f220000100800 */
[----:B------:R-:W-:Y:S02]  /*20920*/  PRMT R11, R244, 0x3340, R241 ;  /* 0x00003340f40b7816 */ /* 0x000fe400000000f1 */
[----:B------:R-:W-:Y:S02]  /*20930*/  PRMT R8, R249, 0x5410, R247 ;  /* 0x00005410f9087816 */ /* 0x000fe400000000f7 */
[----:B------:R-:W-:-:S02]  /*20940*/  PRMT R9, R9, 0x5410, R7 ;  /* 0x0000541009097816 */ /* 0x000fc40000000007 */
[----:B------:R-:W-:Y:S02]  /*20950*/  PRMT R10, R6, 0x5410, R10 ;  /* 0x00005410060a7816 */ /* 0x000fe4000000000a */
[----:B------:R-:W-:-:S05]  /*20960*/  PRMT R11, R245, 0x5410, R11 ;  /* 0x00005410f50b7816 */ /* 0x000fca000000000b */
[----:B------:R1:W-:Y:S04]  /*20970*/  STS.128 [R3+UR46+0xa000], R8 ;  /* 0x00a0000803007988 */ /* 0x0003e80008000c2e */
[----:B-1----:R-:W4:Y:S01]  /*20980*/  LDL R3, [R1+0x1ab4] ;  /* 0x001ab40001037983 */ /* 0x002f220000100800 */
[----:B------:R-:W-:Y:S02]  /*20990*/  PRMT R8, R237, 0x3340, R235 ;  /* 0x00003340ed087816 */ /* 0x000fe400000000eb */
[----:B------:R-:W-:Y:S02]  /*209a0*/  PRMT R9, R229, 0x3340, R227 ;  /* 0x00003340e5097816 */ /* 0x000fe400000000e3 */
[----:B------:R-:W-:Y:S02]  /*209b0*/  PRMT R10, R221, 0x3340, R219 ;  /* 0x00003340dd0a7816 */ /* 0x000fe400000000db */
[----:B------:R-:W-:-:S02]  /*209c0*/  PRMT R11, R212, 0x3340, R208 ;  /* 0x00003340d40b7816 */ /* 0x000fc400000000d0 */
[----:B------:R-:W-:Y:S02]  /*209d0*/  PRMT R8, R239, 0x5410, R8 ;  /* 0x00005410ef087816 */ /* 0x000fe40000000008 */
[----:B------:R-:W-:Y:S02]  /*209e0*/  PRMT R9, R231, 0x5410, R9 ;  /* 0x00005410e7097816 */ /* 0x000fe40000000009 */
[----:B------:R-:W-:Y:S02]  /*209f0*/  PRMT R10, R223, 0x5410, R10 ;  /* 0x00005410df0a7816 */ /* 0x000fe4000000000a */
[----:B------:R-:W-:-:S05]  /*20a00*/  PRMT R11, R215, 0x5410, R11 ;  /* 0x00005410d70b7816 */ /* 0x000fca000000000b */
[----:B---3--:R1:W-:Y:S02]  /*20a10*/  STS.128 [R0+UR46+0x8000], R8 ;  /* 0x0080000800007988 */ /* 0x0083e40008000c2e */
[----:B-1----:R-:W-:Y:S02]  /*20a20*/  PRMT R8, R238, 0x3340, R236 ;  /* 0x00003340ee087816 */ /* 0x002fe400000000ec */
[----:B------:R-:W-:Y:S02]  /*20a30*/  PRMT R9, R230, 0x3340, R228 ;  /* 0x00003340e6097816 */ /* 0x000fe400000000e4 */
[----:B------:R-:W-:Y:S02]  /*20a40*/  PRMT R10, R222, 0x3340, R220 ;  /* 0x00003340de0a7816 */ /* 0x000fe400000000dc */
[----:B------:R-:W-:Y:S02]  /*20a50*/  PRMT R11, R214, 0x3340, R210 ;  /* 0x00003340d60b7816 */ /* 0x000fe400000000d2 */
[----:B------:R-:W-:-:S02]  /*20a60*/  PRMT R8, R240, 0x5410, R8 ;  /* 0x00005410f0087816 */ /* 0x000fc40000000008 */
[----:B------:R-:W-:Y:S02]  /*20a70*/  PRMT R9, R232, 0x5410, R9 ;  /* 0x00005410e8097816 */ /* 0x000fe40000000009 */
[----:B------:R-:W-:Y:S02]  /*20a80*/  PRMT R10, R224, 0x5410, R10 ;  /* 0x00005410e00a7816 */ /* 0x000fe4000000000a */
[----:B------:R-:W-:-:S05]  /*20a90*/  PRMT R11, R216, 0x5410, R11 ;  /* 0x00005410d80b7816 */ /* 0x000fca000000000b */
[----:B------:R1:W-:Y:S04]  /*20aa0*/  STS.128 [R0+UR46+0xa000], R8 ;  /* 0x00a0000800007988 */ /* 0x0003e80008000c2e */
[----:B-1----:R-:W3:Y:S01]  /*20ab0*/  LDL R0, [R1+0x1ab0] ;  /* 0x001ab00001007983 */ /* 0x002ee20000100800 */
[----:B------:R-:W-:Y:S02]  /*20ac0*/  LOP3.LUT R211, R211, 0xffff, RZ, 0xc0, !PT ;  /* 0x0000ffffd3d37812 */ /* 0x000fe400078ec0ff */
[----:B------:R-:W-:Y:S01]  /*20ad0*/  LOP3.LUT R207, R207, 0xffff, RZ, 0xc0, !PT ;  /* 0x0000ffffcfcf7812 */ /* 0x000fe200078ec0ff */
[----:B------:R-:W3:Y:S01]  /*20ae0*/  LDL.LU R126, [R1+0x1884] ;  /* 0x00188400017e7983 */ /* 0x000ee20000300800 */
[----:B------:R-:W-:Y:S02]  /*20af0*/  LOP3.LUT R205, R205, 0xffff, RZ, 0xc0, !PT ;  /* 0x0000ffffcdcd7812 */ /* 0x000fe400078ec0ff */
[----:B------:R-:W-:Y:S01]  /*20b00*/  LOP3.LUT R203, R203, 0xffff, RZ, 0xc0, !PT ;  /* 0x0000ffffcbcb7812 */ /* 0x000fe200078ec0ff */
[----:B------:R-:W3:Y:S01]  /*20b10*/  LDL.LU R131, [R1+0x1848] ;  /* 0x0018480001837983 */ /* 0x000ee20000300800 */
[----:B------:R-:W-:-:S02]  /*20b20*/  LOP3.LUT R201, R201, 0xffff, RZ, 0xc0, !PT ;  /* 0x0000ffffc9c97812 */ /* 0x000fc400078ec0ff */
[----:B------:R-:W-:Y:S01]  /*20b30*/  LOP3.LUT R199, R199, 0xffff, RZ, 0xc0, !PT ;  /* 0x0000ffffc7c77812 */ /* 0x000fe200078ec0ff */
[----:B------:R-:W3:Y:S01]  /*20b40*/  LDL.LU R134, [R1+0x1864] ;  /* 0x0018640001867983 */ /* 0x000ee20000300800 */
        /* <DEDUP_REMOVED lines=13> */
[----:B------:R-:W-:Y:S02]  /*20c20*/  LOP3.LUT R175, R175, 0xffff, RZ, 0xc0, !PT ;  /* 0x0000ffffafaf7812 */ /* 0x000fe400078ec0ff */
[----:B------:R-:W-:-:S02]  /*20c30*/  PRMT R207, R211, 0x3340, R207 ;  /* 0x00003340d3cf7816 */ /* 0x000fc400000000cf */
[----:B------:R-:W-:Y:S02]  /*20c40*/  PRMT R8, R205, 0x3340, R203 ;  /* 0x00003340cd087816 */ /* 0x000fe400000000cb */
[----:B------:R-:W-:Y:S02]  /*20c50*/  PRMT R199, R201, 0x3340, R199 ;  /* 0x00003340c9c77816 */ /* 0x000fe400000000c7 */
[----:B------:R-:W-:Y:S02]  /*20c60*/  PRMT R9, R197, 0x3340, R195 ;  /* 0x00003340c5097816 */ /* 0x000fe400000000c3 */
[----:B------:R-:W-:Y:S02]  /*20c70*/  PRMT R191, R193, 0x3340, R191 ;  /* 0x00003340c1bf7816 */ /* 0x000fe400000000bf */
[----:B------:R-:W-:Y:S02]  /*20c80*/  PRMT R10, R189, 0x3340, R186 ;  /* 0x00003340bd0a7816 */ /* 0x000fe400000000ba */
[----:B------:R-:W-:-:S02]  /*20c90*/  PRMT R182, R184, 0x3340, R182 ;  /* 0x00003340b8b67816 */ /* 0x000fc400000000b6 */
[----:B------:R-:W-:Y:S02]  /*20ca0*/  PRMT R11, R179, 0x3340, R175 ;  /* 0x00003340b30b7816 */ /* 0x000fe400000000af */
[----:B------:R-:W-:Y:S02]  /*20cb0*/  PRMT R8, R207, 0x5410, R8 ;  /* 0x00005410cf087816 */ /* 0x000fe40000000008 */
[----:B------:R-:W-:Y:S02]  /*20cc0*/  PRMT R9, R199, 0x5410, R9 ;  /* 0x00005410c7097816 */ /* 0x000fe40000000009 */
[----:B------:R-:W-:Y:S02]  /*20cd0*/  PRMT R10, R191, 0x5410, R10 ;  /* 0x00005410bf0a7816 */ /* 0x000fe4000000000a */
[----:B------:R-:W-:Y:S02]  /*20ce0*/  PRMT R11, R182, 0x5410, R11 ;  /* 0x00005410b60b7816 */ /* 0x000fe4000000000b */
        /* <DEDUP_REMOVED lines=16> */
[----:B------:R-:W-:Y:S02]  /*20df0*/  PRMT R209, R213, 0x3340, R209 ;  /* 0x00003340d5d17816 */ /* 0x000fe400000000d1 */
[----:B------:R-:W-:Y:S02]  /*20e00*/  PRMT R200, R202, 0x3340, R200 ;  /* 0x00003340cac87816 */ /* 0x000fe400000000c8 */
[----:B------:R-:W-:-:S02]  /*20e10*/  PRMT R192, R194, 0x3340, R192 ;  /* 0x00003340c2c07816 */ /* 0x000fc400000000c0 */
[----:B------:R-:W-:Y:S02]  /*20e20*/  PRMT R183, R185, 0x3340, R183 ;  /* 0x00003340b9b77816 */ /* 0x000fe400000000b7 */
[----:B------:R-:W-:Y:S02]  /*20e30*/  LOP3.LUT R152, R152, 0xffff, RZ, 0xc0, !PT ;  /* 0x0000ffff98987812 */ /* 0x000fe400078ec0ff */
[----:B------:R-:W-:Y:S02]  /*20e40*/  LOP3.LUT R22, R22, 0xffff, RZ, 0xc0, !PT ;  /* 0x0000ffff16167812 */ /* 0x000fe400078ec0ff */
[----:B------:R-:W-:Y:S02]  /*20e50*/  LOP3.LUT R20, R20, 0xffff, RZ, 0xc0, !PT ;  /* 0x0000ffff14147812 */ /* 0x000fe400078ec0ff */
[----:B--2---:R-:W-:Y:S02]  /*20e60*/  LOP3.LUT R5, R5, 0xffff, RZ, 0xc0, !PT ;  /* 0x0000ffff05057812 */ /* 0x004fe400078ec0ff */
        /* <DEDUP_REMOVED lines=12> */
[----:B------:R-:W-:-:S02]  /*20f30*/  PRMT R5, R20, 0x3340, R5 ;  /* 0x0000334014057816 */ /* 0x000fc40000000005 */
        /* <DEDUP_REMOVED lines=16> */
[----:B------:R-:W-:Y:S02]  /*21040*/  PRMT R174, R178, 0x3340, R174 ;  /* 0x00003340b2ae7816 */ /* 0x000fe400000000ae */
[----:B------:R-:W-:-:S02]  /*21050*/  PRMT R166, R168, 0x3340, R166 ;  /* 0x00003340a8a67816 */ /* 0x000fc400000000a6 */
[----:B------:R-:W-:Y:S02]  /*21060*/  PRMT R158, R160, 0x3340, R158 ;  /* 0x00003340a09e7816 */ /* 0x000fe4000000009e */
[----:B------:R-:W-:Y:S01]  /*21070*/  PRMT R176, R180, 0x3340, R176 ;  /* 0x00003340b4b07816 */ /* 0x000fe200000000b0 */
[----:B----4-:R1:W-:Y:S02]  /*21080*/  STS.128 [R3+UR46+0x8000], R8 ;  /* 0x0080000803007988 */ /* 0x0103e40008000c2e */
[----:B-1----:R-:W-:Y:S02]  /*21090*/  PRMT R8, R206, 0x3340, R204 ;  /* 0x00003340ce087816 */ /* 0x002fe400000000cc */
[----:B------:R-:W-:Y:S02]  /*210a0*/  PRMT R9, R198, 0x3340, R196 ;  /* 0x00003340c6097816 */ /* 0x000fe400000000c4 */
[----:B------:R-:W-:Y:S02]  /*210b0*/  PRMT R10, R190, 0x3340, R187 ;  /* 0x00003340be0a7816 */ /* 0x000fe400000000bb */
[----:B------:R-:W-:-:S02]  /*210c0*/  PRMT R11, R181, 0x3340, R177 ;  /* 0x00003340b50b7816 */ /* 0x000fc400000000b1 */
[----:B------:R-:W-:Y:S02]  /*210d0*/  PRMT R8, R209, 0x5410, R8 ;  /* 0x00005410d1087816 */ /* 0x000fe40000000008 */
[----:B------:R-:W-:Y:S02]  /*210e0*/  PRMT R9, R200, 0x5410, R9 ;  /* 0x00005410c8097816 */ /* 0x000fe40000000009 */
[----:B------:R-:W-:Y:S02]  /*210f0*/  PRMT R10, R192, 0x5410, R10 ;  /* 0x00005410c00a7816 */ /* 0x000fe4000000000a */
[----:B------:R-:W-:-:S05]  /*21100*/  PRMT R11, R183, 0x5410, R11 ;  /* 0x00005410b70b7816 */ /* 0x000fca000000000b */
[----:B------:R0:W-:Y:S01]  /*21110*/  STS.128 [R3+UR46+0xa000], R8 ;  /* 0x00a0000803007988 */ /* 0x0001e20008000c2e */
[----:B------:R-:W-:Y:S02]  /*21120*/  PRMT R167, R169, 0x3340, R167 ;  /* 0x00003340a9a77816 */ /* 0x000fe400000000a7 */
[----:B------:R-:W-:Y:S02]  /*21130*/  PRMT R159, R161, 0x3340, R159 ;  /* 0x00003340a19f7816 */ /* 0x000fe4000000009f */
[----:B------:R-:W-:Y:S02]  /*21140*/  PRMT R6, R157, 0x3340, R155 ;  /* 0x000033409d067816 */ /* 0x000fe4000000009b */
[----:B------:R-:W-:Y:S02]  /*21150*/  PRMT R23, R153, 0x3340, R23 ;  /* 0x0000334099177816 */ /* 0x000fe40000000017 */
[----:B------:R-:W-:Y:S02]  /*21160*/  PRMT R7, R21, 0x3340, R19 ;  /* 0x0000334015077816 */ /* 0x000fe40000000013 */
[----:B0-----:R-:W-:-:S02]  /*21170*/  LOP3.LUT R3, R46, 0x3f, RZ, 0xc0, !PT ;  /* 0x0000003f2e037812 */ /* 0x001fc400078ec0ff */
[----:B------:R-:W-:Y:S02]  /*21180*/  PRMT R11, R152, 0x3340, R22 ;  /* 0x00003340980b7816 */ /* 0x000fe40000000016 */
[----:B------:R-:W-:Y:S02]  /*21190*/  ISETP.GE.AND P0, PT, R3, R4, PT ;  /* 0x000000040300720c */ /* 0x000fe40003f06270 */
[----:B------:R-:W-:Y:S01]  /*211a0*/  PRMT R8, R172, 0x3340, R170 ;  /* 0x00003340ac087816 */ /* 0x000fe200000000aa */
[----:B------:R-:W2:Y:S01]  /*211b0*/  LDL.LU R3, [R1+0xf8c] ;  /* 0x000f8c0001037983 */ /* 0x000ea20000300800 */
        /* <DEDUP_REMOVED lines=11> */
[----:B------:R-:W-:Y:S01]  /*21270*/  PRMT R7, R23, 0x5410, R7 ;  /* 0x0000541017077816 */ /* 0x000fe20000000007 */
[----:B---3--:R0:W-:Y:S04]  /*21280*/  STS.128 [R0+UR46+0x8000], R8 ;  /* 0x0080000800007988 */ /* 0x0081e80008000c2e */
[----:B------:R1:W-:Y:S01]  /*21290*/  STS.128 [R0+UR46+0xa000], R4 ;  /* 0x00a0000400007988 */ /* 0x0003e20008000c2e */
[----:B0-----:R-:W-:Y:S01]  /*212a0*/  PRMT R9, RZ, 0x7610, R9 ;  /* 0x00007610ff097816 */ /* 0x001fe20000000009 */
[----:B-1----:R-:W-:-:S02]  /*212b0*/  @!P0 IMAD.MOV.U32 R4, RZ, RZ, R35 ;  /* 0x000000ffff048224 */ /* 0x002fc400078e0023 */
[----:B------:R-:W-:Y:S01]  /*212c0*/  @!P0 IMAD.MOV.U32 R5, RZ, RZ, R39 ;  /* 0x000000ffff058224 */ /* 0x000fe200078e0027 */
[----:B------:R-:W-:Y:S01]  /*212d0*/  PRMT R6, RZ, 0x7610, R6 ;  /* 0x00007610ff067816 */ /* 0x000fe20000000006 */
[----:B------:R-:W3:Y:S04]  /*212e0*/  LDL.LU R0, [R1+0xf58] ;  /* 0x000f580001007983 */ /* 0x000ee80000300800 */
[----:B------:R0:W4:Y:S04]  /*212f0*/  @!P0 LDG.E.U8 R9, desc[UR44][R4.64] ;  /* 0x0000002c04098981 */ /* 0x000128000c1e1100 */
[----:B------:R-:W2:Y:S01]  /*21300*/  LDL R35, [R1+0x1a04] ;  /* 0x001a040001237983 */ /* 0x000ea20000100800 */
[----:B------:R-:W-:-:S02]  /*21310*/  PRMT R8, RZ, 0x7610, R8 ;  /* 0x00007610ff087816 */ /* 0x000fc40000000008 */
[----:B------:R-:W-:Y:S01]  /*21320*/  PRMT R11, RZ, 0x7610, R11 ;  /* 0x00007610ff0b7816 */ /* 0x000fe2000000000b */
[----:B------:R-:W3:Y:S01]  /*21330*/  LDL R42, [R1+0x1984] ;  /* 0x00198400012a7983 */ /* 0x000ee20000100800 */
[----:B0-----:R-:W-:Y:S02]  /*21340*/  @!P0 IMAD.MOV.U32 R4, RZ, RZ, R32 ;  /* 0x000000ffff048224 */ /* 0x001fe400078e0020 */
[----:B------:R-:W-:Y:S01]  /*21350*/  @!P0 IMAD.MOV.U32 R5, RZ, RZ, R33 ;  /* 0x000000ffff058224 */ /* 0x000fe200078e0021 */
[----:B------:R-:W4:Y:S04]  /*21360*/  LDL R32, [R1+0x19e8] ;  /* 0x0019e80001207983 */ /* 0x000f280000100800 */
[----:B------:R0:W3:Y:S04]  /*21370*/  @!P0 LDG.E.U8 R6, desc[UR44][R4.64] ;  /* 0x0000002c04068981 */ /* 0x0000e8000c1e1100 */
[----:B------:R-:W3:Y:S01]  /*21380*/  LDL R33, [R1+0x19e4] ;  /* 0x0019e40001217983 */ /* 0x000ee20000100800 */
[----:B------:R-:W-:-:S03]  /*21390*/  PRMT R7, RZ, 0x7610, R7 ;  /* 0x00007610ff077816 */ /* 0x000fc60000000007 */
[----:B------:R-:W3:Y:S01]  /*213a0*/  LDL R41, [R1+0x1964] ;  /* 0x0019640001297983 */ /* 0x000ee20000100800 */
[----:B0-----:R-:W-:Y:S02]  /*213b0*/  @!P0 IMAD.MOV.U32 R4, RZ, RZ, R26 ;  /* 0x000000ffff048224 */ /* 0x001fe400078e001a */
[----:B------:R-:W-:Y:S01]  /*213c0*/  @!P0 IMAD.MOV.U32 R5, RZ, RZ, R31 ;  /* 0x000000ffff058224 */ /* 0x000fe200078e001f */
[----:B------:R-:W3:Y:S04]  /*213d0*/  LDL R26, [R1+0x19c8] ;  /* 0x0019c800011a7983 */ /* 0x000ee80000100800 */
[----:B------:R0:W3:Y:S04]  /*213e0*/  @!P0 LDG.E.U8 R8, desc[UR44][R4.64] ;  /* 0x0000002c04088981 */ /* 0x0000e8000c1e1100 */
[----:B------:R-:W3:Y:S04]  /*213f0*/  LDL R31, [R1+0x19c4] ;  /* 0x0019c400011f7983 */ /* 0x000ee80000100800 */
[----:B------:R-:W3:Y:S01]  /*21400*/  LDL R40, [R1+0x1944] ;  /* 0x0019440001287983 */ /* 0x000ee20000100800 */
[----:B0-----:R-:W-:-:S02]  /*21410*/  @!P0 IMAD.MOV.U32 R4, RZ, RZ, R14 ;  /* 0x000000ffff048224 */ /* 0x001fc400078e000e */
[----:B------:R-:W-:Y:S01]  /*21420*/  @!P0 IMAD.MOV.U32 R5, RZ, RZ, R37 ;  /* 0x000000ffff058224 */ /* 0x000fe200078e0025 */
[----:B------:R-:W3:Y:S04]  /*21430*/  LDL R14, [R1+0x19a8] ;  /* 0x0019a800010e7983 */ /* 0x000ee80000100800 */
[----:B------:R0:W3:Y:S04]  /*21440*/  @!P0 LDG.E.U8 R11, desc[UR44][R4.64] ;  /* 0x0000002c040b8981 */ /* 0x0000e8000c1e1100 */
[----:B------:R-:W3:Y:S01]  /*21450*/  LDL R39, [R1+0x1948] ;  /* 0x0019480001277983 */ /* 0x000ee20000100800 */
[----:B------:R-:W-:-:S03]  /*21460*/  PRMT R10, RZ, 0x7610, R10 ;  /* 0x00007610ff0a7816 */ /* 0x000fc6000000000a */
[----:B------:R-:W3:Y:S01]  /*21470*/  LDL R37, [R1+0x1924] ;  /* 0x0019240001257983 */ /* 0x000ee20000100800 */
[----:B0-----:R-:W-:-:S03]  /*21480*/  @!P0 IMAD.MOV.U32 R5, RZ, RZ, R30 ;  /* 0x000000ffff058224 */ /* 0x001fc600078e001e */
[----:B------:R-:W3:Y:S01]  /*21490*/  LDL R30, [R1+0x19a4] ;  /* 0x0019a400011e7983 */ /* 0x000ee20000100800 */
[----:B------:R-:W-:-:S03]  /*214a0*/  @!P0 IMAD.MOV.U32 R4, RZ, RZ, R27 ;  /* 0x000000ffff048224 */ /* 0x000fc600078e001b */
[----:B------:R-:W3:Y:S04]  /*214b0*/  LDL R27, [R1+0x1988] ;  /* 0x00198800011b7983 */ /* 0x000ee80000100800 */
[----:B------:R0:W3:Y:S02]  /*214c0*/  @!P0 LDG.E.U8 R7, desc[UR44][R4.64] ;  /* 0x0000002c04078981 */ /* 0x0000e4000c1e1100 */
[----:B0-----:R-:W-:Y:S02]  /*214d0*/  @!P0 IMAD.MOV.U32 R4, RZ, RZ, R29 ;  /* 0x000000ffff048224 */ /* 0x001fe400078e001d */
[----:B------:R-:W3:Y:S01]  /*214e0*/  LDL R29, [R1+0x1968] ;  /* 0x00196800011d7983 */ /* 0x000ee20000100800 */
[----:B------:R-:W-:-:S03]  /*214f0*/  @!P0 IMAD.MOV.U32 R5, RZ, RZ, R36 ;  /* 0x000000ffff058224 */ /* 0x000fc600078e0024 */
[----:B------:R-:W3:Y:S01]  /*21500*/  LDL R36, [R1+0x1928] ;  /* 0x0019280001247983 */ /* 0x000ee20000100800 */
[----:B------:R-:W-:-:S03]  /*21510*/  PRMT R19, RZ, 0x7610, R19 ;  /* 0x00007610ff137816 */ /* 0x000fc60000000013 */
[----:B------:R0:W3:Y:S01]  /*21520*/  @!P0 LDG.E.U8 R10, desc[UR44][R4.64] ;  /* 0x0000002c040a8981 */ /* 0x0000e2000c1e1100 */
[----:B------:R-:W-:Y:S01]  /*21530*/  PRMT R20, RZ, 0x7610, R20 ;  /* 0x00007610ff147816 */ /* 0x000fe20000000014 */
[----:B0-----:R-:W-:Y:S02]  /*21540*/  @!P0 IMAD.MOV.U32 R4, RZ, RZ, R34 ;  /* 0x000000ffff048224 */ /* 0x001fe400078e0022 */
[----:B------:R-:W3:Y:S01]  /*21550*/  LDL R34, [R1+0x1908] ;  /* 0x0019080001227983 */ /* 0x000ee20000100800 */
[----:B------:R-:W-:Y:S02]  /*21560*/  PRMT R21, RZ, 0x7610, R21 ;  /* 0x00007610ff157816 */ /* 0x000fe40000000015 */
[----:B------:R-:W-:Y:S01]  /*21570*/  PRMT R22, RZ, 0x7610, R22 ;  /* 0x00007610ff167816 */ /* 0x000fe20000000016 */
[----:B--2---:R-:W-:Y:S02]  /*21580*/  @!P0 IMAD.MOV.U32 R5, RZ, RZ, R35 ;  /* 0x000000ffff058224 */ /* 0x004fe400078e0023 */
[----:B------:R-:W2:Y:S04]  /*21590*/  LDL R35, [R1+0x1904] ;  /* 0x0019040001237983 */ /* 0x000ea80000100800 */
[----:B------:R4:W2:Y:S02]  /*215a0*/  @!P0 LDG.E.U8 R19, desc[UR44][R4.64] ;  /* 0x0000002c04138981 */ /* 0x0008a4000c1e1100 */
[----:B----4-:R-:W-:-:S02]  /*215b0*/  @!P0 IMAD.MOV.U32 R4, RZ, RZ, R32 ;  /* 0x000000ffff048224 */ /* 0x010fc400078e0020 */
[----:B---3--:R-:W-:Y:S01]  /*215c0*/  @!P0 IMAD.MOV.U32 R5, RZ, RZ, R33 ;  /* 0x000000ffff058224 */ /* 0x008fe200078e0021 */
[----:B------:R-:W3:Y:S04]  /*215d0*/  LDL R32, [R1+0x18e8] ;  /* 0x0018e80001207983 */ /* 0x000ee80000100800 */
[----:B------:R-:W4:Y:S04]  /*215e0*/  LDL R33, [R1+0x18e4] ;  /* 0x0018e40001217983 */ /* 0x000f280000100800 */
[----:B------:R0:W4:Y:S02]  /*215f0*/  @!P0 LDG.E.U8 R20, desc[UR44][R4.64] ;  /* 0x0000002c04148981 */ /* 0x000124000c1e1100 */
[----:B0-----:R-:W-:-:S02]  /*21600*/  @!P0 IMAD.MOV.U32 R4, RZ, RZ, R26 ;  /* 0x000000ffff048224 */ /* 0x001fc400078e001a */
[----:B------:R-:W-:Y:S01]  /*21610*/  @!P0 IMAD.MOV.U32 R5, RZ, RZ, R31 ;  /* 0x000000ffff058224 */ /* 0x000fe200078e001f */
[----:B------:R-:W4:Y:S04]  /*21620*/  LDL R26, [R1+0x18c8] ;  /* 0x0018c800011a7983 */ /* 0x000f280000100800 */
        /* <DEDUP_REMOVED lines=8> */
[----:B------:R-:W4:Y:S01]  /*216b0*/  LDL R27, [R1+0x1888] ;  /* 0x00188800011b7983 */ /* 0x000f220000100800 */
[----:B------:R-:W-:Y:S01]  /*216c0*/  PRMT R23, RZ, 0x7610, R23 ;  /* 0x00007610ff177816 */ /* 0x000fe20000000017 */
[----:B------:R-:W-:Y:S01]  /*216d0*/  @!P0 IMAD.MOV.U32 R5, RZ, RZ, R42 ;  /* 0x000000ffff058224 */ /* 0x000fe200078e002a */
[----:B------:R-:W-:-:S04]  /*216e0*/  PRMT R152, RZ, 0x7610, R152 ;  /* 0x00007610ff987816 */ /* 0x000fc80000000098 */
[----:B------:R0:W4:Y:S01]  /*216f0*/  @!P0 LDG.E.U8 R23, desc[UR44][R4.64] ;  /* 0x0000002c04178981 */ /* 0x000122000c1e1100 */
[----:B------:R-:W-:Y:S01]  /*21700*/  PRMT R153, RZ, 0x7610, R153 ;  /* 0x00007610ff997816 */ /* 0x000fe20000000099 */
[----:B0-----:R-:W-:Y:S02]  /*21710*/  @!P0 IMAD.MOV.U32 R4, RZ, RZ, R29 ;  /* 0x000000ffff048224 */ /* 0x001fe400078e001d */
[----:B------:R-:W-:Y:S01]  /*21720*/  @!P0 IMAD.MOV.U32 R5, RZ, RZ, R41 ;  /* 0x000000ffff058224 */ /* 0x000fe200078e0029 */
[----:B------:R-:W4:Y:S04]  /*21730*/  LDL R29, [R1+0x1868] ;  /* 0x00186800011d7983 */ /* 0x000f280000100800 */
[----:B------:R0:W4:Y:S01]  /*21740*/  @!P0 LDG.E.U8 R152, desc[UR44][R4.64] ;  /* 0x0000002c04988981 */ /* 0x000122000c1e1100 */
[----:B------:R-:W-:Y:S01]  /*21750*/  PRMT R154, RZ, 0x7610, R154 ;  /* 0x00007610ff9a7816 */ /* 0x000fe2000000009a */
[----:B0-----:R-:W-:-:S02]  /*21760*/  @!P0 IMAD.MOV.U32 R4, RZ, RZ, R39 ;  /* 0x000000ffff048224 */ /* 0x001fc400078e0027 */
[----:B------:R-:W-:Y:S01]  /*21770*/  @!P0 IMAD.MOV.U32 R5, RZ, RZ, R40 ;  /* 0x000000ffff058224 */ /* 0x000fe200078e0028 */
[----:B------:R-:W-:Y:S01]  /*21780*/  PRMT R155, RZ, 0x7610, R155 ;  /* 0x00007610ff9b7816 */ /* 0x000fe2000000009b */
[----:B------:R-:W4:Y:S04]  /*21790*/  LDL R39, [R1+0x17a4] ;  /* 0x0017a40001277983 */ /* 0x000f280000100800 */
[----:B------:R0:W4:Y:S01]  /*217a0*/  @!P0 LDG.E.U8 R153, desc[UR44][R4.64] ;  /* 0x0000002c04998981 */ /* 0x000122000c1e1100 */
[----:B------:R-:W-:Y:S02]  /*217b0*/  PRMT R156, RZ, 0x7610, R156 ;  /* 0x00007610ff9c7816 */ /* 0x000fe4000000009c */
[----:B------:R-:W-:Y:S01]  /*217c0*/  PRMT R157, RZ, 0x7610, R157 ;  /* 0x00007610ff9d7816 */ /* 0x000fe2000000009d */
[----:B------:R-:W4:Y:S01]  /*217d0*/  LDL R40, [R1+0x11b4] ;  /* 0x0011b40001287983 */ /* 0x000f220000100800 */
[----:B0-----:R-:W-:-:S02]  /*217e0*/  @!P0 IMAD.MOV.U32 R4, RZ, RZ, R36 ;  /* 0x000000ffff048224 */ /* 0x001fc400078e0024 */
[----:B------:R-:W-:Y:S01]  /*217f0*/  @!P0 IMAD.MOV.U32 R5, RZ, RZ, R37 ;  /* 0x000000ffff058224 */ /* 0x000fe200078e0025 */
[----:B------:R-:W4:Y:S04]  /*21800*/  LDL R36, [R1+0x1804] ;  /* 0x0018040001247983 */ /* 0x000f280000100800 */
[----:B------:R0:W4:Y:S01]  /*21810*/  @!P0 LDG.E.U8 R154, desc[UR44][R4.64] ;  /* 0x0000002c049a8981 */ /* 0x000122000c1e1100 */
[----:B------:R-:W-:Y:S02]  /*21820*/  PRMT R158, RZ, 0x7610, R158 ;  /* 0x00007610ff9e7816 */ /* 0x000fe4000000009e */
[----:B------:R-:W-:Y:S01]  /*21830*/  PRMT R159, RZ, 0x7610, R159 ;  /* 0x00007610ff9f7816 */ /* 0x000fe2000000009f */
[----:B------:R-:W4:Y:S01]  /*21840*/  LDL R37, [R1+0x1744] ;  /* 0x0017440001257983 */ /* 0x000f220000100800 */
[----:B0-----:R-:W-:Y:S01]  /*21850*/  @!P0 IMAD.MOV.U32 R4, RZ, RZ, R34 ;  /* 0x000000ffff048224 */ /* 0x001fe200078e0022 */
[----:B------:R-:W-:-:S02]  /*21860*/  PRMT R160, RZ, 0x7610, R160 ;  /* 0x00007610ffa07816 */ /* 0x000fc400000000a0 */
[----:B------:R-:W4:Y:S01]  /*21870*/  LDL R34, [R1+0x1764] ;  /* 0x0017640001227983 */ /* 0x000f220000100800 */
[----:B--2---:R-:W-:-:S03]  /*21880*/  @!P0 IMAD.MOV.U32 R5, RZ, RZ, R35 ;  /* 0x000000ffff058224 */ /* 0x004fc600078e0023 */
[----:B------:R-:W2:Y:S04]  /*21890*/  LDL R35, [R1+0x1784] ;  /* 0x0017840001237983 */ /* 0x000ea80000100800 */
[----:B------:R3:W2:Y:S02]  /*218a0*/  @!P0 LDG.E.U8 R155, desc[UR44][R4.64] ;  /* 0x0000002c049b8981 */ /* 0x0006a4000c1e1100 */
[----:B---3--:R-:W-:Y:S01]  /*218b0*/  @!P0 IMAD.MOV.U32 R4, RZ, RZ, R32 ;  /* 0x000000ffff048224 */ /* 0x008fe200078e0020 */
[----:B------:R-:W-:Y:S01]  /*218c0*/  PRMT R161, RZ, 0x7610, R161 ;  /* 0x00007610ffa17816 */ /* 0x000fe200000000a1 */
[----:B------:R-:W3:Y:S01]  /*218d0*/  LDL R32, [R1+0x1768] ;  /* 0x0017680001207983 */ /* 0x000ee20000100800 */
[----:B----4-:R-:W-:-:S03]  /*218e0*/  @!P0 IMAD.MOV.U32 R5, RZ, RZ, R33 ;  /* 0x000000ffff058224 */ /* 0x010fc600078e0021 */
[----:B------:R-:W4:Y:S04]  /*218f0*/  LDL R33, [R1+0x17e4] ;  /* 0x0017e40001217983 */ /* 0x000f280000100800 */
[----:B------:R0:W3:Y:S02]  /*21900*/  @!P0 LDG.E.U8 R156, desc[UR44][R4.64] ;  /* 0x0000002c049c8981 */ /* 0x0000e4000c1e1100 */
[----:B0-----:R-:W-:Y:S02]  /*21910*/  @!P0 IMAD.MOV.U32 R4, RZ, RZ, R26 ;  /* 0x000000ffff048224 */ /* 0x001fe400078e001a */
[----:B------:R-:W2:Y:S01]  /*21920*/  LDL R26, [R1+0x17e8] ;  /* 0x0017e800011a7983 */ /* 0x000ea20000100800 */
[----:B------:R-:W-:-:S03]  /*21930*/  @!P0 IMAD.MOV.U32 R5, RZ, RZ, R31 ;  /* 0x000000ffff058224 */ /* 0x000fc600078e001f */
[----:B------:R-:W3:Y:S04]  /*21940*/  LDL R31, [R1+0x17c4] ;  /* 0x0017c400011f7983 */ /* 0x000ee80000100800 */
[----:B------:R0:W3:Y:S02]  /*21950*/  @!P0 LDG.E.U8 R157, desc[UR44][R4.64] ;  /* 0x0000002c049d8981 */ /* 0x0000e4000c1e1100 */
[----:B0-----:R-:W-:Y:S02]  /*21960*/  @!P0 IMAD.MOV.U32 R4, RZ, RZ, R14 ;  /* 0x000000ffff048224 */ /* 0x001fe400078e000e */
[----:B------:R-:W3:Y:S01]  /*21970*/  LDL R14, [R1+0x17c8] ;  /* 0x0017c800010e7983 */ /* 0x000ee20000100800 */
[----:B------:R-:W-:-:S03]  /*21980*/  @!P0 IMAD.MOV.U32 R5, RZ, RZ, R30 ;  /* 0x000000ffff058224 */ /* 0x000fc600078e001e */
[----:B------:R-:W3:Y:S04]  /*21990*/  LDL R30, [R1+0x1788] ;  /* 0x00178800011e7983 */ /* 0x000ee80000100800 */
[----:B------:R0:W3:Y:S02]  /*219a0*/  @!P0 LDG.E.U8 R158, desc[UR44][R4.64] ;  /* 0x0000002c049e8981 */ /* 0x0000e4000c1e1100 */
[----:B0-----:R-:W-:Y:S02]  /*219b0*/  @!P0 IMAD.MOV.U32 R4, RZ, RZ, R27 ;  /* 0x000000ffff048224 */ /* 0x001fe400078e001b */
[----:B------:R-:W3:Y:S01]  /*219c0*/  LDL R27, [R1+0x17a8] ;  /* 0x0017a800011b7983 */ /* 0x000ee20000100800 */
[----:B------:R-:W-:-:S05]  /*219d0*/  @!P0 IMAD.MOV.U32 R5, RZ, RZ, R126 ;  /* 0x000000ffff058224 */ /* 0x000fca00078e007e */
[----:B------:R0:W3:Y:S02]  /*219e0*/  @!P0 LDG.E.U8 R159, desc[UR44][R4.64] ;  /* 0x0000002c049f8981 */ /* 0x0000e4000c1e1100 */
[----:B0-----:R-:W-:Y:S02]  /*219f0*/  @!P0 IMAD.MOV.U32 R5, RZ, RZ, R134 ;  /* 0x000000ffff058224 */ /* 0x001fe400078e0086 */
[----:B------:R-:W-:Y:S01]  /*21a00*/  @!P0 IMAD.MOV.U32 R4, RZ, RZ, R29 ;  /* 0x000000ffff048224 */ /* 0x000fe200078e001d */
[----:B------:R-:W-:Y:S01]  /*21a10*/  PRMT R162, RZ, 0x7610, R162 ;  /* 0x00007610ffa27816 */ /* 0x000fe200000000a2 */
[----:B------:R-:W3:Y:S04]  /*21a20*/  LDL R29, [R1+0x1748] ;  /* 0x00174800011d7983 */ /* 0x000ee80000100800 */
[----:B------:R0:W3:Y:S02]  /*21a30*/  @!P0 LDG.E.U8 R160, desc[UR44][R4.64] ;  /* 0x0000002c04a08981 */ /* 0x0000e4000c1e1100 */
[----:B0-----:R-:W-:-:S02]  /*21a40*/  @!P0 IMAD.MOV.U32 R4, RZ, RZ, R131 ;  /* 0x000000ffff048224 */ /* 0x001fc400078e0083 */
[----:B------:R-:W-:-:S05]  /*21a50*/  @!P0 IMAD.MOV.U32 R5, RZ, RZ, R142 ;  /* 0x000000ffff058224 */ /* 0x000fca00078e008e */
[----:B------:R0:W3:Y:S01]  /*21a60*/  @!P0 LDG.E.U8 R161, desc[UR44][R4.64] ;  /* 0x0000002c04a18981 */ /* 0x0000e2000c1e1100 */
[----:B------:R-:W-:Y:S01]  /*21a70*/  PRMT R163, RZ, 0x7610, R163 ;  /* 0x00007610ffa37816 */ /* 0x000fe200000000a3 */
[----:B0-----:R-:W-:Y:S02]  /*21a80*/  @!P0 IMAD.MOV.U32 R4, RZ, RZ, R139 ;  /* 0x000000ffff048224 */ /* 0x001fe400078e008b */
[----:B------:R-:W-:-:S05]  /*21a90*/  @!P0 IMAD.MOV.U32 R5, RZ, RZ, R150 ;  /* 0x000000ffff058224 */ /* 0x000fca00078e0096 */
[----:B------:R0:W3:Y:S01]  /*21aa0*/  @!P0 LDG.E.U8 R162, desc[UR44][R4.64] ;  /* 0x0000002c04a28981 */ /* 0x0000e2000c1e1100 */
[----:B------:R-:W-:Y:S01]  /*21ab0*/  PRMT R164, RZ, 0x7610, R164 ;  /* 0x00007610ffa47816 */ /* 0x000fe200000000a4 */
[----:B0-----:R-:W-:Y:S02]  /*21ac0*/  @!P0 IMAD.MOV.U32 R4, RZ, RZ, R147 ;  /* 0x000000ffff048224 */ /* 0x001fe400078e0093 */
[----:B------:R-:W-:Y:S02]  /*21ad0*/  @!P0 IMAD.MOV.U32 R5, RZ, RZ, R36 ;  /* 0x000000ffff058224 */ /* 0x000fe400078e0024 */
[----:B------:R-:W3:Y:S04]  /*21ae0*/  LDL R36, [R1+0x1724] ;  /* 0x0017240001247983 */ /* 0x000ee80000100800 */
[----:B------:R4:W3:Y:S01]  /*21af0*/  @!P0 LDG.E.U8 R163, desc[UR44][R4.64] ;  /* 0x0000002c04a38981 */ /* 0x0008e2000c1e1100 */
[----:B------:R-:W-:-:S02]  /*21b00*/  PRMT R165, RZ, 0x7610, R165 ;  /* 0x00007610ffa57816 */ /* 0x000fc400000000a5 */
[----:B------:R-:W-:Y:S01]  /*21b10*/  PRMT R166, RZ, 0x7610, R166 ;  /* 0x00007610ffa67816 */ /* 0x000fe200000000a6 */
[----:B----4-:R-:W-:Y:S02]  /*21b20*/  @!P0 IMAD.MOV.U32 R5, RZ, RZ, R33 ;  /* 0x000000ffff058224 */ /* 0x010fe400078e0021 */
[----:B------:R-:W4:Y:S01]  /*21b30*/  LDL R33, [R1+0x1728] ;  /* 0x0017280001217983 */ /* 0x000f220000100800 */
[----:B--2---:R-:W-:-:S03]  /*21b40*/  @!P0 IMAD.MOV.U32 R4, RZ, RZ, R26 ;  /* 0x000000ffff048224 */ /* 0x004fc600078e001a */
[----:B------:R-:W2:Y:S04]  /*21b50*/  LDL R26, [R1+0x1708] ;  /* 0x00170800011a7983 */ /* 0x000ea80000100800 */
[----:B------:R3:W2:Y:S02]  /*21b60*/  @!P0 LDG.E.U8 R164, desc[UR44][R4.64] ;  /* 0x0000002c04a48981 */ /* 0x0006a4000c1e1100 */
[----:B---3--:R-:W-:Y:S02]  /*21b70*/  @!P0 IMAD.MOV.U32 R5, RZ, RZ, R31 ;  /* 0x000000ffff058224 */ /* 0x008fe400078e001f */
[----:B------:R-:W3:Y:S01]  /*21b80*/  LDL R31, [R1+0x1704] ;  /* 0x00170400011f7983 */ /* 0x000ee20000100800 */
[----:B------:R-:W-:-:S03]  /*21b90*/  @!P0 IMAD.MOV.U32 R4, RZ, RZ, R14 ;  /* 0x000000ffff048224 */ /* 0x000fc600078e000e */
[----:B------:R-:W3:Y:S04]  /*21ba0*/  LDL R14, [R1+0x16e8] ;  /* 0x0016e800010e7983 */ /* 0x000ee80000100800 */
[----:B------:R0:W3:Y:S02]  /*21bb0*/  @!P0 LDG.E.U8 R165, desc[UR44][R4.64] ;  /* 0x0000002c04a58981 */ /* 0x0000e4000c1e1100 */
[----:B0-----:R-:W-:Y:S01]  /*21bc0*/  @!P0 IMAD.MOV.U32 R5, RZ, RZ, R39 ;  /* 0x000000ffff058224 */ /* 0x001fe200078e0027 */
[----:B------:R-:W-:Y:S01]  /*21bd0*/  PRMT R167, RZ, 0x7610, R167 ;  /* 0x00007610ffa77816 */ /* 0x000fe200000000a7 */
[----:B------:R-:W3:Y:S01]  /*21be0*/  LDL R39, [R1+0x16c4] ;  /* 0x0016c40001277983 */ /* 0x000ee20000100800 */
[----:B------:R-:W-:-:S03]  /*21bf0*/  @!P0 IMAD.MOV.U32 R4, RZ, RZ, R27 ;  /* 0x000000ffff048224 */ /* 0x000fc600078e001b */
[----:B------:R-:W3:Y:S04]  /*21c00*/  LDL R27, [R1+0x16e4] ;  /* 0x0016e400011b7983 */ /* 0x000ee80000100800 */
[----:B------:R0:W3:Y:S02]  /*21c10*/  @!P0 LDG.E.U8 R166, desc[UR44][R4.64] ;  /* 0x0000002c04a68981 */ /* 0x0000e4000c1e1100 */
[----:B0-----:R-:W-:Y:S02]  /*21c20*/  @!P0 IMAD.MOV.U32 R5, RZ, RZ, R35 ;  /* 0x000000ffff058224 */ /* 0x001fe400078e0023 */
[----:B------:R-:W3:Y:S01]  /*21c30*/  LDL R35, [R1+0x16c8] ;  /* 0x0016c80001237983 */ /* 0x000ee20000100800 */
[----:B------:R-:W-:Y:S01]  /*21c40*/  @!P0 IMAD.MOV.U32 R4, RZ, RZ, R30 ;  /* 0x000000ffff048224 */ /* 0x000fe200078e001e */
[----:B------:R-:W-:-:S02]  /*21c50*/  PRMT R168, RZ, 0x7610, R168 ;  /* 0x00007610ffa87816 */ /* 0x000fc400000000a8 */
[----:B------:R-:W3:Y:S04]  /*21c60*/  LDL R30, [R1+0x16a8] ;  /* 0x0016a800011e7983 */ /* 0x000ee80000100800 */
[----:B------:R0:W3:Y:S01]  /*21c70*/  @!P0 LDG.E.U8 R167, desc[UR44][R4.64] ;  /* 0x0000002c04a78981 */ /* 0x0000e2000c1e1100 */
[----:B------:R-:W-:Y:S01]  /*21c80*/  PRMT R169, RZ, 0x7610, R169 ;  /* 0x00007610ffa97816 */ /* 0x000fe200000000a9 */
[----:B0-----:R-:W-:Y:S02]  /*21c90*/  @!P0 IMAD.MOV.U32 R4, RZ, RZ, R32 ;  /* 0x000000ffff048224 */ /* 0x001fe400078e0020 */
[----:B------:R-:W-:Y:S01]  /*21ca0*/  @!P0 IMAD.MOV.U32 R5, RZ, RZ, R34 ;  /* 0x000000ffff058224 */ /* 0x000fe200078e0022 */
[----:B------:R-:W3:Y:S04]  /*21cb0*/  LDL R32, [R1+0x1278] ;  /* 0x0012780001207983 */ /* 0x000ee80000100800 */
[----:B------:R-:W3:Y:S04]  /*21cc0*/  LDL R34, [R1+0x16a4] ;  /* 0x0016a40001227983 */ /* 0x000ee80000100800 */
[----:B------:R0:W3:Y:S01]  /*21cd0*/  @!P0 LDG.E.U8 R168, desc[UR44][R4.64] ;  /* 0x0000002c04a88981 */ /* 0x0000e2000c1e1100 */
[----:B------:R-:W-:Y:S01]  /*21ce0*/  PRMT R170, RZ, 0x7610, R170 ;  /* 0x00007610ffaa7816 */ /* 0x000fe200000000aa */
[----:B0-----:R-:W-:-:S02]  /*21cf0*/  @!P0 IMAD.MOV.U32 R4, RZ, RZ, R29 ;  /* 0x000000ffff048224 */ /* 0x001fc400078e001d */
[----:B------:R-:W-:Y:S01]  /*21d00*/  @!P0 IMAD.MOV.U32 R5, RZ, RZ, R37 ;  /* 0x000000ffff058224 */ /* 0x000fe200078e0025 */
[----:B------:R-:W3:Y:S04]  /*21d10*/  LDL R29, [R1+0x1258] ;  /* 0x00125800011d7983 */ /* 0x000ee80000100800 */
[----:B------:R-:W3:Y:S04]  /*21d20*/  LDL R37, [R1+0x1274] ;  /* 0x0012740001257983 */ /* 0x000ee80000100800 */
[----:B------:R0:W3:Y:S01]  /*21d30*/  @!P0 LDG.E.U8 R169, desc[UR44][R4.64] ;  /* 0x0000002c04a98981 */ /* 0x0000e2000c1e1100 */
[----:B------:R-:W-:Y:S01]  /*21d40*/  PRMT R171, RZ, 0x7610, R171 ;  /* 0x00007610ffab7816 */ /* 0x000fe200000000ab */
[----:B0-----:R-:W-:Y:S01]  /*21d50*/  @!P0 IMAD.MOV.U32 R5, RZ, RZ, R36 ;  /* 0x000000ffff058224 */ /* 0x001fe200078e0024 */
[----:B------:R-:W-:Y:S01]  /*21d60*/  PRMT R172, RZ, 0x7610, R172 ;  /* 0x00007610ffac7816 */ /* 0x000fe200000000ac */
[----:B------:R-:W3:Y:S01]  /*21d70*/  LDL R36, [R1+0x1214] ;  /* 0x0012140001247983 */ /* 0x000ee20000100800 */
[----:B----4-:R-:W-:-:S03]  /*21d80*/  @!P0 IMAD.MOV.U32 R4, RZ, RZ, R33 ;  /* 0x000000ffff048224 */ /* 0x010fc600078e0021 */
[----:B------:R-:W4:Y:S04]  /*21d90*/  LDL R33, [R1+0x1254] ;  /* 0x0012540001217983 */ /* 0x000f280000100800 */
[----:B------:R2:W4:Y:S02]  /*21da0*/  @!P0 LDG.E.U8 R170, desc[UR44][R4.64] ;  /* 0x0000002c04aa8981 */ /* 0x000524000c1e1100 */
[----:B--2---:R-:W-:Y:S02]  /*21db0*/  @!P0 IMAD.MOV.U32 R4, RZ, RZ, R26 ;  /* 0x000000ffff048224 */ /* 0x004fe400078e001a */
[----:B------:R-:W2:Y:S01]  /*21dc0*/  LDL R26, [R1+0x1238] ;  /* 0x00123800011a7983 */ /* 0x000ea20000100800 */
[----:B---3--:R-:W-:-:S03]  /*21dd0*/  @!P0 IMAD.MOV.U32 R5, RZ, RZ, R31 ;  /* 0x000000ffff058224 */ /* 0x008fc600078e001f */
        /* <DEDUP_REMOVED lines=9> */
[----:B------:R-:W-:Y:S01]  /*21e70*/  PRMT R173, RZ, 0x7610, R173 ;  /* 0x00007610ffad7816 */ /* 0x000fe200000000ad */
[----:B------:R-:W-:Y:S01]  /*21e80*/  @!P0 IMAD.MOV.U32 R5, RZ, RZ, R39 ;  /* 0x000000ffff058224 */ /* 0x000fe200078e0027 */
[----:B------:R-:W-:Y:S01]  /*21e90*/  PRMT R174, RZ, 0x7610, R174 ;  /* 0x00007610ffae7816 */ /* 0x000fe200000000ae */
[----:B------:R-:W3:Y:S04]  /*21ea0*/  LDL R39, [R1+0x1194] ;  /* 0x0011940001277983 */ /* 0x000ee80000100800 */
[----:B------:R0:W3:Y:S01]  /*21eb0*/  @!P0 LDG.E.U8 R173, desc[UR44][R4.64] ;  /* 0x0000002c04ad8981 */ /* 0x0000e2000c1e1100 */
[----:B------:R-:W-:Y:S01]  /*21ec0*/  PRMT R249, RZ, 0x7610, R249 ;  /* 0x00007610fff97816 */ /* 0x000fe200000000f9 */
[----:B0-----:R-:W-:-:S02]  /*21ed0*/  @!P0 IMAD.MOV.U32 R4, RZ, RZ, R30 ;  /* 0x000000ffff048224 */ /* 0x001fc400078e001e */
[----:B------:R-:W3:Y:S01]  /*21ee0*/  LDL R30, [R1+0x11d8] ;  /* 0x0011d800011e7983 */ /* 0x000ee20000100800 */
[----:B------:R-:W-:-:S03]  /*21ef0*/  @!P0 IMAD.MOV.U32 R5, RZ, RZ, R34 ;  /* 0x000000ffff058224 */ /* 0x000fc600078e0022 */
[----:B------:R-:W3:Y:S04]  /*21f00*/  LDL R34, [R1+0x11d4] ;  /* 0x0011d40001227983 */ /* 0x000ee80000100800 */
[----:B------:R0:W3:Y:S01]  /*21f10*/  @!P0 LDG.E.U8 R174, desc[UR44][R4.64] ;  /* 0x0000002c04ae8981 */ /* 0x0000e2000c1e1100 */
[----:B------:R-:W-:Y:S01]  /*21f20*/  PRMT R250, RZ, 0x7610, R250 ;  /* 0x00007610fffa7816 */ /* 0x000fe200000000fa */
[----:B0-----:R-:W-:Y:S02]  /*21f30*/  @!P0 IMAD.MOV.U32 R4, RZ, RZ, R32 ;  /* 0x000000ffff048224 */ /* 0x001fe400078e0020 */
[----:B------:R-:W3:Y:S01]  /*21f40*/  LDL R32, [R1+0x11b8] ;  /* 0x0011b80001207983 */ /* 0x000ee20000100800 */
[----:B------:R-:W-:-:S05]  /*21f50*/  @!P0 IMAD.MOV.U32 R5, RZ, RZ, R37 ;  /* 0x000000ffff058224 */ /* 0x000fca00078e0025 */
[----:B------:R0:W3:Y:S01]  /*21f60*/  @!P0 LDG.E.U8 R249, desc[UR44][R4.64] ;  /* 0x0000002c04f98981 */ /* 0x0000e2000c1e1100 */
[----:B------:R-:W-:Y:S01]  /*21f70*/  PRMT R252, RZ, 0x7610, R252 ;  /* 0x00007610fffc7816 */ /* 0x000fe200000000fc */
[----:B0-----:R-:W-:Y:S02]  /*21f80*/  @!P0 IMAD.MOV.U32 R4, RZ, RZ, R29 ;  /* 0x000000ffff048224 */ /* 0x001fe400078e001d */
[----:B------:R-:W3:Y:S01]  /*21f90*/  LDL R29, [R1+0x1178] ;  /* 0x00117800011d7983 */ /* 0x000ee20000100800 */
[----:B------:R-:W-:Y:S01]  /*21fa0*/  PRMT R81, RZ, 0x7610, R81 ;  /* 0x00007610ff517816 */ /* 0x000fe20000000051 */
[----:B----4-:R-:W-:Y:S02]  /*21fb0*/  @!P0 IMAD.MOV.U32 R5, RZ, RZ, R33 ;  /* 0x000000ffff058224 */ /* 0x010fe400078e0021 */
[----:B------:R-:W4:Y:S04]  /*21fc0*/  LDL R33, [R1+0x1198] ;  /* 0x0011980001217983 */ /* 0x000f280000100800 */
[----:B------:R2:W4:Y:S02]  /*21fd0*/  @!P0 LDG.E.U8 R250, desc[UR44][R4.64] ;  /* 0x0000002c04fa8981 */ /* 0x000524000c1e1100 */
[----:B--2---:R-:W-:-:S02]  /*21fe0*/  @!P0 IMAD.MOV.U32 R4, RZ, RZ, R26 ;  /* 0x000000ffff048224 */ /* 0x004fc400078e001a */
[----:B------:R-:W2:Y:S01]  /*21ff0*/  LDL R26, [R1+0x1158] ;  /* 0x00115800011a7983 */ /* 0x000ea20000100800 */
[----:B---3--:R-:W-:-:S03]  /*22000*/  @!P0 IMAD.MOV.U32 R5, RZ, RZ, R31 ;  /* 0x000000ffff058224 */ /* 0x008fc600078e001f */
[----:B------:R-:W3:Y:S04]  /*22010*/  LDL R31, [R1+0x1174] ;  /* 0x00117400011f7983 */ /* 0x000ee80000100800 */
[----:B------:R0:W2:Y:S02]  /*22020*/  @!P0 LDG.E.U8 R252, desc[UR44][R4.64] ;  /* 0x0000002c04fc8981 */ /* 0x0000a4000c1e1100 */
[----:B0-----:R-:W-:Y:S02]  /*22030*/  @!P0 IMAD.MOV.U32 R5, RZ, RZ, R36 ;  /* 0x000000ffff058224 */ /* 0x001fe400078e0024 */
[----:B------:R-:W2:Y:S01]  /*22040*/  LDL R36, [R1+0x1134] ;  /* 0x0011340001247983 */ /* 0x000ea20000100800 */
[----:B------:R-:W-:-:S03]  /*22050*/  @!P0 IMAD.MOV.U32 R4, RZ, RZ, R27 ;  /* 0x000000ffff048224 */ /* 0x000fc600078e001b */
[----:B------:R-:W2:Y:S04]  /*22060*/  LDL R27, [R1+0x1154] ;  /* 0x00115400011b7983 */ /* 0x000ea80000100800 */
[----:B------:R0:W2:Y:S02]  /*22070*/  @!P0 LDG.E.U8 R81, desc[UR44][R4.64] ;  /* 0x0000002c04518981 */ /* 0x0000a4000c1e1100 */
[----:B0-----:R-:W-:Y:S02]  /*22080*/  @!P0 IMAD.MOV.U32 R4, RZ, RZ, R14 ;  /* 0x000000ffff048224 */ /* 0x001fe400078e000e */
[----:B------:R-:W-:Y:S01]  /*22090*/  @!P0 IMAD.MOV.U32 R5, RZ, RZ, R35 ;  /* 0x000000ffff058224 */ /* 0x000fe200078e0023 */
[----:B------:R-:W2:Y:S04]  /*220a0*/  LDL R14, [R1+0x1118] ;  /* 0x00111800010e7983 */ /* 0x000ea80000100800 */
[----:B------:R-:W2:Y:S04]  /*220b0*/  LDL R35, [R1+0x1114] ;  /* 0x0011140001237983 */ /* 0x000ea80000100800 */
[----:B------:R-:W2:Y:S01]  /*220c0*/  LDL.LU R37, [R1+0x1138] ;  /* 0x0011380001257983 */ /* 0x000ea20000300800 */
[----:B------:R-:W-:-:S02]  /*220d0*/  PRMT R78, RZ, 0x7610, R78 ;  /* 0x00007610ff4e7816 */ /* 0x000fc4000000004e */
[----:B------:R-:W-:Y:S01]  /*220e0*/  PRMT R79, RZ, 0x7610, R79 ;  /* 0x00007610ff4f7816 */ /* 0x000fe2000000004f */
[----:B------:R-:W2:Y:S04]  /*220f0*/  LDL R43, [R1+0x1074] ;  /* 0x00107400012b7983 */ /* 0x000ea80000100800 */
[----:B------:R0:W2:Y:S01]  /*22100*/  @!P0 LDG.E.U8 R78, desc[UR44][R4.64] ;  /* 0x0000002c044e8981 */ /* 0x0000a2000c1e1100 */
[----:B------:R-:W-:Y:S02]  /*22110*/  PRMT R76, RZ, 0x7610, R76 ;  /* 0x00007610ff4c7816 */ /* 0x000fe4000000004c */
[----:B------:R-:W-:Y:S01]  /*22120*/  PRMT R77, RZ, 0x7610, R77 ;  /* 0x00007610ff4d7816 */ /* 0x000fe2000000004d */
[----:B------:R-:W2:Y:S01]  /*22130*/  LDL R41, [R1+0x1058] ;  /* 0x0010580001297983 */ /* 0x000ea20000100800 */
[----:B------:R-:W-:-:S02]  /*22140*/  PRMT R74, RZ, 0x7610, R74 ;  /* 0x00007610ff4a7816 */ /* 0x000fc4000000004a */
[----:B------:R-:W-:Y:S01]  /*22150*/  PRMT R75, RZ, 0x7610, R75 ;  /* 0x00007610ff4b7816 */ /* 0x000fe2000000004b */
[----:B------:R-:W2:Y:S01]  /*22160*/  LDL R42, [R1+0x1054] ;  /* 0x00105400012a7983 */ /* 0x000ea20000100800 */
[----:B0-----:R-:W-:Y:S02]  /*22170*/  @!P0 IMAD.MOV.U32 R4, RZ, RZ, R30 ;  /* 0x000000ffff048224 */ /* 0x001fe400078e001e */
[----:B------:R-:W-:Y:S01]  /*22180*/  @!P0 IMAD.MOV.U32 R5, RZ, RZ, R34 ;  /* 0x000000ffff058224 */ /* 0x000fe200078e0022 */
[----:B------:R-:W2:Y:S04]  /*22190*/  LDL R30, [R1+0x10f8] ;  /* 0x0010f800011e7983 */ /* 0x000ea80000100800 */
[----:B------:R0:W2:Y:S04]  /*221a0*/  @!P0 LDG.E.U8 R79, desc[UR44][R4.64] ;  /* 0x0000002c044f8981 */ /* 0x0000a8000c1e1100 */
[----:B------:R-:W2:Y:S01]  /*221b0*/  LDL R34, [R1+0x10f4] ;  /* 0x0010f40001227983 */ /* 0x000ea20000100800 */
[----:B0-----:R-:W-:-:S02]  /*221c0*/  @!P0 IMAD.MOV.U32 R4, RZ, RZ, R32 ;  /* 0x000000ffff048224 */ /* 0x001fc400078e0020 */
[----:B------:R-:W-:Y:S01]  /*221d0*/  @!P0 IMAD.MOV.U32 R5, RZ, RZ, R40 ;  /* 0x000000ffff058224 */ /* 0x000fe200078e0028 */
[----:B------:R-:W2:Y:S04]  /*221e0*/  LDL R32, [R1+0x10d8] ;  /* 0x0010d80001207983 */ /* 0x000ea80000100800 */
[----:B------:R0:W2:Y:S01]  /*221f0*/  @!P0 LDG.E.U8 R76, desc[UR44][R4.64] ;  /* 0x0000002c044c8981 */ /* 0x0000a2000c1e1100 */
[----:B------:R-:W-:Y:S02]  /*22200*/  PRMT R72, RZ, 0x7610, R72 ;  /* 0x00007610ff487816 */ /* 0x000fe40000000048 */
[----:B------:R-:W-:Y:S01]  /*22210*/  PRMT R73, RZ, 0x7610, R73 ;  /* 0x00007610ff497816 */ /* 0x000fe20000000049 */
[----:B------:R-:W2:Y:S01]  /*22220*/  LDL R40, [R1+0x1034] ;  /* 0x0010340001287983 */ /* 0x000ea20000100800 */
[----:B0-----:R-:W-:-:S03]  /*22230*/  @!P0 IMAD.MOV.U32 R5, RZ, RZ, R39 ;  /* 0x000000ffff058224 */ /* 0x001fc600078e0027 */
[----:B------:R-:W2:Y:S01]  /*22240*/  LDL R39, [R1+0x1038] ;  /* 0x0010380001277983 */ /* 0x000ea20000100800 */
[----:B----4-:R-:W-:-:S03]  /*22250*/  @!P0 IMAD.MOV.U32 R4, RZ, RZ, R33 ;  /* 0x000000ffff048224 */ /* 0x010fc600078e0021 */
[----:B------:R-:W4:Y:S04]  /*22260*/  LDL R33, [R1+0x10d4] ;  /* 0x0010d40001217983 */ /* 0x000f280000100800 */
[----:B------:R0:W4:Y:S02]  /*22270*/  @!P0 LDG.E.U8 R77, desc[UR44][R4.64] ;  /* 0x0000002c044d8981 */ /* 0x000124000c1e1100 */
[----:B0-----:R-:W-:Y:S02]  /*22280*/  @!P0 IMAD.MOV.U32 R4, RZ, RZ, R29 ;  /* 0x000000ffff048224 */ /* 0x001fe400078e001d */
[----:B------:R-:W4:Y:S01]  /*22290*/  LDL R29, [R1+0x10b8] ;  /* 0x0010b800011d7983 */ /* 0x000f220000100800 */
[----:B---3--:R-:W-:-:S03]  /*222a0*/  @!P0 IMAD.MOV.U32 R5, RZ, RZ, R31 ;  /* 0x000000ffff058224 */ /* 0x008fc600078e001f */
[----:B------:R-:W3:Y:S04]  /*222b0*/  LDL R31, [R1+0x10b4] ;  /* 0x0010b400011f7983 */ /* 0x000ee80000100800 */
[----:B------:R2:W3:Y:S02]  /*222c0*/  @!P0 LDG.E.U8 R74, desc[UR44][R4.64] ;  /* 0x0000002c044a8981 */ /* 0x0004e4000c1e1100 */
[----:B--2---:R-:W-:Y:S02]  /*222d0*/  @!P0 IMAD.MOV.U32 R4, RZ, RZ, R26 ;  /* 0x000000ffff048224 */ /* 0x004fe400078e001a */
[----:B------:R-:W2:Y:S01]  /*222e0*/  LDL R26, [R1+0x1098] ;  /* 0x00109800011a7983 */ /* 0x000ea20000100800 */
[----:B------:R-:W-:-:S03]  /*222f0*/  @!P0 IMAD.MOV.U32 R5, RZ, RZ, R27 ;  /* 0x000000ffff058224 */ /* 0x000fc600078e001b */
[----:B------:R-:W2:Y:S04]  /*22300*/  LDL R27, [R1+0x1094] ;  /* 0x00109400011b7983 */ /* 0x000ea80000100800 */
[----:B------:R0:W2:Y:S02]  /*22310*/  @!P0 LDG.E.U8 R75, desc[UR44][R4.64] ;  /* 0x0000002c044b8981 */ /* 0x0000a4000c1e1100 */
[----:B0-----:R-:W-:Y:S02]  /*22320*/  @!P0 IMAD.MOV.U32 R5, RZ, RZ, R36 ;  /* 0x000000ffff058224 */ /* 0x001fe400078e0024 */
[----:B------:R-:W2:Y:S01]  /*22330*/  LDL R36, [R1+0x1014] ;  /* 0x0010140001247983 */ /* 0x000ea20000100800 */
[----:B------:R-:W-:-:S05]  /*22340*/  @!P0 IMAD.MOV.U32 R4, RZ, RZ, R37 ;  /* 0x000000ffff048224 */ /* 0x000fca00078e0025 */
[----:B------:R0:W2:Y:S02]  /*22350*/  @!P0 LDG.E.U8 R72, desc[UR44][R4.64] ;  /* 0x0000002c04488981 */ /* 0x0000a4000c1e1100 */
[----:B0-----:R-:W-:Y:S02]  /*22360*/  @!P0 IMAD.MOV.U32 R4, RZ, RZ, R14 ;  /* 0x000000ffff048224 */ /* 0x001fe400078e000e */
[----:B------:R-:W2:Y:S01]  /*22370*/  LDL R14, [R1+0x1078] ;  /* 0x00107800010e7983 */ /* 0x000ea20000100800 */
[----:B------:R-:W-:Y:S01]  /*22380*/  @!P0 IMAD.MOV.U32 R5, RZ, RZ, R35 ;  /* 0x000000ffff058224 */ /* 0x000fe200078e0023 */
[----:B------:R-:W-:Y:S02]  /*22390*/  PRMT R70, RZ, 0x7610, R70 ;  /* 0x00007610ff467816 */ /* 0x000fe40000000046 */
[----:B------:R-:W2:Y:S04]  /*223a0*/  LDL R35, [R1+0xff4] ;  /* 0x000ff40001237983 */ /* 0x000ea80000100800 */
[----:B------:R0:W2:Y:S02]  /*223b0*/  @!P0 LDG.E.U8 R73, desc[UR44][R4.64] ;  /* 0x0000002c04498981 */ /* 0x0000a4000c1e1100 */
[----:B0-----:R-:W-:-:S02]  /*223c0*/  @!P0 IMAD.MOV.U32 R4, RZ, RZ, R30 ;  /* 0x000000ffff048224 */ /* 0x001fc400078e001e */
[----:B------:R-:W2:Y:S01]  /*223d0*/  LDL R30, [R1+0x1018] ;  /* 0x00101800011e7983 */ /* 0x000ea20000100800 */
[----:B------:R-:W-:-:S03]  /*223e0*/  @!P0 IMAD.MOV.U32 R5, RZ, RZ, R34 ;  /* 0x000000ffff058224 */ /* 0x000fc600078e0022 */
[----:B------:R-:W2:Y:S01]  /*223f0*/  LDL R34, [R1+0xff8] ;  /* 0x000ff80001227983 */ /* 0x000ea20000100800 */
[----:B------:R-:W-:-:S03]  /*22400*/  PRMT R71, RZ, 0x7610, R71 ;  /* 0x00007610ff477816 */ /* 0x000fc60000000047 */
[----:B------:R0:W2:Y:S01]  /*22410*/  @!P0 LDG.E.U8 R70, desc[UR44][R4.64] ;  /* 0x0000002c04468981 */ /* 0x0000a2000c1e1100 */
[----:B------:R-:W-:Y:S01]  /*22420*/  PRMT R68, RZ, 0x7610, R68 ;  /* 0x00007610ff447816 */ /* 0x000fe20000000044 */
[----:B0-----:R-:W-:Y:S02]  /*22430*/  @!P0 IMAD.MOV.U32 R4, RZ, RZ, R32 ;  /* 0x000000ffff048224 */ /* 0x001fe400078e0020 */
[----:B------:R-:W2:Y:S01]  /*22440*/  LDL R32, [R1+0xfd8] ;  /* 0x000fd80001207983 */ /* 0x000ea20000100800 */
[----:B------:R-:W-:Y:S01]  /*22450*/  PRMT R69, RZ, 0x7610, R69 ;  /* 0x00007610ff457816 */ /* 0x000fe20000000045 */
[----:B----4-:R-:W-:Y:S02]  /*22460*/  @!P0 IMAD.MOV.U32 R5, RZ, RZ, R33 ;  /* 0x000000ffff058224 */ /* 0x010fe400078e0021 */
[----:B------:R-:W4:Y:S04]  /*22470*/  LDL R33, [R1+0xfd4] ;  /* 0x000fd40001217983 */ /* 0x000f280000100800 */
[----:B------:R0:W4:Y:S02]  /*22480*/  @!P0 LDG.E.U8 R71, desc[UR44][R4.64] ;  /* 0x0000002c04478981 */ /* 0x000124000c1e1100 */
[----:B0-----:R-:W-:-:S02]  /*22490*/  @!P0 IMAD.MOV.U32 R4, RZ, RZ, R29 ;  /* 0x000000ffff048224 */ /* 0x001fc400078e001d */
        /* <DEDUP_REMOVED lines=11> */
[----:B------:R-:W-:Y:S01]  /*22550*/  PRMT R66, RZ, 0x7610, R66 ;  /* 0x00007610ff427816 */ /* 0x000fe20000000042 */
[----:B------:R-:W-:Y:S01]  /*22560*/  @!P0 IMAD.MOV.U32 R5, RZ, RZ, R43 ;  /* 0x000000ffff058224 */ /* 0x000fe200078e002b */
[----:B------:R-:W-:-:S04]  /*22570*/  PRMT R67, RZ, 0x7610, R67 ;  /* 0x00007610ff437816 */ /* 0x000fc80000000043 */
[----:B------:R0:W2:Y:S01]  /*22580*/  @!P0 LDG.E.U8 R66, desc[UR44][R4.64] ;  /* 0x0000002c04428981 */ /* 0x0000a2000c1e1100 */
[----:B------:R-:W-:Y:S01]  /*22590*/  PRMT R47, RZ, 0x7610, R47 ;  /* 0x00007610ff2f7816 */ /* 0x000fe2000000002f */
[----:B0-----:R-:W-:Y:S02]  /*225a0*/  @!P0 IMAD.MOV.U32 R4, RZ, RZ, R41 ;  /* 0x000000ffff048224 */ /* 0x001fe400078e0029 */
[----:B------:R-:W-:-:S05]  /*225b0*/  @!P0 IMAD.MOV.U32 R5, RZ, RZ, R42 ;  /* 0x000000ffff058224 */ /* 0x000fca00078e002a */
[----:B------:R0:W2:Y:S01]  /*225c0*/  @!P0 LDG.E.U8 R67, desc[UR44][R4.64] ;  /* 0x0000002c04438981 */ /* 0x0000a2000c1e1100 */
[----:B------:R-:W-:Y:S01]  /*225d0*/  PRMT R13, RZ, 0x7610, R13 ;  /* 0x00007610ff0d7816 */ /* 0x000fe2000000000d */
[----:B0-----:R-:W-:Y:S02]  /*225e0*/  @!P0 IMAD.MOV.U32 R4, RZ, RZ, R39 ;  /* 0x000000ffff048224 */ /* 0x001fe400078e0027 */
[----:B------:R-:W-:-:S05]  /*225f0*/  @!P0 IMAD.MOV.U32 R5, RZ, RZ, R40 ;  /* 0x000000ffff058224 */ /* 0x000fca00078e0028 */
[----:B------:R0:W2:Y:S01]  /*22600*/  @!P0 LDG.E.U8 R47, desc[UR44][R4.64] ;  /* 0x0000002c042f8981 */ /* 0x0000a2000c1e1100 */
[----:B------:R-:W-:Y:S01]  /*22610*/  PRMT R64, RZ, 0x7610, R64 ;  /* 0x00007610ff407816 */ /* 0x000fe20000000040 */
[----:B0-----:R-:W-:Y:S02]  /*22620*/  @!P0 IMAD.MOV.U32 R4, RZ, RZ, R30 ;  /* 0x000000ffff048224 */ /* 0x001fe400078e001e */
[----:B------:R-:W-:Y:S01]  /*22630*/  @!P0 IMAD.MOV.U32 R5, RZ, RZ, R36 ;  /* 0x000000ffff058224 */ /* 0x000fe200078e0024 */
[----:B------:R-:W-:Y:S01]  /*22640*/  PRMT R65, RZ, 0x7610, R65 ;  /* 0x00007610ff417816 */ /* 0x000fe20000000041 */
[----:B------:R-:W2:Y:S04]  /*22650*/  LDL.LU R30, [R1+0xf74] ;  /* 0x000f7400011e7983 */ /* 0x000ea80000300800 */
[----:B------:R0:W2:Y:S02]  /*22660*/  @!P0 LDG.E.U8 R13, desc[UR44][R4.64] ;  /* 0x0000002c040d8981 */ /* 0x0000a4000c1e1100 */
[----:B0-----:R-:W-:-:S02]  /*22670*/  @!P0 IMAD.MOV.U32 R4, RZ, RZ, R34 ;  /* 0x000000ffff048224 */ /* 0x001fc400078e0022 */
[----:B------:R-:W-:-:S05]  /*22680*/  @!P0 IMAD.MOV.U32 R5, RZ, RZ, R35 ;  /* 0x000000ffff058224 */ /* 0x000fca00078e0023 */
[----:B------:R0:W2:Y:S01]  /*22690*/  @!P0 LDG.E.U8 R64, desc[UR44][R4.64] ;  /* 0x0000002c04408981 */ /* 0x0000a2000c1e1100 */
[----:B------:R-:W-:Y:S01]  /*226a0*/  PRMT R24, RZ, 0x7610, R24 ;  /* 0x00007610ff187816 */ /* 0x000fe20000000018 */
[----:B0-----:R-:W-:Y:S01]  /*226b0*/  @!P0 IMAD.MOV.U32 R4, RZ, RZ, R32 ;  /* 0x000000ffff048224 */ /* 0x001fe200078e0020 */
[----:B------:R-:W-:Y:S01]  /*226c0*/  PRMT R2, RZ, 0x7610, R2 ;  /* 0x00007610ff027816 */ /* 0x000fe20000000002 */
[----:B----4-:R-:W-:-:S05]  /*226d0*/  @!P0 IMAD.MOV.U32 R5, RZ, RZ, R33 ;  /* 0x000000ffff058224 */ /* 0x010fca00078e0021 */
[----:B------:R0:W4:Y:S02]  /*226e0*/  @!P0 LDG.E.U8 R65, desc[UR44][R4.64] ;  /* 0x0000002c04418981 */ /* 0x000124000c1e1100 */
[----:B0-----:R-:W-:Y:S02]  /*226f0*/  @!P0 IMAD.MOV.U32 R4, RZ, RZ, R29 ;  /* 0x000000ffff048224 */ /* 0x001fe400078e001d */
[----:B------:R-:W4:Y:S04]  /*22700*/  LDL.LU R29, [R1+0xf54] ;  /* 0x000f5400011d7983 */ /* 0x000f280000300800 */
[----:B------:R-:W4:Y:S04]  /*22710*/  LDL R42, [R1+0xf34] ;  /* 0x000f3400012a7983 */ /* 0x000f280000100800 */
[----:B------:R-:W4:Y:S04]  /*22720*/  LDL.LU R32, [R1+0xf38] ;  /* 0x000f380001207983 */ /* 0x000f280000300800 */
[----:B------:R-:W4:Y:S01]  /*22730*/  LDL R41, [R1+0x1290] ;  /* 0x0012900001297983 */ /* 0x000f220000100800 */
[----:B---3--:R-:W-:-:S03]  /*22740*/  @!P0 IMAD.MOV.U32 R5, RZ, RZ, R31 ;  /* 0x000000ffff058224 */ /* 0x008fc600078e001f */
[----:B------:R-:W3:Y:S04]  /*22750*/  LDL R39, [R1+0x16a0] ;  /* 0x0016a00001277983 */ /* 0x000ee80000100800 */
[----:B------:R2:W3:Y:S04]  /*22760*/  @!P0 LDG.E.U8 R24, desc[UR44][R4.64] ;  /* 0x0000002c04188981 */ /* 0x0004e8000c1e1100 */
[----:B------:R-:W3:Y:S04]  /*22770*/  LDL R34, [R1+0x1a7c] ;  /* 0x001a7c0001227983 */ /* 0x000ee80000100800 */
[----:B------:R-:W3:Y:S01]  /*22780*/  LDL R31, [R1+0x1a80] ;  /* 0x001a8000011f7983 */ /* 0x000ee20000100800 */
[----:B--2---:R-:W-:-:S03]  /*22790*/  @!P0 IMAD.MOV.U32 R4, RZ, RZ, R26 ;  /* 0x000000ffff048224 */ /* 0x004fc600078e001a */
[----:B------:R-:W2:Y:S04]  /*227a0*/  LDL R36, [R1+0x1a5c] ;  /* 0x001a5c0001247983 */ /* 0x000ea80000100800 */
[----:B------:R-:W2:Y:S01]  /*227b0*/  LDL R26, [R1+0x1a60] ;  /* 0x001a6000011a7983 */ /* 0x000ea20000100800 */
[----:B------:R-:W-:-:S03]  /*227c0*/  @!P0 IMAD.MOV.U32 R5, RZ, RZ, R27 ;  /* 0x000000ffff058224 */ /* 0x000fc600078e001b */
[----:B------:R-:W2:Y:S04]  /*227d0*/  LDL R27, [R1+0x1690] ;  /* 0x00169000011b7983 */ /* 0x000ea80000100800 */
[----:B------:R0:W2:Y:S02]  /*227e0*/  @!P0 LDG.E.U8 R2, desc[UR44][R4.64] ;  /* 0x0000002c04028981 */ /* 0x0000a4000c1e1100 */
[----:B0-----:R-:W-:Y:S02]  /*227f0*/  @!P0 IMAD.MOV.U32 R4, RZ, RZ, R14 ;  /* 0x000000ffff048224 */ /* 0x001fe400078e000e */
[----:B------:R-:W2:Y:S04]  /*22800*/  LDL R14, [R1+0x1a94] ;  /* 0x001a9400010e7983 */ /* 0x000ea80000100800 */
[----:B------:R-:W3:Y:S04]  /*22810*/  LDL.LU R40, [R1+0xef8] ;  /* 0x000ef80001287983 */ /* 0x000ee80000300800 */
[----:B------:R-:W2:Y:S04]  /*22820*/  LDL.LU R35, [R1+0xf14] ;  /* 0x000f140001237983 */ /* 0x000ea80000300800 */
[----:B------:R-:W3:Y:S04]  /*22830*/  LDL.LU R46, [R1+0xed4] ;  /* 0x000ed400012e7983 */ /* 0x000ee80000300800 */
[----:B------:R-:W3:Y:S04]  /*22840*/  LDL.LU R45, [R1+0xef4] ;  /* 0x000ef400012d7983 */ /* 0x000ee80000300800 */
[----:B------:R-:W3:Y:S04]  /*22850*/  LDL.LU R43, [R1+0xed8] ;  /* 0x000ed800012b7983 */ /* 0x000ee80000300800 */
[----:B------:R-:W3:Y:S01]  /*22860*/  LDL.LU R33, [R1+0xf18] ;  /* 0x000f180001217983 */ /* 0x000ee20000300800 */
[----:B------:R-:W-:-:S02]  /*22870*/  PRMT R62, RZ, 0x7610, R62 ;  /* 0x00007610ff3e7816 */ /* 0x000fc4000000003e */
[----:B------:R-:W-:Y:S01]  /*22880*/  PRMT R63, RZ, 0x7610, R63 ;  /* 0x00007610ff3f7816 */ /* 0x000fe2000000003f */
[----:B------:R-:W3:Y:S01]  /*22890*/  LDL.LU R125, [R1+0x1860] ;  /* 0x00186000017d7983 */ /* 0x000ee20000300800 */
[----:B------:R-:W-:Y:S02]  /*228a0*/  PRMT R12, RZ, 0x7610, R12 ;  /* 0x00007610ff0c7816 */ /* 0x000fe4000000000c */
[----:B------:R-:W-:Y:S01]  /*228b0*/  PRMT R28, RZ, 0x7610, R28 ;  /* 0x00007610ff1c7816 */ /* 0x000fe2000000001c */
[----:B------:R-:W3:Y:S01]  /*228c0*/  LDL.LU R128, [R1+0x187c] ;  /* 0x00187c0001807983 */ /* 0x000ee20000300800 */
[----:B------:R-:W-:Y:S02]  /*228d0*/  PRMT R38, RZ, 0x7610, R38 ;  /* 0x00007610ff267816 */ /* 0x000fe40000000026 */
[----:B------:R-:W-:Y:S01]  /*228e0*/  PRMT R18, RZ, 0x7610, R18 ;  /* 0x00007610ff127816 */ /* 0x000fe20000000012 */
[----:B------:R-:W3:Y:S01]  /*228f0*/  LDL.LU R133, [R1+0x1840] ;  /* 0x0018400001857983 */ /* 0x000ee20000300800 */
[----:B------:R-:W-:-:S03]  /*22900*/  PRMT R60, RZ, 0x7610, R60 ;  /* 0x00007610ff3c7816 */ /* 0x000fc6000000003c */
[----:B------:R-:W3:Y:S04]  /*22910*/  LDL.LU R136, [R1+0x185c] ;  /* 0x00185c0001887983 */ /* 0x000ee80000300800 */
[----:B------:R-:W3:Y:S04]  /*22920*/  LDL.LU R141, [R1+0x1820] ;  /* 0x00182000018d7983 */ /* 0x000ee80000300800 */
[----:B------:R-:W3:Y:S04]  /*22930*/  LDL.LU R144, [R1+0x183c] ;  /* 0x00183c0001907983 */ /* 0x000ee80000300800 */
[----:B------:R-:W3:Y:S01]  /*22940*/  LDL.LU R149, [R1+0x1800] ;  /* 0x0018000001957983 */ /* 0x000ee20000300800 */
[----:B------:R-:W-:-:S05]  /*22950*/  @!P0 IMAD.MOV.U32 R5, RZ, RZ, R30 ;  /* 0x000000ffff058224 */ /* 0x000fca00078e001e */
[----:B------:R0:W3:Y:S02]  /*22960*/  @!P0 LDG.E.U8 R62, desc[UR44][R4.64] ;  /* 0x0000002c043e8981 */ /* 0x0000e4000c1e1100 */
[----:B0-----:R-:W-:Y:S02]  /*22970*/  @!P0 IMAD.MOV.U32 R4, RZ, RZ, R0 ;  /* 0x000000ffff048224 */ /* 0x001fe400078e0000 */
[----:B------:R0:W-:Y:S01]  /*22980*/  STL [R1+0x1ad0], R0 ;  /* 0x001ad00001007387 */ /* 0x0001e20000100800 */
[----:B------:R-:W-:Y:S02]  /*22990*/  PRMT R61, RZ, 0x7610, R61 ;  /* 0x00007610ff3d7816 */ /* 0x000fe4000000003d */
[----:B------:R-:W-:Y:S01]  /*229a0*/  PRMT R58, RZ, 0x7610, R58 ;  /* 0x00007610ff3a7816 */ /* 0x000fe2000000003a */
[----:B------:R-:W3:Y:S04]  /*229b0*/  LDL R44, [R1+0x1880] ;  /* 0x00188000012c7983 */ /* 0x000ee80000100800 */
[----:B0-----:R-:W3:Y:S01]  /*229c0*/  LDL R0, [R1+0x19c0] ;  /* 0x0019c00001007983 */ /* 0x001ee20000100800 */
[----:B----4-:R-:W-:-:S05]  /*229d0*/  @!P0 IMAD.MOV.U32 R5, RZ, RZ, R29 ;  /* 0x000000ffff058224 */ /* 0x010fca00078e001d */
[----:B------:R0:W4:Y:S02]  /*229e0*/  @!P0 LDG.E.U8 R63, desc[UR44][R4.64] ;  /* 0x0000002c043f8981 */ /* 0x000124000c1e1100 */
[----:B0-----:R-:W-:Y:S02]  /*229f0*/  @!P0 IMAD.MOV.U32 R4, RZ, RZ, R32 ;  /* 0x000000ffff048224 */ /* 0x001fe400078e0020 */
[----:B------:R-:W-:Y:S02]  /*22a00*/  @!P0 IMAD.MOV.U32 R5, RZ, RZ, R42 ;  /* 0x000000ffff058224 */ /* 0x000fe400078e002a */
[----:B------:R-:W4:Y:S04]  /*22a10*/  LDL R42, [R1+0x1a1c] ;  /* 0x001a1c00012a7983 */ /* 0x000f280000100800 */
[----:B------:R2:W4:Y:S02]  /*22a20*/  @!P0 LDG.E.U8 R12, desc[UR44][R4.64] ;  /* 0x0000002c040c8981 */ /* 0x000524000c1e1100 */
[----:B--2---:R-:W-:-:S02]  /*22a30*/  @!P0 IMAD.MOV.U32 R5, RZ, RZ, R35 ;  /* 0x000000ffff058224 */ /* 0x004fc400078e0023 */
[----:B---3--:R-:W-:-:S05]  /*22a40*/  @!P0 IMAD.MOV.U32 R4, RZ, RZ, R33 ;  /* 0x000000ffff048224 */ /* 0x008fca00078e0021 */
[----:B------:R0:W2:Y:S02]  /*22a50*/  @!P0 LDG.E.U8 R28, desc[UR44][R4.64] ;  /* 0x0000002c041c8981 */ /* 0x0000a4000c1e1100 */
[----:B0-----:R-:W-:Y:S02]  /*22a60*/  @!P0 IMAD.MOV.U32 R4, RZ, RZ, R40 ;  /* 0x000000ffff048224 */ /* 0x001fe400078e0028 */
[----:B------:R-:W-:-:S05]  /*22a70*/  @!P0 IMAD.MOV.U32 R5, RZ, RZ, R45 ;  /* 0x000000ffff058224 */ /* 0x000fca00078e002d */
[----:B------:R0:W3:Y:S02]  /*22a80*/  @!P0 LDG.E.U8 R38, desc[UR44][R4.64] ;  /* 0x0000002c04268981 */ /* 0x0000e4000c1e1100 */
[----:B0-----:R-:W-:Y:S02]  /*22a90*/  @!P0 IMAD.MOV.U32 R4, RZ, RZ, R43 ;  /* 0x000000ffff048224 */ /* 0x001fe400078e002b */
[----:B------:R-:W-:-:S05]  /*22aa0*/  @!P0 IMAD.MOV.U32 R5, RZ, RZ, R46 ;  /* 0x000000ffff058224 */ /* 0x000fca00078e002e */
[----:B------:R0:W3:Y:S02]  /*22ab0*/  @!P0 LDG.E.U8 R18, desc[UR44][R4.64] ;  /* 0x0000002c04128981 */ /* 0x0000e4000c1e1100 */
[----:B0-----:R-:W-:Y:S02]  /*22ac0*/  @!P0 IMAD.MOV.U32 R4, RZ, RZ, R39 ;  /* 0x000000ffff048224 */ /* 0x001fe400078e0027 */
[----:B------:R-:W-:Y:S01]  /*22ad0*/  @!P0 IMAD.MOV.U32 R5, RZ, RZ, R41 ;  /* 0x000000ffff058224 */ /* 0x000fe200078e0029 */
[----:B------:R-:W2:Y:S04]  /*22ae0*/  LDL R39, [R1+0x19dc] ;  /* 0x0019dc0001277983 */ /* 0x000ea80000100800 */
[----:B------:R0:W3:Y:S04]  /*22af0*/  @!P0 LDG.E.U8 R60, desc[UR44][R4.64] ;  /* 0x0000002c043c8981 */ /* 0x0000e8000c1e1100 */
[----:B------:R-:W4:Y:S01]  /*22b00*/  LDL R41, [R1+0x1a20] ;  /* 0x001a200001297983 */ /* 0x000f220000100800 */
[----:B0-----:R-:W-:-:S02]  /*22b10*/  @!P0 IMAD.MOV.U32 R4, RZ, RZ, R14 ;  /* 0x000000ffff048224 */ /* 0x001fc400078e000e */
[----:B------:R-:W-:Y:S01]  /*22b20*/  @!P0 IMAD.MOV.U32 R5, RZ, RZ, R27 ;  /* 0x000000ffff058224 */ /* 0x000fe200078e001b */
[----:B------:R-:W2:Y:S04]  /*22b30*/  LDL R14, [R1+0x1a40] ;  /* 0x001a4000010e7983 */ /* 0x000ea80000100800 */
[----:B------:R-:W3:Y:S04]  /*22b40*/  LDL R27, [R1+0x1a3c] ;  /* 0x001a3c00011b7983 */ /* 0x000ee80000100800 */
        /* <DEDUP_REMOVED lines=8> */
[----:B------:R-:W-:-:S03]  /*22bd0*/  @!P0 IMAD.MOV.U32 R4, RZ, RZ, R26 ;  /* 0x000000ffff048224 */ /* 0x000fc600078e001a */
[----:B------:R-:W4:Y:S01]  /*22be0*/  LDL R26, [R1+0x19bc] ;  /* 0x0019bc00011a7983 */ /* 0x000f220000100800 */
[----:B------:R-:W-:-:S06]  /*22bf0*/  PRMT R59, RZ, 0x7610, R59 ;  /* 0x00007610ff3b7816 */ /* 0x000fcc000000003b */
[----:B------:R2:W4:Y:S01]  /*22c00*/  @!P0 LDG.E.U8 R59, desc[UR44][R4.64] ;  /* 0x0000002c043b8981 */ /* 0x000522000c1e1100 */
[----:B------:R-:W-:Y:S02]  /*22c10*/  PRMT R56, RZ, 0x7610, R56 ;  /* 0x00007610ff387816 */ /* 0x000fe40000000038 */
[----:B------:R-:W-:Y:S02]  /*22c20*/  PRMT R57, RZ, 0x7610, R57 ;  /* 0x00007610ff397816 */ /* 0x000fe40000000039 */
[----:B------:R-:W-:Y:S02]  /*22c30*/  PRMT R54, RZ, 0x7610, R54 ;  /* 0x00007610ff367816 */ /* 0x000fe40000000036 */
[----:B------:R-:W-:Y:S01]  /*22c40*/  PRMT R55, RZ, 0x7610, R55 ;  /* 0x00007610ff377816 */ /* 0x000fe20000000037 */
[----:B--2---:R-:W-:Y:S02]  /*22c50*/  @!P0 IMAD.MOV.U32 R4, RZ, RZ, R14 ;  /* 0x000000ffff048224 */ /* 0x004fe400078e000e */
[----:B------:R-:W2:Y:S01]  /*22c60*/  LDL R14, [R1+0x19a0] ;  /* 0x0019a000010e7983 */ /* 0x000ea20000100800 */
[----:B---3--:R-:W-:-:S03]  /*22c70*/  @!P0 IMAD.MOV.U32 R5, RZ, RZ, R27 ;  /* 0x000000ffff058224 */ /* 0x008fc600078e001b */
[----:B------:R-:W3:Y:S04]  /*22c80*/  LDL R27, [R1+0x199c] ;  /* 0x00199c00011b7983 */ /* 0x000ee80000100800 */
[----:B------:R4:W3:Y:S02]  /*22c90*/  @!P0 LDG.E.U8 R56, desc[UR44][R4.64] ;  /* 0x0000002c04388981 */ /* 0x0008e4000c1e1100 */
[----:B----4-:R-:W-:Y:S02]  /*22ca0*/  @!P0 IMAD.MOV.U32 R4, RZ, RZ, R41 ;  /* 0x000000ffff048224 */ /* 0x010fe400078e0029 */
[----:B------:R-:W-:Y:S01]  /*22cb0*/  @!P0 IMAD.MOV.U32 R5, RZ, RZ, R42 ;  /* 0x000000ffff058224 */ /* 0x000fe200078e002a */
[----:B------:R-:W-:Y:S01]  /*22cc0*/  PRMT R52, RZ, 0x7610, R52 ;  /* 0x00007610ff347816 */ /* 0x000fe20000000034 */
[----:B------:R-:W4:Y:S04]  /*22cd0*/  LDL R42, [R1+0x193c] ;  /* 0x00193c00012a7983 */ /* 0x000f280000100800 */
[----:B------:R0:W4:Y:S04]  /*22ce0*/  @!P0 LDG.E.U8 R57, desc[UR44][R4.64] ;  /* 0x0000002c04398981 */ /* 0x000128000c1e1100 */
[----:B------:R-:W4:Y:S01]  /*22cf0*/  LDL R41, [R1+0x1940] ;  /* 0x0019400001297983 */ /* 0x000f220000100800 */
[----:B0-----:R-:W-:-:S02]  /*22d00*/  @!P0 IMAD.MOV.U32 R4, RZ, RZ, R31 ;  /* 0x000000ffff048224 */ /* 0x001fc400078e001f */
[----:B------:R-:W-:Y:S01]  /*22d10*/  @!P0 IMAD.MOV.U32 R5, RZ, RZ, R34 ;  /* 0x000000ffff058224 */ /* 0x000fe200078e0022 */
[----:B------:R-:W4:Y:S04]  /*22d20*/  LDL R31, [R1+0x1980] ;  /* 0x00198000011f7983 */ /* 0x000f280000100800 */
[----:B------:R-:W4:Y:S04]  /*22d30*/  LDL R34, [R1+0x197c] ;  /* 0x00197c0001227983 */ /* 0x000f280000100800 */
[----:B------:R0:W4:Y:S02]  /*22d40*/  @!P0 LDG.E.U8 R54, desc[UR44][R4.64] ;  /* 0x0000002c04368981 */ /* 0x000124000c1e1100 */
[----:B0-----:R-:W-:-:S02]  /*22d50*/  @!P0 IMAD.MOV.U32 R4, RZ, RZ, R36 ;  /* 0x000000ffff048224 */ /* 0x001fc400078e0024 */
[----:B------:R-:W-:Y:S01]  /*22d60*/  @!P0 IMAD.MOV.U32 R5, RZ, RZ, R39 ;  /* 0x000000ffff058224 */ /* 0x000fe200078e0027 */
[----:B------:R-:W-:Y:S01]  /*22d70*/  PRMT R53, RZ, 0x7610, R53 ;  /* 0x00007610ff357816 */ /* 0x000fe20000000035 */
[----:B------:R-:W4:Y:S04]  /*22d80*/  LDL R39, [R1+0x18fc] ;  /* 0x0018fc0001277983 */ /* 0x000f280000100800 */
[----:B------:R0:W4:Y:S04]  /*22d90*/  @!P0 LDG.E.U8 R55, desc[UR44][R4.64] ;  /* 0x0000002c04378981 */ /* 0x000128000c1e1100 */
[----:B------:R-:W4:Y:S01]  /*22da0*/  LDL R36, [R1+0x1900] ;  /* 0x0019000001247983 */ /* 0x000f220000100800 */
[----:B0-----:R-:W-:-:S03]  /*22db0*/  @!P0 IMAD.MOV.U32 R4, RZ, RZ, R0 ;  /* 0x000000ffff048224 */ /* 0x001fc600078e0000 */
[----:B------:R-:W4:Y:S01]  /*22dc0*/  LDL R0, [R1+0x1960] ;  /* 0x0019600001007983 */ /* 0x000f220000100800 */
[----:B------:R-:W-:-:S03]  /*22dd0*/  @!P0 IMAD.MOV.U32 R5, RZ, RZ, R26 ;  /* 0x000000ffff058224 */ /* 0x000fc600078e001a */
[----:B------:R-:W4:Y:S04]  /*22de0*/  LDL R26, [R1+0x195c] ;  /* 0x00195c00011a7983 */ /* 0x000f280000100800 */
[----:B------:R2:W4:Y:S01]  /*22df0*/  @!P0 LDG.E.U8 R52, desc[UR44][R4.64] ;  /* 0x0000002c04348981 */ /* 0x000522000c1e1100 */
[----:B------:R-:W-:Y:S01]  /*22e00*/  PRMT R50, RZ, 0x7610, R50 ;  /* 0x00007610ff327816 */ /* 0x000fe20000000032 */
[----:B--2---:R-:W-:Y:S02]  /*22e10*/  @!P0 IMAD.MOV.U32 R4, RZ, RZ, R14 ;  /* 0x000000ffff048224 */ /* 0x004fe400078e000e */
[----:B------:R-:W2:Y:S01]  /*22e20*/  LDL R14, [R1+0x1920] ;  /* 0x00192000010e7983 */ /* 0x000ea20000100800 */
[----:B---3--:R-:W-:-:S03]  /*22e30*/  @!P0 IMAD.MOV.U32 R5, RZ, RZ, R27 ;  /* 0x000000ffff058224 */ /* 0x008fc600078e001b */
[----:B------:R-:W3:Y:S04]  /*22e40*/  LDL R27, [R1+0x191c] ;  /* 0x00191c00011b7983 */ /* 0x000ee80000100800 */
[----:B------:R4:W3:Y:S02]  /*22e50*/  @!P0 LDG.E.U8 R53, desc[UR44][R4.64] ;  /* 0x0000002c04358981 */ /* 0x0008e4000c1e1100 */
[----:B----4-:R-:W-:Y:S02]  /*22e60*/  @!P0 IMAD.MOV.U32 R5, RZ, RZ, R34 ;  /* 0x000000ffff058224 */ /* 0x010fe400078e0022 */
[----:B------:R-:W4:Y:S01]  /*22e70*/  LDL R34, [R1+0x18dc] ;  /* 0x0018dc0001227983 */ /* 0x000f220000100800 */
[----:B------:R-:W-:-:S03]  /*22e80*/  @!P0 IMAD.MOV.U32 R4, RZ, RZ, R31 ;  /* 0x000000ffff048224 */ /* 0x000fc600078e001f */
[----:B------:R-:W4:Y:S04]  /*22e90*/  LDL R31, [R1+0x18e0] ;  /* 0x0018e000011f7983 */ /* 0x000f280000100800 */
[----:B------:R0:W4:Y:S02]  /*22ea0*/  @!P0 LDG.E.U8 R50, desc[UR44][R4.64] ;  /* 0x0000002c04328981 */ /* 0x000124000c1e1100 */
[----:B0-----:R-:W-:Y:S02]  /*22eb0*/  @!P0 IMAD.MOV.U32 R4, RZ, RZ, R0 ;  /* 0x000000ffff048224 */ /* 0x001fe400078e0000 */
[----:B------:R-:W4:Y:S01]  /*22ec0*/  LDL R0, [R1+0x18c0] ;  /* 0x0018c00001007983 */ /* 0x000f220000100800 */
[----:B------:R-:W-:Y:S01]  /*22ed0*/  PRMT R51, RZ, 0x7610, R51 ;  /* 0x00007610ff337816 */ /* 0x000fe20000000033 */
[----:B------:R-:W-:Y:S01]  /*22ee0*/  @!P0 IMAD.MOV.U32 R5, RZ, RZ, R26 ;  /* 0x000000ffff058224 */ /* 0x000fe200078e001a */
[----:B------:R-:W-:Y:S01]  /*22ef0*/  PRMT R48, RZ, 0x7610, R48 ;  /* 0x00007610ff307816 */ /* 0x000fe20000000030 */
[----:B------:R-:W4:Y:S04]  /*22f00*/  LDL R26, [R1+0x18bc] ;  /* 0x0018bc00011a7983 */ /* 0x000f280000100800 */
[----:B------:R0:W4:Y:S02]  /*22f10*/  @!P0 LDG.E.U8 R51, desc[UR44][R4.64] ;  /* 0x0000002c04338981 */ /* 0x000124000c1e1100 */
[----:B0-----:R-:W-:-:S02]  /*22f20*/  @!P0 IMAD.MOV.U32 R4, RZ, RZ, R41 ;  /* 0x000000ffff048224 */ /* 0x001fc400078e0029 */
[----:B------:R-:W-:-:S05]  /*22f30*/  @!P0 IMAD.MOV.U32 R5, RZ, RZ, R42 ;  /* 0x000000ffff058224 */ /* 0x000fca00078e002a */
[----:B------:R2:W4:Y:S01]  /*22f40*/  @!P0 LDG.E.U8 R48, desc[UR44][R4.64] ;  /* 0x0000002c04308981 */ /* 0x000522000c1e1100 */
        /* <DEDUP_REMOVED lines=8> */
[----:B0-----:R-:W-:Y:S02]  /*22fd0*/  @!P0 IMAD.MOV.U32 R4, RZ, RZ, R36 ;  /* 0x000000ffff048224 */ /* 0x001fe400078e0024 */
[----:B------:R-:W-:-:S05]  /*22fe0*/  @!P0 IMAD.MOV.U32 R5, RZ, RZ, R39 ;  /* 0x000000ffff058224 */ /* 0x000fca00078e0027 */
[----:B------:R4:W3:Y:S02]  /*22ff0*/  @!P0 LDG.E.U8 R148, desc[UR44][R4.64] ;  /* 0x0000002c04948981 */ /* 0x0008e4000c1e1100 */
[----:B----4-:R-:W-:Y:S02]  /*23000*/  @!P0 IMAD.MOV.U32 R5, RZ, RZ, R34 ;  /* 0x000000ffff058224 */ /* 0x010fe400078e0022 */
[----:B------:R-:W4:Y:S01]  /*23010*/  LDL.LU R34, [R1+0x181c] ;  /* 0x00181c0001227983 */ /* 0x000f220000300800 */
[----:B------:R-:W-:-:S03]  /*23020*/  @!P0 IMAD.MOV.U32 R4, RZ, RZ, R31 ;  /* 0x000000ffff048224 */ /* 0x000fc600078e001f */
[----:B------:R-:W4:Y:S04]  /*23030*/  LDL R42, [R1+0x17fc] ;  /* 0x0017fc00012a7983 */ /* 0x000f280000100800 */
[----:B------:R0:W4:Y:S01]  /*23040*/  @!P0 LDG.E.U8 R145, desc[UR44][R4.64] ;  /* 0x0000002c04918981 */ /* 0x000122000c1e1100 */
[----:B------:R-:W-:Y:S02]  /*23050*/  PRMT R140, RZ, 0x7610, R140 ;  /* 0x00007610ff8c7816 */ /* 0x000fe4000000008c */
[----:B------:R-:W-:Y:S01]  /*23060*/  PRMT R132, RZ, 0x7610, R132 ;  /* 0x00007610ff847816 */ /* 0x000fe20000000084 */
[----:B------:R-:W4:Y:S01]  /*23070*/  LDL R41, [R1+0x17bc] ;  /* 0x0017bc0001297983 */ /* 0x000f220000100800 */
[----:B------:R-:W-:Y:S02]  /*23080*/  PRMT R129, RZ, 0x7610, R129 ;  /* 0x00007610ff817816 */ /* 0x000fe40000000081 */
[----:B------:R-:W-:Y:S01]  /*23090*/  PRMT R251, RZ, 0x7610, R251 ;  /* 0x00007610fffb7816 */ /* 0x000fe200000000fb */
[----:B------:R-:W4:Y:S01]  /*230a0*/  LDL R39, [R1+0x17c0] ;  /* 0x0017c00001277983 */ /* 0x000f220000100800 */
[----:B------:R-:W-:-:S03]  /*230b0*/  PRMT R248, RZ, 0x7610, R248 ;  /* 0x00007610fff87816 */ /* 0x000fc600000000f8 */
[----:B------:R-:W4:Y:S04]  /*230c0*/  LDL R36, [R1+0x179c] ;  /* 0x00179c0001247983 */ /* 0x000f280000100800 */
[----:B------:R-:W4:Y:S01]  /*230d0*/  LDL R31, [R1+0x17a0] ;  /* 0x0017a000011f7983 */ /* 0x000f220000100800 */
[----:B0-----:R-:W-:-:S03]  /*230e0*/  @!P0 IMAD.MOV.U32 R4, RZ, RZ, R0 ;  /* 0x000000ffff048224 */ /* 0x001fc600078e0000 */
[----:B------:R-:W4:Y:S01]  /*230f0*/  LDL R0, [R1+0x17e0] ;  /* 0x0017e00001007983 */ /* 0x000f220000100800 */
[----:B------:R-:W-:-:S03]  /*23100*/  @!P0 IMAD.MOV.U32 R5, RZ, RZ, R26 ;  /* 0x000000ffff058224 */ /* 0x000fc600078e001a */
[----:B------:R-:W4:Y:S04]  /*23110*/  LDL R26, [R1+0x17dc] ;  /* 0x0017dc00011a7983 */ /* 0x000f280000100800 */
[----:B------:R2:W4:Y:S01]  /*23120*/  @!P0 LDG.E.U8 R140, desc[UR44][R4.64] ;  /* 0x0000002c048c8981 */ /* 0x000522000c1e1100 */
        /* <DEDUP_REMOVED lines=17> */
[----:B----4-:R-:W-:-:S05]  /*23240*/  @!P0 IMAD.MOV.U32 R5, RZ, RZ, R34 ;  /* 0x000000ffff058224 */ /* 0x010fca00078e0022 */
[----:B------:R0:W4:Y:S02]  /*23250*/  @!P0 LDG.E.U8 R247, desc[UR44][R4.64] ;  /* 0x0000002c04f78981 */ /* 0x000124000c1e1100 */
[----:B0-----:R-:W-:Y:S02]  /*23260*/  @!P0 IMAD.MOV.U32 R4, RZ, RZ, R149 ;  /* 0x000000ffff048224 */ /* 0x001fe400078e0095 */
[----:B------:R-:W-:Y:S01]  /*23270*/  @!P0 IMAD.MOV.U32 R5, RZ, RZ, R42 ;  /* 0x000000ffff058224 */ /* 0x000fe200078e002a */
[----:B------:R-:W-:Y:S01]  /*23280*/  PRMT R245, RZ, 0x7610, R245 ;  /* 0x00007610fff57816 */ /* 0x000fe200000000f5 */
[----:B------:R-:W4:Y:S04]  /*23290*/  LDL R42, [R1+0xfac] ;  /* 0x000fac00012a7983 */ /* 0x000f280000100800 */
[----:B------:R0:W4:Y:S02]  /*232a0*/  @!P0 LDG.E.U8 R246, desc[UR44][R4.64] ;  /* 0x0000002c04f68981 */ /* 0x000124000c1e1100 */
[----:B0-----:R-:W-:-:S02]  /*232b0*/  @!P0 IMAD.MOV.U32 R4, RZ, RZ, R0 ;  /* 0x000000ffff048224 */ /* 0x001fc400078e0000 */
[----:B------:R-:W4:Y:S01]  /*232c0*/  LDL R0, [R1+0x1760] ;  /* 0x0017600001007983 */ /* 0x000f220000100800 */
[----:B------:R-:W-:-:S03]  /*232d0*/  @!P0 IMAD.MOV.U32 R5, RZ, RZ, R26 ;  /* 0x000000ffff058224 */ /* 0x000fc600078e001a */
[----:B------:R-:W4:Y:S01]  /*232e0*/  LDL R26, [R1+0x175c] ;  /* 0x00175c00011a7983 */ /* 0x000f220000100800 */
[----:B------:R-:W-:-:S03]  /*232f0*/  PRMT R244, RZ, 0x7610, R244 ;  /* 0x00007610fff47816 */ /* 0x000fc600000000f4 */
[----:B------:R0:W4:Y:S01]  /*23300*/  @!P0 LDG.E.U8 R245, desc[UR44][R4.64] ;  /* 0x0000002c04f58981 */ /* 0x000122000c1e1100 */
[----:B------:R-:W-:Y:S01]  /*23310*/  PRMT R243, RZ, 0x7610, R243 ;  /* 0x00007610fff37816 */ /* 0x000fe200000000f3 */
[----:B0-----:R-:W-:Y:S02]  /*23320*/  @!P0 IMAD.MOV.U32 R4, RZ, RZ, R39 ;  /* 0x000000ffff048224 */ /* 0x001fe400078e0027 */
        /* <DEDUP_REMOVED lines=8> */
[----:B------:R2:W4:Y:S01]  /*233b0*/  @!P0 LDG.E.U8 R243, desc[UR44][R4.64] ;  /* 0x0000002c04f38981 */ /* 0x000522000c1e1100 */
[----:B------:R-:W-:Y:S01]  /*233c0*/  PRMT R242, RZ, 0x7610, R242 ;  /* 0x00007610fff27816 */ /* 0x000fe200000000f2 */
[----:B--2---:R-:W-:-:S02]  /*233d0*/  @!P0 IMAD.MOV.U32 R4, RZ, RZ, R14 ;  /* 0x000000ffff048224 */ /* 0x004fc400078e000e */
[----:B------:R-:W2:Y:S01]  /*233e0*/  LDL R14, [R1+0x1700] ;  /* 0x00170000010e7983 */ /* 0x000ea20000100800 */
[----:B---3--:R-:W-:-:S03]  /*233f0*/  @!P0 IMAD.MOV.U32 R5, RZ, RZ, R27 ;  /* 0x000000ffff058224 */ /* 0x008fc600078e001b */
[----:B------:R-:W3:Y:S04]  /*23400*/  LDL R27, [R1+0x16fc] ;  /* 0x0016fc00011b7983 */ /* 0x000ee80000100800 */
[----:B------:R4:W3:Y:S02]  /*23410*/  @!P0 LDG.E.U8 R242, desc[UR44][R4.64] ;  /* 0x0000002c04f28981 */ /* 0x0008e4000c1e1100 */
[----:B----4-:R-:W-:Y:S02]  /*23420*/  @!P0 IMAD.MOV.U32 R4, RZ, RZ, R0 ;  /* 0x000000ffff048224 */ /* 0x010fe400078e0000 */
[----:B------:R-:W4:Y:S01]  /*23430*/  LDL R0, [R1+0x16e0] ;  /* 0x0016e00001007983 */ /* 0x000f220000100800 */
[----:B------:R-:W-:Y:S01]  /*23440*/  PRMT R241, RZ, 0x7610, R241 ;  /* 0x00007610fff17816 */ /* 0x000fe200000000f1 */
[----:B------:R-:W-:-:S02]  /*23450*/  @!P0 IMAD.MOV.U32 R5, RZ, RZ, R26 ;  /* 0x000000ffff058224 */ /* 0x000fc400078e001a */
[----:B------:R-:W4:Y:S01]  /*23460*/  LDL R26, [R1+0x16dc] ;  /* 0x0016dc00011a7983 */ /* 0x000f220000100800 */
[----:B------:R-:W-:-:S03]  /*23470*/  PRMT R240, RZ, 0x7610, R240 ;  /* 0x00007610fff07816 */ /* 0x000fc600000000f0 */
[----:B------:R0:W4:Y:S01]  /*23480*/  @!P0 LDG.E.U8 R241, desc[UR44][R4.64] ;  /* 0x0000002c04f18981 */ /* 0x000122000c1e1100 */
[----:B------:R-:W-:Y:S01]  /*23490*/  PRMT R239, RZ, 0x7610, R239 ;  /* 0x00007610ffef7816 */ /* 0x000fe200000000ef */
[----:B0-----:R-:W-:Y:S02]  /*234a0*/  @!P0 IMAD.MOV.U32 R4, RZ, RZ, R39 ;  /* 0x000000ffff048224 */ /* 0x001fe400078e0027 */
[----:B------:R-:W4:Y:S01]  /*234b0*/  LDL R39, [R1+0x16c0] ;  /* 0x0016c00001277983 */ /* 0x000f220000100800 */
[----:B------:R-:W-:-:S03]  /*234c0*/  @!P0 IMAD.MOV.U32 R5, RZ, RZ, R41 ;  /* 0x000000ffff058224 */ /* 0x000fc600078e0029 */
[----:B------:R-:W4:Y:S04]  /*234d0*/  LDL R41, [R1+0x16bc] ;  /* 0x0016bc0001297983 */ /* 0x000f280000100800 */
[----:B------:R0:W4:Y:S02]  /*234e0*/  @!P0 LDG.E.U8 R240, desc[UR44][R4.64] ;  /* 0x0000002c04f08981 */ /* 0x000124000c1e1100 */
[----:B0-----:R-:W-:Y:S02]  /*234f0*/  @!P0 IMAD.MOV.U32 R4, RZ, RZ, R31 ;  /* 0x000000ffff048224 */ /* 0x001fe400078e001f */
        /* <DEDUP_REMOVED lines=139> */
[----:B------:R-:W-:Y:S02]  /*23db0*/  @!P0 IMAD.MOV.U32 R5, RZ, RZ, R41 ;  /* 0x000000ffff058224 */ /* 0x000fe400078e0029 */
[----:B------:R-:W4:Y:S04]  /*23dc0*/  LDL R41, [R1+0xfb0] ;  /* 0x000fb00001297983 */ /* 0x000f280000100800 */
[----:B------:R0:W4:Y:S02]  /*23dd0*/  @!P0 LDG.E.U8 R216, desc[UR44][R4.64] ;  /* 0x0000002c04d88981 */ /* 0x000124000c1e1100 */
[----:B0-----:R-:W-:-:S02]  /*23de0*/  @!P0 IMAD.MOV.U32 R4, RZ, RZ, R31 ;  /* 0x000000ffff048224 */ /* 0x001fc400078e001f */
[----:B------:R-:W-:Y:S02]  /*23df0*/  @!P0 IMAD.MOV.U32 R5, RZ, RZ, R36 ;  /* 0x000000ffff058224 */ /* 0x000fe400078e0024 */
[----:B------:R-:W4:Y:S04]  /*23e00*/  LDL R36, [R1+0xf90] ;  /* 0x000f900001247983 */ /* 0x000f280000100800 */
[----:B------:R2:W4:Y:S01]  /*23e10*/  @!P0 LDG.E.U8 R215, desc[UR44][R4.64] ;  /* 0x0000002c04d78981 */ /* 0x000522000c1e1100 */
[----:B------:R-:W-:Y:S01]  /*23e20*/  PRMT R214, RZ, 0x7610, R214 ;  /* 0x00007610ffd67816 */ /* 0x000fe200000000d6 */
[----:B--2---:R-:W-:Y:S02]  /*23e30*/  @!P0 IMAD.MOV.U32 R4, RZ, RZ, R14 ;  /* 0x000000ffff048224 */ /* 0x004fe400078e000e */
[----:B------:R-:W2:Y:S04]  /*23e40*/  LDL R14, [R1+0xf70] ;  /* 0x000f7000010e7983 */ /* 0x000ea80000100800 */
[----:B------:R-:W2:Y:S01]  /*23e50*/  LDL.LU R39, [R1+0xf6c] ;  /* 0x000f6c0001277983 */ /* 0x000ea20000300800 */
[----:B---3--:R-:W-:-:S03]  /*23e60*/  @!P0 IMAD.MOV.U32 R5, RZ, RZ, R27 ;  /* 0x000000ffff058224 */ /* 0x008fc600078e001b */
[----:B------:R-:W3:Y:S04]  /*23e70*/  LDL.LU R31, [R1+0xf4c] ;  /* 0x000f4c00011f7983 */ /* 0x000ee80000300800 */
[----:B------:R-:W3:Y:S04]  /*23e80*/  LDL.LU R27, [R1+0xf50] ;  /* 0x000f5000011b7983 */ /* 0x000ee80000300800 */
[----:B------:R4:W3:Y:S02]  /*23e90*/  @!P0 LDG.E.U8 R214, desc[UR44][R4.64] ;  /* 0x0000002c04d68981 */ /* 0x0008e4000c1e1100 */
[----:B----4-:R-:W-:-:S02]  /*23ea0*/  @!P0 IMAD.MOV.U32 R4, RZ, RZ, R0 ;  /* 0x000000ffff048224 */ /* 0x010fc400078e0000 */
[----:B------:R-:W4:Y:S01]  /*23eb0*/  LDL R0, [R1+0xf2c] ;  /* 0x000f2c0001007983 */ /* 0x000f220000100800 */
[----:B------:R-:W-:Y:S01]  /*23ec0*/  PRMT R213, RZ, 0x7610, R213 ;  /* 0x00007610ffd57816 */ /* 0x000fe200000000d5 */
[----:B------:R-:W-:Y:S01]  /*23ed0*/  @!P0 IMAD.MOV.U32 R5, RZ, RZ, R26 ;  /* 0x000000ffff058224 */ /* 0x000fe200078e001a */
[----:B------:R-:W-:Y:S01]  /*23ee0*/  PRMT R212, RZ, 0x7610, R212 ;  /* 0x00007610ffd47816 */ /* 0x000fe200000000d4 */
[----:B------:R-:W4:Y:S04]  /*23ef0*/  LDL.LU R26, [R1+0xf30] ;  /* 0x000f3000011a7983 */ /* 0x000f280000300800 */
[----:B------:R0:W4:Y:S01]  /*23f00*/  @!P0 LDG.E.U8 R213, desc[UR44][R4.64] ;  /* 0x0000002c04d58981 */ /* 0x000122000c1e1100 */
[----:B------:R-:W-:Y:S01]  /*23f10*/  PRMT R211, RZ, 0x7610, R211 ;  /* 0x00007610ffd37816 */ /* 0x000fe200000000d3 */
[----:B0-----:R-:W-:-:S02]  /*23f20*/  @!P0 IMAD.MOV.U32 R5, RZ, RZ, R42 ;  /* 0x000000ffff058224 */ /* 0x001fc400078e002a */
[----:B------:R-:W-:-:S05]  /*23f30*/  @!P0 IMAD.MOV.U32 R4, RZ, RZ, R41 ;  /* 0x000000ffff048224 */ /* 0x000fca00078e0029 */
[----:B------:R0:W4:Y:S01]  /*23f40*/  @!P0 LDG.E.U8 R212, desc[UR44][R4.64] ;  /* 0x0000002c04d48981 */ /* 0x000122000c1e1100 */
[----:B------:R-:W-:Y:S01]  /*23f50*/  PRMT R210, RZ, 0x7610, R210 ;  /* 0x00007610ffd27816 */ /* 0x000fe200000000d2 */
[----:B0-----:R-:W-:Y:S02]  /*23f60*/  @!P0 IMAD.MOV.U32 R5, RZ, RZ, R3 ;  /* 0x000000ffff058224 */ /* 0x001fe400078e0003 */
[----:B------:R-:W-:-:S05]  /*23f70*/  @!P0 IMAD.MOV.U32 R4, RZ, RZ, R36 ;  /* 0x000000ffff048224 */ /* 0x000fca00078e0024 */
[----:B------:R2:W4:Y:S01]  /*23f80*/  @!P0 LDG.E.U8 R211, desc[UR44][R4.64] ;  /* 0x0000002c04d38981 */ /* 0x000522000c1e1100 */
[----:B------:R-:W-:-:S03]  /*23f90*/  PRMT R209, RZ, 0x7610, R209 ;  /* 0x00007610ffd17816 */ /* 0x000fc600000000d1 */
[----:B------:R0:W-:Y:S04]  /*23fa0*/  STL [R1+0x1ad4], R3 ;  /* 0x001ad40301007387 */ /* 0x0001e80000100800 */
[----:B------:R-:W4:Y:S04]  /*23fb0*/  LDL.LU R41, [R1+0xf0c] ;  /* 0x000f0c0001297983 */ /* 0x000f280000300800 */
[----:B------:R-:W4:Y:S01]  /*23fc0*/  LDL.LU R36, [R1+0xef0] ;  /* 0x000ef00001247983 */ /* 0x000f220000300800 */
[----:B--2---:R-:W-:-:S03]  /*23fd0*/  @!P0 IMAD.MOV.U32 R4, RZ, RZ, R14 ;  /* 0x000000ffff048224 */ /* 0x004fc600078e000e */
[----:B------:R-:W2:Y:S01]  /*23fe0*/  LDL.LU R14, [R1+0xf10] ;  /* 0x000f1000010e7983 */ /* 0x000ea20000300800 */
[----:B------:R-:W-:-:S03]  /*23ff0*/  @!P0 IMAD.MOV.U32 R5, RZ, RZ, R39 ;  /* 0x000000ffff058224 */ /* 0x000fc600078e0027 */
[----:B0-----:R-:W2:Y:S04]  /*24000*/  LDL R3, [R1+0x1a90] ;  /* 0x001a900001037983 */ /* 0x001ea80000100800 */
[----:B------:R3:W2:Y:S02]  /*24010*/  @!P0 LDG.E.U8 R210, desc[UR44][R4.64] ;  /* 0x0000002c04d28981 */ /* 0x0006a4000c1e1100 */
[----:B---3--:R-:W-:Y:S02]  /*24020*/  @!P0 IMAD.MOV.U32 R4, RZ, RZ, R27 ;  /* 0x000000ffff048224 */ /* 0x008fe400078e001b */
[----:B------:R-:W-:-:S05]  /*24030*/  @!P0 IMAD.MOV.U32 R5, RZ, RZ, R31 ;  /* 0x000000ffff058224 */ /* 0x000fca00078e001f */
[----:B------:R4:W3:Y:S02]  /*24040*/  @!P0 LDG.E.U8 R209, desc[UR44][R4.64] ;  /* 0x0000002c04d18981 */ /* 0x0008e4000c1e1100 */
[----:B----4-:R-:W-:Y:S02]  /*24050*/  @!P0 IMAD.MOV.U32 R5, RZ, RZ, R0 ;  /* 0x000000ffff058224 */ /* 0x010fe400078e0000 */
[----:B------:R-:W4:Y:S04]  /*24060*/  LDL R0, [R1+0x1a78] ;  /* 0x001a780001007983 */ /* 0x000f280000100800 */
[----:B------:R-:W3:Y:S04]  /*24070*/  LDL.LU R137, [R1+0xecc] ;  /* 0x000ecc0001897983 */ /* 0x000ee80000300800 */
[----:B------:R-:W4:Y:S04]  /*24080*/  LDL.LU R44, [R1+0xeec] ;  /* 0x000eec00012c7983 */ /* 0x000f280000300800 */
[----:B------:R-:W3:Y:S01]  /*24090*/  LDL.LU R42, [R1+0xed0] ;  /* 0x000ed000012a7983 */ /* 0x000ee20000300800 */
[----:B------:R-:W-:Y:S01]  /*240a0*/  PRMT R208, RZ, 0x7610, R208 ;  /* 0x00007610ffd07816 */ /* 0x000fe200000000d0 */
[----:B------:R-:W-:Y:S01]  /*240b0*/  @!P0 IMAD.MOV.U32 R4, RZ, RZ, R26 ;  /* 0x000000ffff048224 */ /* 0x000fe200078e001a */
[----:B------:R-:W-:Y:S01]  /*240c0*/  PRMT R207, RZ, 0x7610, R207 ;  /* 0x00007610ffcf7816 */ /* 0x000fe200000000cf */
[----:B------:R-:W3:Y:S04]  /*240d0*/  LDL.LU R127, [R1+0x1858] ;  /* 0x00185800017f7983 */ /* 0x000ee80000300800 */
[----:B------:R0:W3:Y:S01]  /*240e0*/  @!P0 LDG.E.U8 R208, desc[UR44][R4.64] ;  /* 0x0000002c04d08981 */ /* 0x0000e2000c1e1100 */
[----:B------:R-:W-:-:S02]  /*240f0*/  PRMT R206, RZ, 0x7610, R206 ;  /* 0x00007610ffce7816 */ /* 0x000fc400000000ce */
[----:B------:R-:W-:Y:S01]  /*24100*/  PRMT R205, RZ, 0x7610, R205 ;  /* 0x00007610ffcd7816 */ /* 0x000fe200000000cd */
[----:B------:R-:W3:Y:S04]  /*24110*/  LDL.LU R130, [R1+0x1874] ;  /* 0x0018740001827983 */ /* 0x000ee80000300800 */
[----:B------:R-:W3:Y:S04]  /*24120*/  LDL.LU R135, [R1+0x1838] ;  /* 0x0018380001877983 */ /* 0x000ee80000300800 */
[----:B------:R-:W3:Y:S04]  /*24130*/  LDL.LU R138, [R1+0x1854] ;  /* 0x00185400018a7983 */ /* 0x000ee80000300800 */
[----:B------:R-:W3:Y:S04]  /*24140*/  LDL.LU R143, [R1+0x1818] ;  /* 0x00181800018f7983 */ /* 0x000ee80000300800 */
[----:B------:R-:W3:Y:S04]  /*24150*/  LDL.LU R146, [R1+0x1834] ;  /* 0x0018340001927983 */ /* 0x000ee80000300800 */
[----:B------:R-:W3:Y:S01]  /*24160*/  LDL.LU R151, [R1+0x17f8] ;  /* 0x0017f80001977983 */ /* 0x000ee20000300800 */
[----:B0-----:R-:W-:-:S02]  /*24170*/  @!P0 IMAD.MOV.U32 R5, RZ, RZ, R41 ;  /* 0x000000ffff058224 */ /* 0x001fc400078e0029 */
[----:B--2---:R-:W-:-:S05]  /*24180*/  @!P0 IMAD.MOV.U32 R4, RZ, RZ, R14 ;  /* 0x000000ffff048224 */ /* 0x004fca00078e000e */
[----:B------:R0:W2:Y:S02]  /*24190*/  @!P0 LDG.E.U8 R207, desc[UR44][R4.64] ;  /* 0x0000002c04cf8981 */ /* 0x0000a4000c1e1100 */
[----:B0-----:R-:W-:Y:S02]  /*241a0*/  @!P0 IMAD.MOV.U32 R4, RZ, RZ, R36 ;  /* 0x000000ffff048224 */ /* 0x001fe400078e0024 */
[----:B----4-:R-:W-:-:S05]  /*241b0*/  @!P0 IMAD.MOV.U32 R5, RZ, RZ, R44 ;  /* 0x000000ffff058224 */ /* 0x010fca00078e002c */
[----:B------:R3:W4:Y:S02]  /*241c0*/  @!P0 LDG.E.U8 R206, desc[UR44][R4.64] ;  /* 0x0000002c04ce8981 */ /* 0x000724000c1e1100 */
[----:B---3--:R-:W-:Y:S02]  /*241d0*/  @!P0 IMAD.MOV.U32 R4, RZ, RZ, R42 ;  /* 0x000000ffff048224 */ /* 0x008fe400078e002a */
[----:B------:R-:W-:-:S05]  /*241e0*/  @!P0 IMAD.MOV.U32 R5, RZ, RZ, R137 ;  /* 0x000000ffff058224 */ /* 0x000fca00078e0089 */
[----:B------:R0:W3:Y:S04]  /*241f0*/  @!P0 LDG.E.U8 R205, desc[UR44][R4.64] ;  /* 0x0000002c04cd8981 */ /* 0x0000e8000c1e1100 */
[----:B------:R-:W0:Y:S04]  /*24200*/  LDL R4, [R1+0x169c] ;  /* 0x00169c0001047983 */ /* 0x000e280000100800 */
[----:B------:R-:W0:Y:S01]  /*24210*/  LDL R5, [R1+0x1aa0] ;  /* 0x001aa00001057983 */ /* 0x000e220000100800 */
[----:B------:R-:W-:Y:S02]  /*24220*/  PRMT R204, RZ, 0x7610, R204 ;  /* 0x00007610ffcc7816 */ /* 0x000fe400000000cc */
[----:B0-----:R-:W-:-:S04]  /*24230*/  @!P0 LOP3.LUT R5, R5, R4, RZ, 0x3c, !PT ;  /* 0x0000000405058212 */ /* 0x001fc800078e3cff */
[----:B------:R-:W-:-:S04]  /*24240*/  @!P0 LOP3.LUT R4, R5, R4, RZ, 0x3c, !PT ;  /* 0x0000000405048212 */ /* 0x000fc800078e3cff */
[----:B------:R-:W-:-:S05]  /*24250*/  @!P0 LOP3.LUT R5, R5, R4, RZ, 0x3c, !PT ;  /* 0x0000000405058212 */ /* 0x000fca00078e3cff */
[----:B------:R0:W3:Y:S04]  /*24260*/  @!P0 LDG.E.U8 R204, desc[UR44][R4.64] ;  /* 0x0000002c04cc8981 */ /* 0x0000e8000c1e1100 */
[----:B------:R-:W2:Y:S01]  /*24270*/  LDL R5, [R1+0x168c] ;  /* 0x00168c0001057983 */ /* 0x000ea20000100800 */
[----:B------:R-:W-:Y:S01]  /*24280*/  PRMT R203, RZ, 0x7610, R203 ;  /* 0x00007610ffcb7816 */ /* 0x000fe200000000cb */
[----:B0-----:R-:W-:Y:S01]  /*24290*/  @!P0 IMAD.MOV.U32 R4, RZ, RZ, R3 ;  /* 0x000000ffff048224 */ /* 0x001fe200078e0003 */
[----:B------:R-:W-:Y:S01]  /*242a0*/  PRMT R202, RZ, 0x7610, R202 ;  /* 0x00007610ffca7816 */ /* 0x000fe200000000ca */
[----:B------:R-:W4:Y:S04]  /*242b0*/  LDL R3, [R1+0x1a18] ;  /* 0x001a180001037983 */ /* 0x000f280000100800 */
[----:B--2---:R0:W2:Y:S04]  /*242c0*/  @!P0 LDG.E.U8 R203, desc[UR44][R4.64] ;  /* 0x0000002c04cb8981 */ /* 0x0040a8000c1e1100 */
[----:B------:R-:W3:Y:S01]  /*242d0*/  LDL R5, [R1+0x1a74] ;  /* 0x001a740001057983 */ /* 0x000ee20000100800 */
[----:B0-----:R-:W-:Y:S01]  /*242e0*/  @!P0 IMAD.MOV.U32 R4, RZ, RZ, R0 ;  /* 0x000000ffff048224 */ /* 0x001fe200078e0000 */
[----:B------:R-:W-:-:S02]  /*242f0*/  PRMT R201, RZ, 0x7610, R201 ;  /* 0x00007610ffc97816 */ /* 0x000fc400000000c9 */
[----:B------:R-:W-:Y:S01]  /*24300*/  PRMT R200, RZ, 0x7610, R200 ;  /* 0x00007610ffc87816 */ /* 0x000fe200000000c8 */
[----:B------:R-:W2:Y:S04]  /*24310*/  LDL R0, [R1+0x19f8] ;  /* 0x0019f80001007983 */ /* 0x000ea80000100800 */
[----:B---3--:R0:W3:Y:S04]  /*24320*/  @!P0 LDG.E.U8 R202, desc[UR44][R4.64] ;  /* 0x0000002c04ca8981 */ /* 0x0080e8000c1e1100 */
[----:B------:R-:W0:Y:S04]  /*24330*/  LDL R4, [R1+0x1a54] ;  /* 0x001a540001047983 */ /* 0x000e280000100800 */
[----:B------:R-:W0:Y:S02]  /*24340*/  LDL R5, [R1+0x1a58] ;  /* 0x001a580001057983 */ /* 0x000e240000100800 */
[----:B0-----:R-:W-:-:S04]  /*24350*/  @!P0 LOP3.LUT R5, R5, R4, RZ, 0x3c, !PT ;  /* 0x0000000405058212 */ /* 0x001fc800078e3cff */
[----:B------:R-:W-:-:S04]  /*24360*/  @!P0 LOP3.LUT R4, R5, R4, RZ, 0x3c, !PT ;  /* 0x0000000405048212 */ /* 0x000fc800078e3cff */
[----:B------:R-:W-:-:S05]  /*24370*/  @!P0 LOP3.LUT R5, R5, R4, RZ, 0x3c, !PT ;  /* 0x0000000405058212 */ /* 0x000fca00078e3cff */
[----:B------:R0:W3:Y:S04]  /*24380*/  @!P0 LDG.E.U8 R201, desc[UR44][R4.64] ;  /* 0x0000002c04c98981 */ /* 0x0000e8000c1e1100 */
[----:B------:R-:W0:Y:S04]  /*24390*/  LDL R4, [R1+0x1a34] ;  /* 0x001a340001047983 */ /* 0x000e280000100800 */
[----:B------:R-:W0:Y:S02]  /*243a0*/  LDL R5, [R1+0x1a38] ;  /* 0x001a380001057983 */ /* 0x000e240000100800 */
[----:B0-----:R-:W-:-:S04]  /*243b0*/  @!P0 LOP3.LUT R5, R5, R4, RZ, 0x3c, !PT ;  /* 0x0000000405058212 */ /* 0x001fc800078e3cff */
[----:B------:R-:W-:-:S04]  /*243c0*/  @!P0 LOP3.LUT R4, R5, R4, RZ, 0x3c, !PT ;  /* 0x0000000405048212 */ /* 0x000fc800078e3cff */
[----:B------:R-:W-:-:S05]  /*243d0*/  @!P0 LOP3.LUT R5, R5, R4, RZ, 0x3c, !PT ;  /* 0x0000000405058212 */ /* 0x000fca00078e3cff */
[----:B------:R4:W3:Y:S04]  /*243e0*/  @!P0 LDG.E.U8 R200, desc[UR44][R4.64] ;  /* 0x0000002c04c88981 */ /* 0x0008e8000c1e1100 */
[----:B------:R-:W2:Y:S01]  /*243f0*/  LDL R5, [R1+0x1a14] ;  /* 0x001a140001057983 */ /* 0x000ea20000100800 */
[----:B------:R-:W-:Y:S01]  /*24400*/  PRMT R199, RZ, 0x7610, R199 ;  /* 0x00007610ffc77816 */ /* 0x000fe200000000c7 */
[----:B----4-:R-:W-:Y:S01]  /*24410*/  @!P0 IMAD.MOV.U32 R4, RZ, RZ, R3 ;  /* 0x000000ffff048224 */ /* 0x010fe200078e0003 */
        /* <DEDUP_REMOVED lines=71> */
[----:B----4-:R-:W-:Y:S02]  /*24890*/  @!P0 IMAD.MOV.U32 R4, RZ, RZ, R3 ;  /* 0x000000ffff048224 */ /* 0x010fe400078e0003 */
[----:B------:R-:W4:Y:S01]  /*248a0*/  LDL R3, [R1+0x1814] ;  /* 0x0018140001037983 */ /* 0x000f220000100800 */
[----:B------:R-:W-:Y:S02]  /*248b0*/  PRMT R185, RZ, 0x7610, R185 ;  /* 0x00007610ffb97816 */ /* 0x000fe400000000b9 */
[----:B------:R-:W-:-:S02]  /*248c0*/  PRMT R184, RZ, 0x7610, R184 ;  /* 0x00007610ffb87816 */ /* 0x000fc400000000b8 */
[----:B------:R-:W-:Y:S01]  /*248d0*/  PRMT R183, RZ, 0x7610, R183 ;  /* 0x00007610ffb77816 */ /* 0x000fe200000000b7 */
[----:B--2---:R0:W2:Y:S02]  /*248e0*/  @!P0 LDG.E.U8 R186, desc[UR44][R4.64] ;  /* 0x0000002c04ba8981 */ /* 0x0040a4000c1e1100 */
[----:B0-----:R-:W-:Y:S02]  /*248f0*/  @!P0 IMAD.MOV.U32 R4, RZ, RZ, R0 ;  /* 0x000000ffff048224 */ /* 0x001fe400078e0000 */
[----:B------:R-:W3:Y:S01]  /*24900*/  LDL R0, [R1+0x17f4] ;  /* 0x0017f40001007983 */ /* 0x000ee20000100800 */
[----:B------:R-:W-:-:S05]  /*24910*/  @!P0 IMAD.MOV.U32 R5, RZ, RZ, R130 ;  /* 0x000000ffff058224 */ /* 0x000fca00078e0082 */
[----:B------:R0:W2:Y:S02]  /*24920*/  @!P0 LDG.E.U8 R185, desc[UR44][R4.64] ;  /* 0x0000002c04b98981 */ /* 0x0000a4000c1e1100 */
        /* <DEDUP_REMOVED lines=9> */
[----:B----4-:R-:W-:Y:S01]  /*249c0*/  @!P0 IMAD.MOV.U32 R5, RZ, RZ, R3 ;  /* 0x000000ffff058224 */ /* 0x010fe200078e0003 */
[----:B------:R-:W-:Y:S01]  /*249d0*/  PRMT R180, RZ, 0x7610, R180 ;  /* 0x00007610ffb47816 */ /* 0x000fe200000000b4 */
[----:B------:R-:W4:Y:S04]  /*249e0*/  LDL R3, [R1+0x1798] ;  /* 0x0017980001037983 */ /* 0x000f280000100800 */
[----:B------:R0:W2:Y:S02]  /*249f0*/  @!P0 LDG.E.U8 R182, desc[UR44][R4.64] ;  /* 0x0000002c04b68981 */ /* 0x0000a4000c1e1100 */
[----:B0-----:R-:W-:-:S02]  /*24a00*/  @!P0 IMAD.MOV.U32 R4, RZ, RZ, R151 ;  /* 0x000000ffff048224 */ /* 0x001fc400078e0097 */
[----:B---3--:R-:W-:Y:S01]  /*24a10*/  @!P0 IMAD.MOV.U32 R5, RZ, RZ, R0 ;  /* 0x000000ffff058224 */ /* 0x008fe200078e0000 */
[----:B------:R-:W-:Y:S01]  /*24a20*/  PRMT R179, RZ, 0x7610, R179 ;  /* 0x00007610ffb37816 */ /* 0x000fe200000000b3 */
[----:B------:R-:W3:Y:S04]  /*24a30*/  LDL R0, [R1+0x1778] ;  /* 0x0017780001007983 */ /* 0x000ee80000100800 */
[----:B------:R0:W2:Y:S04]  /*24a40*/  @!P0 LDG.E.U8 R181, desc[UR44][R4.64] ;  /* 0x0000002c04b58981 */ /* 0x0000a8000c1e1100 */
[----:B------:R-:W0:Y:S04]  /*24a50*/  LDL R4, [R1+0x17d4] ;  /* 0x0017d40001047983 */ /* 0x000e280000100800 */
[----:B------:R-:W0:Y:S02]  /*24a60*/  LDL R5, [R1+0x17d8] ;  /* 0x0017d80001057983 */ /* 0x000e240000100800 */
[----:B0-----:R-:W-:-:S04]  /*24a70*/  @!P0 LOP3.LUT R5, R5, R4, RZ, 0x3c, !PT ;  /* 0x0000000405058212 */ /* 0x001fc800078e3cff */
[----:B------:R-:W-:-:S04]  /*24a80*/  @!P0 LOP3.LUT R4, R5, R4, RZ, 0x3c, !PT ;  /* 0x0000000405048212 */ /* 0x000fc800078e3cff */
[----:B------:R-:W-:-:S05]  /*24a90*/  @!P0 LOP3.LUT R5, R5, R4, RZ, 0x3c, !PT ;  /* 0x0000000405058212 */ /* 0x000fca00078e3cff */
[----:B------:R0:W2:Y:S04]  /*24aa0*/  @!P0 LDG.E.U8 R180, desc[UR44][R4.64] ;  /* 0x0000002c04b48981 */ /* 0x0000a8000c1e1100 */
[----:B------:R-:W0:Y:S04]  /*24ab0*/  LDL R4, [R1+0x17b4] ;  /* 0x0017b40001047983 */ /* 0x000e280000100800 */
[----:B------:R-:W0:Y:S02]  /*24ac0*/  LDL R5, [R1+0x17b8] ;  /* 0x0017b80001057983 */ /* 0x000e240000100800 */
[----:B0-----:R-:W-:-:S04]  /*24ad0*/  @!P0 LOP3.LUT R5, R5, R4, RZ, 0x3c, !PT ;  /* 0x0000000405058212 */ /* 0x001fc800078e3cff */
[----:B------:R-:W-:-:S04]  /*24ae0*/  @!P0 LOP3.LUT R4, R5, R4, RZ, 0x3c, !PT ;  /* 0x0000000405048212 */ /* 0x000fc800078e3cff */
[----:B------:R-:W-:-:S05]  /*24af0*/  @!P0 LOP3.LUT R5, R5, R4, RZ, 0x3c, !PT ;  /* 0x0000000405058212 */ /* 0x000fca00078e3cff */
[----:B------:R4:W2:Y:S04]  /*24b00*/  @!P0 LDG.E.U8 R179, desc[UR44][R4.64] ;  /* 0x0000002c04b38981 */ /* 0x0008a8000c1e1100 */
[----:B------:R-:W3:Y:S01]  /*24b10*/  LDL R5, [R1+0x1794] ;  /* 0x0017940001057983 */ /* 0x000ee20000100800 */
[----:B------:R-:W-:Y:S01]  /*24b20*/  PRMT R178, RZ, 0x7610, R178 ;  /* 0x00007610ffb27816 */ /* 0x000fe200000000b2 */
[----:B----4-:R-:W-:Y:S01]  /*24b30*/  @!P0 IMAD.MOV.U32 R4, RZ, RZ, R3 ;  /* 0x000000ffff048224 */ /* 0x010fe200078e0003 */
[----:B------:R-:W-:Y:S01]  /*24b40*/  PRMT R177, RZ, 0x7610, R177 ;  /* 0x00007610ffb17816 */ /* 0x000fe200000000b1 */
[----:B------:R-:W4:Y:S04]  /*24b50*/  LDL R3, [R1+0x1718] ;  /* 0x0017180001037983 */ /* 0x000f280000100800 */
[----:B---3--:R0:W3:Y:S04]  /*24b60*/  @!P0 LDG.E.U8 R178, desc[UR44][R4.64] ;  /* 0x0000002c04b28981 */ /* 0x0080e8000c1e1100 */
[----:B------:R-:W2:Y:S01]  /*24b70*/  LDL R5, [R1+0x1774] ;  /* 0x0017740001057983 */ /* 0x000ea20000100800 */
[----:B0-----:R-:W-:Y:S01]  /*24b80*/  @!P0 IMAD.MOV.U32 R4, RZ, RZ, R0 ;  /* 0x000000ffff048224 */ /* 0x001fe200078e0000 */
[----:B------:R-:W-:-:S02]  /*24b90*/  PRMT R176, RZ, 0x7610, R176 ;  /* 0x00007610ffb07816 */ /* 0x000fc400000000b0 */
[----:B------:R-:W-:Y:S01]  /*24ba0*/  PRMT R175, RZ, 0x7610, R175 ;  /* 0x00007610ffaf7816 */ /* 0x000fe200000000af */
[----:B------:R0:W-:Y:S04]  /*24bb0*/  STS.U8 [R188+UR46+0x4200], R174 ;  /* 0x004200aebc007988 */ /* 0x0001e8000800002e */
[----:B------:R-:W3:Y:S04]  /*24bc0*/  LDL R0, [R1+0x16f8] ;  /* 0x0016f80001007983 */ /* 0x000ee80000100800 */
[----:B--2---:R1:W2:Y:S04]  /*24bd0*/  @!P0 LDG.E.U8 R177, desc[UR44][R4.64] ;  /* 0x0000002c04b18981 */ /* 0x0042a8000c1e1100 */
[----:B------:R-:W1:Y:S04]  /*24be0*/  LDL R4, [R1+0x1754] ;  /* 0x0017540001047983 */ /* 0x000e680000100800 */
[----:B------:R-:W1:Y:S02]  /*24bf0*/  LDL R5, [R1+0x1758] ;  /* 0x0017580001057983 */ /* 0x000e640000100800 */
[----:B-1----:R-:W-:-:S04]  /*24c00*/  @!P0 LOP3.LUT R5, R5, R4, RZ, 0x3c, !PT ;  /* 0x0000000405058212 */ /* 0x002fc800078e3cff */
[----:B------:R-:W-:-:S04]  /*24c10*/  @!P0 LOP3.LUT R4, R5, R4, RZ, 0x3c, !PT ;  /* 0x0000000405048212 */ /* 0x000fc800078e3cff */
[----:B------:R-:W-:-:S05]  /*24c20*/  @!P0 LOP3.LUT R5, R5, R4, RZ, 0x3c, !PT ;  /* 0x0000000405058212 */ /* 0x000fca00078e3cff */
[----:B------:R1:W2:Y:S04]  /*24c30*/  @!P0 LDG.E.U8 R176, desc[UR44][R4.64] ;  /* 0x0000002c04b08981 */ /* 0x0002a8000c1e1100 */
[----:B------:R-:W1:Y:S04]  /*24c40*/  LDL R4, [R1+0x1734] ;  /* 0x0017340001047983 */ /* 0x000e680000100800 */
[----:B------:R-:W1:Y:S02]  /*24c50*/  LDL R5, [R1+0x1738] ;  /* 0x0017380001057983 */ /* 0x000e640000100800 */
[----:B-1----:R-:W-:-:S04]  /*24c60*/  @!P0 LOP3.LUT R5, R5, R4, RZ, 0x3c, !PT ;  /* 0x0000000405058212 */ /* 0x002fc800078e3cff */
[----:B------:R-:W-:-:S04]  /*24c70*/  @!P0 LOP3.LUT R4, R5, R4, RZ, 0x3c, !PT ;  /* 0x0000000405048212 */ /* 0x000fc800078e3cff */
[----:B------:R-:W-:-:S05]  /*24c80*/  @!P0 LOP3.LUT R5, R5, R4, RZ, 0x3c, !PT ;  /* 0x0000000405058212 */ /* 0x000fca00078e3cff */
[----:B------:R4:W2:Y:S04]  /*24c90*/  @!P0 LDG.E.U8 R175, desc[UR44][R4.64] ;  /* 0x0000002c04af8981 */ /* 0x0008a8000c1e1100 */
[----:B------:R-:W3:Y:S01]  /*24ca0*/  LDL R5, [R1+0x1714] ;  /* 0x0017140001057983 */ /* 0x000ee20000100800 */
[----:B0-----:R-:W-:Y:S01]  /*24cb0*/  PRMT R174, RZ, 0x7610, R174 ;  /* 0x00007610ffae7816 */ /* 0x001fe200000000ae */
[----:B----4-:R-:W-:Y:S02]  /*24cc0*/  @!P0 IMAD.MOV.U32 R4, RZ, RZ, R3 ;  /* 0x000000ffff048224 */ /* 0x010fe400078e0003 */
[----:B------:R0:W-:Y:S04]  /*24cd0*/  STS.U8 [R188+UR46+0x4000], R173 ;  /* 0x004000adbc007988 */ /* 0x0001e8000800002e */
[----:B------:R1:W-:Y:S04]  /*24ce0*/  STS.U8 [R188+UR46+0x3e00], R172 ;  /* 0x003e00acbc007988 */ /* 0x0003e8000800002e */
[----:B------:R4:W-:Y:S04]  /*24cf0*/  STS.U8 [R188+UR46+0x4800], R252 ;  /* 0x004800fcbc007988 */ /* 0x0009e8000800002e */
[----:B------:R-:W2:Y:S04]  /*24d00*/  LDL R3, [R1+0x1288] ;  /* 0x0012880001037983 */ /* 0x000ea80000100800 */
[----:B---3--:R3:W2:Y:S01]  /*24d10*/  @!P0 LDG.E.U8 R174, desc[UR44][R4.64] ;  /* 0x0000002c04ae8981 */ /* 0x0086a2000c1e1100 */
[----:B0-----:R-:W-:-:S02]  /*24d20*/  PRMT R173, RZ, 0x7610, R173 ;  /* 0x00007610ffad7816 */ /* 0x001fc400000000ad */
[----:B-1----:R-:W-:Y:S01]  /*24d30*/  PRMT R172, RZ, 0x7610, R172 ;  /* 0x00007610ffac7816 */ /* 0x002fe200000000ac */
[----:B----4-:R-:W4:Y:S04]  /*24d40*/  LDL R252, [R1+0x1284] ;  /* 0x0012840001fc7983 */ /* 0x010f280000100800 */
[----:B------:R-:W2:Y:S01]  /*24d50*/  LDL R5, [R1+0x16f4] ;  /* 0x0016f40001057983 */ /* 0x000ea20000100800 */
[----:B---3--:R-:W-:-:S03]  /*24d60*/  @!P0 IMAD.MOV.U32 R4, RZ, RZ, R0 ;  /* 0x000000ffff048224 */ /* 0x008fc600078e0000 */
[----:B------:R0:W-:Y:S04]  /*24d70*/  STS.U8 [R188+UR46+0x4400], R249 ;  /* 0x004400f9bc007988 */ /* 0x0001e8000800002e */
[----:B------:R-:W3:Y:S04]  /*24d80*/  LDL R0, [R1+0x1268] ;  /* 0x0012680001007983 */ /* 0x000ee80000100800 */
[----:B0-----:R-:W3:Y:S04]  /*24d90*/  LDL R249, [R1+0x1264] ;  /* 0x0012640001f97983 */ /* 0x001ee80000100800 */
[----:B--2---:R0:W2:Y:S04]  /*24da0*/  @!P0 LDG.E.U8 R173, desc[UR44][R4.64] ;  /* 0x0000002c04ad8981 */ /* 0x0040a8000c1e1100 */
[----:B------:R-:W0:Y:S04]  /*24db0*/  LDL R4, [R1+0x16d4] ;  /* 0x0016d40001047983 */ /* 0x000e280000100800 */
[----:B------:R-:W0:Y:S02]  /*24dc0*/  LDL R5, [R1+0x16d8] ;  /* 0x0016d80001057983 */ /* 0x000e240000100800 */
[----:B0-----:R-:W-:-:S04]  /*24dd0*/  @!P0 LOP3.LUT R5, R5, R4, RZ, 0x3c, !PT ;  /* 0x0000000405058212 */ /* 0x001fc800078e3cff */
[----:B------:R-:W-:-:S04]  /*24de0*/  @!P0 LOP3.LUT R4, R5, R4, RZ, 0x3c, !PT ;  /* 0x0000000405048212 */ /* 0x000fc800078e3cff */
[----:B------:R-:W-:-:S05]  /*24df0*/  @!P0 LOP3.LUT R5, R5, R4, RZ, 0x3c, !PT ;  /* 0x0000000405058212 */ /* 0x000fca00078e3cff */
[----:B------:R0:W2:Y:S04]  /*24e00*/  @!P0 LDG.E.U8 R172, desc[UR44][R4.64] ;  /* 0x0000002c04ac8981 */ /* 0x0000a8000c1e1100 */
[----:B------:R-:W0:Y:S04]  /*24e10*/  LDL R4, [R1+0x16b4] ;  /* 0x0016b40001047983 */ /* 0x000e280000100800 */
[----:B------:R-:W0:Y:S04]  /*24e20*/  LDL R5, [R1+0x16b8] ;  /* 0x0016b80001057983 */ /* 0x000e280000100800 */
[----:B------:R1:W-:Y:S04]  /*24e30*/  STS.U8 [R188+UR46+0x3c00], R171 ;  /* 0x003c00abbc007988 */ /* 0x0003e8000800002e */
[----:B------:R4:W-:Y:S01]  /*24e40*/  STS.U8 [R188+UR46+0x3a00], R170 ;  /* 0x003a00aabc007988 */ /* 0x0009e2000800002e */
[----:B-1----:R-:W-:-:S02]  /*24e50*/  PRMT R171, RZ, 0x7610, R171 ;  /* 0x00007610ffab7816 */ /* 0x002fc400000000ab */
[----:B----4-:R-:W-:Y:S01]  /*24e60*/  PRMT R170, RZ, 0x7610, R170 ;  /* 0x00007610ffaa7816 */ /* 0x010fe200000000aa */
[----:B------:R1:W-:Y:S04]  /*24e70*/  STS.U8 [R188+UR46+0x3800], R169 ;  /* 0x003800a9bc007988 */ /* 0x0003e8000800002e */
[----:B------:R4:W-:Y:S01]  /*24e80*/  STS.U8 [R188+UR46+0x4600], R250 ;  /* 0x004600fabc007988 */ /* 0x0009e2000800002e */
[----:B-1----:R-:W-:-:S03]  /*24e90*/  PRMT R169, RZ, 0x7610, R169 ;  /* 0x00007610ffa97816 */ /* 0x002fc600000000a9 */
[----:B------:R1:W-:Y:S04]  /*24ea0*/  STS.U8 [R188+UR46+0x4a00], R81 ;  /* 0x004a0051bc007988 */ /* 0x0003e8000800002e */
[----:B----4-:R-:W4:Y:S04]  /*24eb0*/  LDL R250, [R1+0x1248] ;  /* 0x0012480001fa7983 */ /* 0x010f280000100800 */
[----:B------:R3:W-:Y:S04]  /*24ec0*/  STS.U8 [R188+UR46+0x4c00], R78 ;  /* 0x004c004ebc007988 */ /* 0x0007e8000800002e */
[----:B-1----:R-:W2:Y:S04]  /*24ed0*/  LDL.LU R81, [R1+0x2048] ;  /* 0x0020480001517983 */ /* 0x002ea80000300800 */
[----:B---3--:R-:W3:Y:S01]  /*24ee0*/  LDL.LU R78, [R1+0x2044] ;  /* 0x00204400014e7983 */ /* 0x008ee20000300800 */
[----:B0-----:R-:W-:-:S04]  /*24ef0*/  @!P0 LOP3.LUT R5, R5, R4, RZ, 0x3c, !PT ;  /* 0x0000000405058212 */ /* 0x001fc800078e3cff */
[----:B------:R-:W-:-:S04]  /*24f00*/  @!P0 LOP3.LUT R4, R5, R4, RZ, 0x3c, !PT ;  /* 0x0000000405048212 */ /* 0x000fc800078e3cff */
[----:B------:R-:W-:-:S05]  /*24f10*/  @!P0 LOP3.LUT R5, R5, R4, RZ, 0x3c, !PT ;  /* 0x0000000405058212 */ /* 0x000fca00078e3cff */
[----:B------:R0:W3:Y:S02]  /*24f20*/  @!P0 LDG.E.U8 R171, desc[UR44][R4.64] ;  /* 0x0000002c04ab8981 */ /* 0x0000e4000c1e1100 */
[----:B0-----:R-:W-:Y:S02]  /*24f30*/  @!P0 IMAD.MOV.U32 R4, RZ, RZ, R3 ;  /* 0x000000ffff048224 */ /* 0x001fe400078e0003 */
[----:B------:R-:W-:Y:S01]  /*24f40*/  @!P0 IMAD.MOV.U32 R5, RZ, RZ, R252 ;  /* 0x000000ffff058224 */ /* 0x000fe200078e00fc */
[----:B------:R0:W-:Y:S04]  /*24f50*/  STS.U8 [R188+UR46+0x3600], R168 ;  /* 0x003600a8bc007988 */ /* 0x0001e8000800002e */
[----:B------:R1:W3:Y:S04]  /*24f60*/  @!P0 LDG.E.U8 R170, desc[UR44][R4.64] ;  /* 0x0000002c04aa8981 */ /* 0x0002e8000c1e1100 */
[----:B------:R-:W2:Y:S04]  /*24f70*/  LDL R252, [R1+0x1204] ;  /* 0x0012040001fc7983 */ /* 0x000ea80000100800 */
[----:B------:R-:W3:Y:S01]  /*24f80*/  LDL R3, [R1+0x1208] ;  /* 0x0012080001037983 */ /* 0x000ee20000100800 */
[----:B-1----:R-:W-:-:S02]  /*24f90*/  @!P0 IMAD.MOV.U32 R4, RZ, RZ, R0 ;  /* 0x000000ffff048224 */ /* 0x002fc400078e0000 */
[----:B------:R-:W-:-:S05]  /*24fa0*/  @!P0 IMAD.MOV.U32 R5, RZ, RZ, R249 ;  /* 0x000000ffff058224 */ /* 0x000fca00078e00f9 */
[----:B------:R4:W2:Y:S04]  /*24fb0*/  @!P0 LDG.E.U8 R169, desc[UR44][R4.64] ;  /* 0x0000002c04a98981 */ /* 0x0008a8000c1e1100 */
[----:B------:R-:W3:Y:S01]  /*24fc0*/  LDL R5, [R1+0x1244] ;  /* 0x0012440001057983 */ /* 0x000ee20000100800 */
[----:B0-----:R-:W-:Y:S01]  /*24fd0*/  PRMT R168, RZ, 0x7610, R168 ;  /* 0x00007610ffa87816 */ /* 0x001fe200000000a8 */
[----:B----4-:R-:W-:Y:S02]  /*24fe0*/  @!P0 IMAD.MOV.U32 R4, RZ, RZ, R250 ;  /* 0x000000ffff048224 */ /* 0x010fe400078e00fa */
[----:B------:R0:W-:Y:S04]  /*24ff0*/  STS.U8 [R188+UR46+0x4e00], R79 ;  /* 0x004e004fbc007988 */ /* 0x0001e8000800002e */
[----:B0-----:R-:W4:Y:S04]  /*25000*/  LDL.LU R79, [R1+0x2040] ;  /* 0x00204000014f7983 */ /* 0x001f280000300800 */
[----:B------:R-:W4:Y:S04]  /*25010*/  LDL R249, [R1+0x11e4] ;  /* 0x0011e40001f97983 */ /* 0x000f280000100800 */
[----:B------:R-:W4:Y:S04]  /*25020*/  LDL R0, [R1+0x11e8] ;  /* 0x0011e80001007983 */ /* 0x000f280000100800 */
[----:B---3--:R0:W3:Y:S04]  /*25030*/  @!P0 LDG.E.U8 R168, desc[UR44][R4.64] ;  /* 0x0000002c04a88981 */ /* 0x0080e8000c1e1100 */
[----:B------:R-:W0:Y:S04]  /*25040*/  LDL R4, [R1+0x1224] ;  /* 0x0012240001047983 */ /* 0x000e280000100800 */
[----:B------:R-:W0:Y:S04]  /*25050*/  LDL R5, [R1+0x1228] ;  /* 0x0012280001057983 */ /* 0x000e280000100800 */
[----:B------:R1:W-:Y:S04]  /*25060*/  STS.U8 [R188+UR46+0x3400], R167 ;  /* 0x003400a7bc007988 */ /* 0x0003e8000800002e */
[----:B------:R2:W-:Y:S01]  /*25070*/  STS.U8 [R188+UR46+0x3200], R166 ;  /* 0x003200a6bc007988 */ /* 0x0005e2000800002e */
[----:B-1----:R-:W-:-:S02]  /*25080*/  PRMT R167, RZ, 0x7610, R167 ;  /* 0x00007610ffa77816 */ /* 0x002fc400000000a7 */
[----:B--2---:R-:W-:Y:S01]  /*25090*/  PRMT R166, RZ, 0x7610, R166 ;  /* 0x00007610ffa67816 */ /* 0x004fe200000000a6 */
[----:B------:R1:W-:Y:S04]  /*250a0*/  STS.U8 [R188+UR46+0x3000], R165 ;  /* 0x003000a5bc007988 */ /* 0x0003e8000800002e */
[----:B------:R2:W-:Y:S01]  /*250b0*/  STS.U8 [R188+UR46+0x5000], R76 ;  /* 0x0050004cbc007988 */ /* 0x0005e2000800002e */
[----:B-1----:R-:W-:-:S03]  /*250c0*/  PRMT R165, RZ, 0x7610, R165 ;  /* 0x00007610ffa57816 */ /* 0x002fc600000000a5 */
[----:B------:R1:W-:Y:S04]  /*250d0*/  STS.U8 [R188+UR46+0x5200], R77 ;  /* 0x0052004dbc007988 */ /* 0x0003e8000800002e */
[----:B--2---:R-:W2:Y:S04]  /*250e0*/  LDL.LU R76, [R1+0x203c] ;  /* 0x00203c00014c7983 */ /* 0x004ea80000300800 */
[----:B------:R-:W3:Y:S04]  /*250f0*/  LDL R250, [R1+0x11c8] ;  /* 0x0011c80001fa7983 */ /* 0x000ee80000100800 */
[----:B-1----:R-:W2:Y:S04]  /*25100*/  LDL.LU R77, [R1+0x2038] ;  /* 0x00203800014d7983 */ /* 0x002ea80000300800 */
[----:B------:R1:W-:Y:S04]  /*25110*/  STS.U8 [R188+UR46+0x5400], R74 ;  /* 0x0054004abc007988 */ /* 0x0003e8000800002e */
[----:B-1----:R-:W2:Y:S01]  /*25120*/  LDL.LU R74, [R1+0x2034] ;  /* 0x00203400014a7983 */ /* 0x002ea20000300800 */
[----:B0-----:R-:W-:-:S04]  /*25130*/  @!P0 LOP3.LUT R5, R5, R4, RZ, 0x3c, !PT ;  /* 0x0000000405058212 */ /* 0x001fc800078e3cff */
[----:B------:R-:W-:-:S04]  /*25140*/  @!P0 LOP3.LUT R4, R5, R4, RZ, 0x3c, !PT ;  /* 0x0000000405048212 */ /* 0x000fc800078e3cff */
[----:B------:R-:W-:-:S05]  /*25150*/  @!P0 LOP3.LUT R5, R5, R4, RZ, 0x3c, !PT ;  /* 0x0000000405058212 */ /* 0x000fca00078e3cff */
[----:B------:R0:W2:Y:S02]  /*25160*/  @!P0 LDG.E.U8 R167, desc[UR44][R4.64] ;  /* 0x0000002c04a78981 */ /* 0x0000a4000c1e1100 */
[----:B0-----:R-:W-:Y:S02]  /*25170*/  @!P0 IMAD.MOV.U32 R4, RZ, RZ, R3 ;  /* 0x000000ffff048224 */ /* 0x001fe400078e0003 */
[----:B------:R-:W-:Y:S01]  /*25180*/  @!P0 IMAD.MOV.U32 R5, RZ, RZ, R252 ;  /* 0x000000ffff058224 */ /* 0x000fe200078e00fc */
[----:B------:R0:W-:Y:S04]  /*25190*/  STS.U8 [R188+UR46+0x2e00], R164 ;  /* 0x002e00a4bc007988 */ /* 0x0001e8000800002e */
[----:B------:R4:W2:Y:S04]  /*251a0*/  @!P0 LDG.E.U8 R166, desc[UR44][R4.64] ;  /* 0x0000002c04a68981 */ /* 0x0008a8000c1e1100 */
[----:B------:R-:W2:Y:S04]  /*251b0*/  LDL R252, [R1+0x1184] ;  /* 0x0011840001fc7983 */ /* 0x000ea80000100800 */
[----:B------:R-:W2:Y:S01]  /*251c0*/  LDL R3, [R1+0x1188] ;  /* 0x0011880001037983 */ /* 0x000ea20000100800 */
[----:B----4-:R-:W-:-:S02]  /*251d0*/  @!P0 IMAD.MOV.U32 R4, RZ, RZ, R0 ;  /* 0x000000ffff048224 */ /* 0x010fc400078e0000 */
[----:B------:R-:W-:-:S05]  /*251e0*/  @!P0 IMAD.MOV.U32 R5, RZ, RZ, R249 ;  /* 0x000000ffff058224 */ /* 0x000fca00078e00f9 */
[----:B------:R3:W4:Y:S04]  /*251f0*/  @!P0 LDG.E.U8 R165, desc[UR44][R4.64] ;  /* 0x0000002c04a58981 */ /* 0x000728000c1e1100 */
[----:B------:R-:W2:Y:S01]  /*25200*/  LDL R5, [R1+0x11c4] ;  /* 0x0011c40001057983 */ /* 0x000ea20000100800 */
[----:B0-----:R-:W-:Y:S01]  /*25210*/  PRMT R164, RZ, 0x7610, R164 ;  /* 0x00007610ffa47816 */ /* 0x001fe200000000a4 */
[----:B---3--:R-:W-:Y:S02]  /*25220*/  @!P0 IMAD.MOV.U32 R4, RZ, RZ, R250 ;  /* 0x000000ffff048224 */ /* 0x008fe400078e00fa */
[----:B------:R0:W-:Y:S04]  /*25230*/  STS.U8 [R188+UR46+0x5600], R75 ;  /* 0x0056004bbc007988 */ /* 0x0001e8000800002e */
[----:B0-----:R-:W3:Y:S04]  /*25240*/  LDL.LU R75, [R1+0x2030] ;  /* 0x00203000014b7983 */ /* 0x001ee80000300800 */
[----:B------:R-:W4:Y:S04]  /*25250*/  LDL R249, [R1+0x1164] ;  /* 0x0011640001f97983 */ /* 0x000f280000100800 */
[----:B------:R-:W3:Y:S04]  /*25260*/  LDL R0, [R1+0x1168] ;  /* 0x0011680001007983 */ /* 0x000ee80000100800 */
[----:B--2---:R0:W2:Y:S04]  /*25270*/  @!P0 LDG.E.U8 R164, desc[UR44][R4.64] ;  /* 0x0000002c04a48981 */ /* 0x0040a8000c1e1100 */
        /* <DEDUP_REMOVED lines=10> */
[----:B----4-:R-:W4:Y:S04]  /*25320*/  LDL.LU R72, [R1+0x202c] ;  /* 0x00202c0001487983 */ /* 0x010f280000300800 */
[----:B------:R-:W2:Y:S04]  /*25330*/  LDL R250, [R1+0x1148] ;  /* 0x0011480001fa7983 */ /* 0x000ea80000100800 */
[----:B-1----:R-:W4:Y:S04]  /*25340*/  LDL.LU R73, [R1+0x2028] ;  /* 0x0020280001497983 */ /* 0x002f280000300800 */
[----:B------:R1:W-:Y:S04]  /*25350*/  STS.U8 [R188+UR46+0x5c00], R70 ;  /* 0x005c0046bc007988 */ /* 0x0003e8000800002e */
[----:B-1----:R-:W4:Y:S01]  /*25360*/  LDL.LU R70, [R1+0x2024] ;  /* 0x0020240001467983 */ /* 0x002f220000300800 */
[----:B0-----:R-:W-:-:S04]  /*25370*/  @!P0 LOP3.LUT R5, R5, R4, RZ, 0x3c, !PT ;  /* 0x0000000405058212 */ /* 0x001fc800078e3cff */
[----:B------:R-:W-:-:S04]  /*25380*/  @!P0 LOP3.LUT R4, R5, R4, RZ, 0x3c, !PT ;  /* 0x0000000405048212 */ /* 0x000fc800078e3cff */
[----:B------:R-:W-:-:S05]  /*25390*/  @!P0 LOP3.LUT R5, R5, R4, RZ, 0x3c, !PT ;  /* 0x0000000405058212 */ /* 0x000fca00078e3cff */
[----:B------:R0:W4:Y:S02]  /*253a0*/  @!P0 LDG.E.U8 R163, desc[UR44][R4.64] ;  /* 0x0000002c04a38981 */ /* 0x000124000c1e1100 */
[----:B0-----:R-:W-:Y:S02]  /*253b0*/  @!P0 IMAD.MOV.U32 R4, RZ, RZ, R3 ;  /* 0x000000ffff048224 */ /* 0x001fe400078e0003 */
[----:B------:R-:W-:Y:S01]  /*253c0*/  @!P0 IMAD.MOV.U32 R5, RZ, RZ, R252 ;  /* 0x000000ffff058224 */ /* 0x000fe200078e00fc */
[----:B------:R0:W-:Y:S04]  /*253d0*/  STS.U8 [R188+UR46+0x2600], R160 ;  /* 0x002600a0bc007988 */ /* 0x0001e8000800002e */
[----:B------:R3:W4:Y:S04]  /*253e0*/  @!P0 LDG.E.U8 R162, desc[UR44][R4.64] ;  /* 0x0000002c04a28981 */ /* 0x000728000c1e1100 */
[----:B------:R-:W4:Y:S04]  /*253f0*/  LDL R252, [R1+0x1104] ;  /* 0x0011040001fc7983 */ /* 0x000f280000100800 */
[----:B------:R-:W4:Y:S01]  /*25400*/  LDL R3, [R1+0x1108] ;  /* 0x0011080001037983 */ /* 0x000f220000100800 */
[----:B---3--:R-:W-:-:S02]  /*25410*/  @!P0 IMAD.MOV.U32 R4, RZ, RZ, R0 ;  /* 0x000000ffff048224 */ /* 0x008fc400078e0000 */
[----:B------:R-:W-:Y:S01]  /*25420*/  @!P0 IMAD.MOV.U32 R5, RZ, RZ, R249 ;  /* 0x000000ffff058224 */ /* 0x000fe200078e00f9 */
[----:B0-----:R-:W-:Y:S01]  /*25430*/  PRMT R160, RZ, 0x7610, R160 ;  /* 0x00007610ffa07816 */ /* 0x001fe200000000a0 */
[----:B------:R-:W3:Y:S04]  /*25440*/  LDL R249, [R1+0x10e4] ;  /* 0x0010e40001f97983 */ /* 0x000ee80000100800 */
[----:B------:R2:W3:Y:S04]  /*25450*/  @!P0 LDG.E.U8 R161, desc[UR44][R4.64] ;  /* 0x0000002c04a18981 */ /* 0x0004e8000c1e1100 */
[----:B------:R-:W3:Y:S04]  /*25460*/  LDL R0, [R1+0x10e8] ;  /* 0x0010e80001007983 */ /* 0x000ee80000100800 */
[----:B------:R-:W4:Y:S01]  /*25470*/  LDL R5, [R1+0x1144] ;  /* 0x0011440001057983 */ /* 0x000f220000100800 */
[----:B--2---:R-:W-:-:S03]  /*25480*/  @!P0 IMAD.MOV.U32 R4, RZ, RZ, R250 ;  /* 0x000000ffff048224 */ /* 0x004fc600078e00fa */
[----:B------:R0:W-:Y:S04]  /*25490*/  STS.U8 [R188+UR46+0x5e00], R71 ;  /* 0x005e0047bc007988 */ /* 0x0001e8000800002e */
[----:B0-----:R-:W2:Y:S04]  /*254a0*/  LDL.LU R71, [R1+0x2020] ;  /* 0x0020200001477983 */ /* 0x001ea80000300800 */
[----:B----4-:R0:W4:Y:S04]  /*254b0*/  @!P0 LDG.E.U8 R160, desc[UR44][R4.64] ;  /* 0x0000002c04a08981 */ /* 0x010128000c1e1100 */
[----:B------:R-:W0:Y:S04]  /*254c0*/  LDL R4, [R1+0x1124] ;  /* 0x0011240001047983 */ /* 0x000e280000100800 */
[----:B------:R-:W0:Y:S04]  /*254d0*/  LDL R5, [R1+0x1128] ;  /* 0x0011280001057983 */ /* 0x000e280000100800 */
[----:B------:R1:W-:Y:S04]  /*254e0*/  STS.U8 [R188+UR46+0x2400], R159 ;  /* 0x0024009fbc007988 */ /* 0x0003e8000800002e */
[----:B------:R3:W-:Y:S01]  /*254f0*/  STS.U8 [R188+UR46+0x2200], R158 ;  /* 0x0022009ebc007988 */ /* 0x0007e2000800002e */
[----:B-1----:R-:W-:-:S02]  /*25500*/  PRMT R159, RZ, 0x7610, R159 ;  /* 0x00007610ff9f7816 */ /* 0x002fc4000000009f */
[----:B---3--:R-:W-:Y:S01]  /*25510*/  PRMT R158, RZ, 0x7610, R158 ;  /* 0x00007610ff9e7816 */ /* 0x008fe2000000009e */
[----:B------:R1:W-:Y:S04]  /*25520*/  STS.U8 [R188+UR46+0x2000], R157 ;  /* 0x0020009dbc007988 */ /* 0x0003e8000800002e */
[----:B------:R3:W-:Y:S01]  /*25530*/  STS.U8 [R188+UR46+0x6000], R68 ;  /* 0x00600044bc007988 */ /* 0x0007e2000800002e */
[----:B-1----:R-:W-:-:S03]  /*25540*/  PRMT R157, RZ, 0x7610, R157 ;  /* 0x00007610ff9d7816 */ /* 0x002fc6000000009d */
[----:B------:R1:W-:Y:S04]  /*25550*/  STS.U8 [R188+UR46+0x6200], R69 ;  /* 0x00620045bc007988 */ /* 0x0003e8000800002e */
[----:B---3--:R-:W3:Y:S04]  /*25560*/  LDL.LU R68, [R1+0x201c] ;  /* 0x00201c0001447983 */ /* 0x008ee80000300800 */
[----:B------:R-:W2:Y:S04]  /*25570*/  LDL R250, [R1+0x10c8] ;  /* 0x0010c80001fa7983 */ /* 0x000ea80000100800 */
[----:B-1----:R-:W3:Y:S04]  /*25580*/  LDL.LU R69, [R1+0x2018] ;  /* 0x0020180001457983 */ /* 0x002ee80000300800 */
[----:B------:R1:W-:Y:S01]  /*25590*/  STS.U8 [R188+UR46+0x6400], R66 ;  /* 0x00640042bc007988 */ /* 0x0003e2000800002e */
[----:B0-----:R-:W-:-:S04]  /*255a0*/  @!P0 LOP3.LUT R5, R5, R4, RZ, 0x3c, !PT ;  /* 0x0000000405058212 */ /* 0x001fc800078e3cff */
[----:B------:R-:W-:-:S04]  /*255b0*/  @!P0 LOP3.LUT R4, R5, R4, RZ, 0x3c, !PT ;  /* 0x0000000405048212 */ /* 0x000fc800078e3cff */
[----:B------:R-:W-:-:S05]  /*255c0*/  @!P0 LOP3.LUT R5, R5, R4, RZ, 0x3c, !PT ;  /* 0x0000000405058212 */ /* 0x000fca00078e3cff */
[----:B------:R0:W4:Y:S02]  /*255d0*/  @!P0 LDG.E.U8 R159, desc[UR44][R4.64] ;  /* 0x0000002c049f8981 */ /* 0x000124000c1e1100 */
[----:B0-----:R-:W-:Y:S02]  /*255e0*/  @!P0 IMAD.MOV.U32 R4, RZ, RZ, R3 ;  /* 0x000000ffff048224 */ /* 0x001fe400078e0003 */
[----:B------:R-:W-:Y:S01]  /*255f0*/  @!P0 IMAD.MOV.U32 R5, RZ, RZ, R252 ;  /* 0x000000ffff058224 */ /* 0x000fe200078e00fc */
[----:B------:R-:W3:Y:S04]  /*25600*/  LDL R3, [R1+0x10a8] ;  /* 0x0010a80001037983 */ /* 0x000ee80000100800 */
[----:B------:R0:W4:Y:S04]  /*25610*/  @!P0 LDG.E.U8 R158, desc[UR44][R4.64] ;  /* 0x0000002c049e8981 */ /* 0x000128000c1e1100 */
[----:B-1----:R-:W4:Y:S04]  /*25620*/  LDL.LU R66, [R1+0x2014] ;  /* 0x0020140001427983 */ /* 0x002f280000300800 */
[----:B------:R1:W-:Y:S01]  /*25630*/  STS.U8 [R188+UR46+0x1e00], R156 ;  /* 0x001e009cbc007988 */ /* 0x0003e2000800002e */
[----:B0-----:R-:W-:-:S02]  /*25640*/  @!P0 IMAD.MOV.U32 R4, RZ, RZ, R0 ;  /* 0x000000ffff048224 */ /* 0x001fc400078e0000 */
[----:B------:R-:W-:Y:S01]  /*25650*/  @!P0 IMAD.MOV.U32 R5, RZ, RZ, R249 ;  /* 0x000000ffff058224 */ /* 0x000fe200078e00f9 */
[----:B------:R-:W4:Y:S04]  /*25660*/  LDL R252, [R1+0x1088] ;  /* 0x0010880001fc7983 */ /* 0x000f280000100800 */
[----:B------:R2:W4:Y:S04]  /*25670*/  @!P0 LDG.E.U8 R157, desc[UR44][R4.64] ;  /* 0x0000002c049d8981 */ /* 0x000528000c1e1100 */
[----:B------:R-:W3:Y:S01]  /*25680*/  LDL R5, [R1+0x10c4] ;  /* 0x0010c40001057983 */ /* 0x000ee20000100800 */
[----:B-1----:R-:W-:Y:S01]  /*25690*/  PRMT R156, RZ, 0x7610, R156 ;  /* 0x00007610ff9c7816 */ /* 0x002fe2000000009c */
[----:B--2---:R-:W-:-:S02]  /*256a0*/  @!P0 IMAD.MOV.U32 R4, RZ, RZ, R250 ;  /* 0x000000ffff048224 */ /* 0x004fc400078e00fa */
[----:B------:R0:W-:Y:S04]  /*256b0*/  STS.U8 [R188+UR46+0x6600], R67 ;  /* 0x00660043bc007988 */ /* 0x0001e8000800002e */
[----:B0-----:R-:W2:Y:S04]  /*256c0*/  LDL.LU R67, [R1+0x2010] ;  /* 0x0020100001437983 */ /* 0x001ea80000300800 */
[----:B------:R0:W-:Y:S04]  /*256d0*/  STS.U8 [R188+UR46+0x1c00], R155 ;  /* 0x001c009bbc007988 */ /* 0x0001e8000800002e */
[----:B------:R-:W2:Y:S04]  /*256e0*/  LDL R249, [R1+0x1064] ;  /* 0x0010640001f97983 */ /* 0x000ea80000100800 */
[----:B------:R-:W2:Y:S04]  /*256f0*/  LDL R0, [R1+0x1068] ;  /* 0x0010680001007983 */ /* 0x000ea80000100800 */
[----:B---3--:R1:W3:Y:S04]  /*25700*/  @!P0 LDG.E.U8 R156, desc[UR44][R4.64] ;  /* 0x0000002c049c8981 */ /* 0x0082e8000c1e1100 */
[----:B------:R4:W-:Y:S04]  /*25710*/  STS.U8 [R188+UR46+0x6800], R47 ;  /* 0x0068002fbc007988 */ /* 0x0009e8000800002e */
[----:B------:R-:W3:Y:S04]  /*25720*/  LDL R250, [R1+0x1044] ;  /* 0x0010440001fa7983 */ /* 0x000ee80000100800 */
[----:B------:R-:W2:Y:S01]  /*25730*/  LDL R5, [R1+0x10a4] ;  /* 0x0010a40001057983 */ /* 0x000ea20000100800 */
[----:B0-----:R-:W-:Y:S01]  /*25740*/  PRMT R155, RZ, 0x7610, R155 ;  /* 0x00007610ff9b7816 */ /* 0x001fe2000000009b */
[----:B-1----:R-:W-:-:S02]  /*25750*/  @!P0 IMAD.MOV.U32 R4, RZ, RZ, R3 ;  /* 0x000000ffff048224 */ /* 0x002fc400078e0003 */
[----:B----4-:R-:W4:Y:S04]  /*25760*/  LDL R47, [R1+0x1048] ;  /* 0x00104800012f7983 */ /* 0x010f280000100800 */
[----:B------:R0:W-:Y:S04]  /*25770*/  STS.U8 [R188+UR46+0x1a00], R154 ;  /* 0x001a009abc007988 */ /* 0x0001e8000800002e */
[----:B------:R1:W-:Y:S04]  /*25780*/  STS.U8 [R188+UR46+0x6a00], R13 ;  /* 0x006a000dbc007988 */ /* 0x0003e8000800002e */
[----:B------:R-:W3:Y:S04]  /*25790*/  LDL R3, [R1+0x1028] ;  /* 0x0010280001037983 */ /* 0x000ee80000100800 */
[----:B--2---:R2:W3:Y:S01]  /*257a0*/  @!P0 LDG.E.U8 R155, desc[UR44][R4.64] ;  /* 0x0000002c049b8981 */ /* 0x0044e2000c1e1100 */
[----:B0-----:R-:W-:-:S03]  /*257b0*/  PRMT R154, RZ, 0x7610, R154 ;  /* 0x00007610ff9a7816 */ /* 0x001fc6000000009a */
[----:B-1----:R-:W3:Y:S04]  /*257c0*/  LDL R13, [R1+0x1024] ;  /* 0x00102400010d7983 */ /* 0x002ee80000100800 */
[----:B------:R-:W4:Y:S01]  /*257d0*/  LDL R5, [R1+0x1084] ;  /* 0x0010840001057983 */ /* 0x000f220000100800 */
[----:B--2---:R-:W-:-:S03]  /*257e0*/  @!P0 IMAD.MOV.U32 R4, RZ, RZ, R252 ;  /* 0x000000ffff048224 */ /* 0x004fc600078e00fc */
[----:B------:R0:W-:Y:S04]  /*257f0*/  STS.U8 [R188+UR46+0x1800], R153 ;  /* 0x00180099bc007988 */ /* 0x0001e8000800002e */
[----:B------:R1:W-:Y:S01]  /*25800*/  STS.U8 [R188+UR46+0x6c00], R64 ;  /* 0x006c0040bc007988 */ /* 0x0003e2000800002e */
[----:B0-----:R-:W-:-:S03]  /*25810*/  PRMT R153, RZ, 0x7610, R153 ;  /* 0x00007610ff997816 */ /* 0x001fc60000000099 */
[----:B-1----:R-:W2:Y:S04]  /*25820*/  LDL.LU R64, [R1+0x200c] ;  /* 0x00200c0001407983 */ /* 0x002ea80000300800 */
[----:B------:R0:W-:Y:S04]  /*25830*/  STS.U8 [R188+UR46+0x6e00], R65 ;  /* 0x006e0041bc007988 */ /* 0x0001e8000800002e */
[----:B----4-:R1:W4:Y:S02]  /*25840*/  @!P0 LDG.E.U8 R154, desc[UR44][R4.64] ;  /* 0x0000002c049a8981 */ /* 0x010324000c1e1100 */
[----:B-1----:R-:W-:-:S02]  /*25850*/  @!P0 IMAD.MOV.U32 R4, RZ, RZ, R0 ;  /* 0x000000ffff048224 */ /* 0x002fc400078e0000 */
[----:B------:R-:W-:Y:S01]  /*25860*/  @!P0 IMAD.MOV.U32 R5, RZ, RZ, R249 ;  /* 0x000000ffff058224 */ /* 0x000fe200078e00f9 */
[----:B------:R-:W2:Y:S04]  /*25870*/  LDL R0, [R1+0x1008] ;  /* 0x0010080001007983 */ /* 0x000ea80000100800 */
[----:B------:R-:W4:Y:S04]  /*25880*/  LDL R249, [R1+0x1004] ;  /* 0x0010040001f97983 */ /* 0x000f280000100800 */
[----:B------:R1:W4:Y:S04]  /*25890*/  @!P0 LDG.E.U8 R153, desc[UR44][R4.64] ;  /* 0x0000002c04998981 */ /* 0x000328000c1e1100 */
[----:B0-----:R-:W4:Y:S01]  /*258a0*/  LDL.LU R65, [R1+0x2008] ;  /* 0x0020080001417983 */ /* 0x001f220000300800 */
[----:B-1----:R-:W-:-:S03]  /*258b0*/  @!P0 IMAD.MOV.U32 R4, RZ, RZ, R47 ;  /* 0x000000ffff048224 */ /* 0x002fc600078e002f */
[----:B------:R-:W4:Y:S01]  /*258c0*/  LDL R47, [R1+0xfe8] ;  /* 0x000fe800012f7983 */ /* 0x000f220000100800 */
[----:B---3--:R-:W-:-:S03]  /*258d0*/  @!P0 IMAD.MOV.U32 R5, RZ, RZ, R250 ;  /* 0x000000ffff058224 */ /* 0x008fc600078e00fa */
[----:B------:R-:W3:Y:S04]  /*258e0*/  LDL R250, [R1+0xfe4] ;  /* 0x000fe40001fa7983 */ /* 0x000ee80000100800 */
[----:B------:R0:W-:Y:S04]  /*258f0*/  STS.U8 [R188+UR46+0x1600], R152 ;  /* 0x00160098bc007988 */ /* 0x0001e8000800002e */
[----:B------:R1:W-:Y:S01]  /*25900*/  STS.U8 [R188+UR46+0x7000], R24 ;  /* 0x00700018bc007988 */ /* 0x0003e2000800002e */
[----:B0-----:R-:W-:-:S03]  /*25910*/  PRMT R152, RZ, 0x7610, R152 ;  /* 0x00007610ff987816 */ /* 0x001fc60000000098 */
[----:B------:R0:W-:Y:S04]  /*25920*/  STS.U8 [R188+UR46+0x1400], R23 ;  /* 0x00140017bc007988 */ /* 0x0001e8000800002e */
[----:B-1----:R-:W3:Y:S04]  /*25930*/  LDL R24, [R1+0xfc4] ;  /* 0x000fc40001187983 */ /* 0x002ee80000100800 */
[----:B------:R1:W3:Y:S01]  /*25940*/  @!P0 LDG.E.U8 R152, desc[UR44][R4.64] ;  /* 0x0000002c04988981 */ /* 0x0002e2000c1e1100 */
[----:B0-----:R-:W-:-:S03]  /*25950*/  PRMT R23, RZ, 0x7610, R23 ;  /* 0x00007610ff177816 */ /* 0x001fc60000000017 */
[----:B------:R0:W-:Y:S01]  /*25960*/  STS.U8 [R188+UR46+0x1200], R22 ;  /* 0x00120016bc007988 */ /* 0x0001e2000800002e */
[----:B-1----:R-:W-:Y:S02]  /*25970*/  @!P0 IMAD.MOV.U32 R4, RZ, RZ, R3 ;  /* 0x000000ffff048224 */ /* 0x002fe400078e0003 */
[----:B------:R-:W-:Y:S02]  /*25980*/  @!P0 IMAD.MOV.U32 R5, RZ, RZ, R13 ;  /* 0x000000ffff058224 */ /* 0x000fe400078e000d */
[----:B------:R-:W3:Y:S01]  /*25990*/  LDL R13, [R1+0xfc8] ;  /* 0x000fc800010d7983 */ /* 0x000ee20000100800 */
[----:B0-----:R-:W-:-:S03]  /*259a0*/  PRMT R22, RZ, 0x7610, R22 ;  /* 0x00007610ff167816 */ /* 0x001fc60000000016 */
[----:B------:R2:W3:Y:S04]  /*259b0*/  @!P0 LDG.E.U8 R23, desc[UR44][R4.64] ;  /* 0x0000002c04178981 */ /* 0x0004e8000c1e1100 */
[----:B------:R0:W-:Y:S04]  /*259c0*/  STS.U8 [R188+UR46+0x7200], R2 ;  /* 0x00720002bc007988 */ /* 0x0001e8000800002e */
[----:B------:R-:W3:Y:S04]  /*259d0*/  LDL.LU R3, [R1+0xfa4] ;  /* 0x000fa40001037983 */ /* 0x000ee80000300800 */
[----:B0-----:R-:W3:Y:S04]  /*259e0*/  LDL.LU R2, [R1+0xf84] ;  /* 0x000f840001027983 */ /* 0x001ee80000300800 */
[----:B------:R0:W-:Y:S01]  /*259f0*/  STS.U8 [R188+UR46+0x7400], R62 ;  /* 0x0074003ebc007988 */ /* 0x0001e2000800002e */
[----:B--2---:R-:W-:-:S02]  /*25a00*/  @!P0 IMAD.MOV.U32 R4, RZ, RZ, R0 ;  /* 0x000000ffff048224 */ /* 0x004fc400078e0000 */
[----:B----4-:R-:W-:Y:S02]  /*25a10*/  @!P0 IMAD.MOV.U32 R5, RZ, RZ, R249 ;  /* 0x000000ffff058224 */ /* 0x010fe400078e00f9 */
[----:B------:R-:W2:Y:S04]  /*25a20*/  LDL R249, [R1+0xfa8] ;  /* 0x000fa80001f97983 */ /* 0x000ea80000100800 */
[----:B------:R1:W4:Y:S04]  /*25a30*/  @!P0 LDG.E.U8 R22, desc[UR44][R4.64] ;  /* 0x0000002c04168981 */ /* 0x000328000c1e1100 */
[----:B0-----:R-:W4:Y:S04]  /*25a40*/  LDL.LU R62, [R1+0x2004] ;  /* 0x00200400013e7983 */ /* 0x001f280000300800 */
[----:B------:R-:W4:Y:S01]  /*25a50*/  LDL.LU R0, [R1+0xf68] ;  /* 0x000f680001007983 */ /* 0x000f220000300800 */
[----:B-1----:R-:W-:-:S03]  /*25a60*/  @!P0 IMAD.MOV.U32 R4, RZ, RZ, R47 ;  /* 0x000000ffff048224 */ /* 0x002fc600078e002f */
[----:B------:R-:W4:Y:S01]  /*25a70*/  LDL R47, [R1+0xf88] ;  /* 0x000f8800012f7983 */ /* 0x000f220000100800 */
[----:B---3--:R-:W-:-:S03]  /*25a80*/  @!P0 IMAD.MOV.U32 R5, RZ, RZ, R250 ;  /* 0x000000ffff058224 */ /* 0x008fc600078e00fa */
[----:B------:R0:W-:Y:S04]  /*25a90*/  STS.U8 [R188+UR46+0x1000], R21 ;  /* 0x00100015bc007988 */ /* 0x0001e8000800002e */
[----:B------:R1:W-:Y:S01]  /*25aa0*/  STS.U8 [R188+UR46+0x7600], R63 ;  /* 0x0076003fbc007988 */ /* 0x0003e2000800002e */
[----:B0-----:R-:W-:-:S03]  /*25ab0*/  PRMT R21, RZ, 0x7610, R21 ;  /* 0x00007610ff157816 */ /* 0x001fc60000000015 */
[----:B------:R0:W-:Y:S04]  /*25ac0*/  STS.U8 [R188+UR46+0xe00], R20 ;  /* 0x000e0014bc007988 */ /* 0x0001e8000800002e */
[----:B-1----:R-:W3:Y:S04]  /*25ad0*/  LDL.LU R63, [R1+0x2000] ;  /* 0x00200000013f7983 */ /* 0x002ee80000300800 */
[----:B------:R1:W3:Y:S01]  /*25ae0*/  @!P0 LDG.E.U8 R21, desc[UR44][R4.64] ;  /* 0x0000002c04158981 */ /* 0x0002e2000c1e1100 */
[----:B0-----:R-:W-:-:S03]  /*25af0*/  PRMT R20, RZ, 0x7610, R20 ;  /* 0x00007610ff147816 */ /* 0x001fc60000000014 */
[----:B------:R0:W-:Y:S01]  /*25b00*/  STS.U8 [R188+UR46+0x7800], R12 ;  /* 0x0078000cbc007988 */ /* 0x0001e2000800002e */
[----:B-1----:R-:W-:-:S03]  /*25b10*/  @!P0 IMAD.MOV.U32 R5, RZ, RZ, R24 ;  /* 0x000000ffff058224 */ /* 0x002fc600078e0018 */
[----:B------:R-:W3:Y:S01]  /*25b20*/  LDL.LU R24, [R1+0xf64] ;  /* 0x000f640001187983 */ /* 0x000ee20000300800 */
[----:B------:R-:W-:-:S03]  /*25b30*/  @!P0 IMAD.MOV.U32 R4, RZ, RZ, R13 ;  /* 0x000000ffff048224 */ /* 0x000fc600078e000d */
[----:B------:R-:W3:Y:S04]  /*25b40*/  LDL.LU R13, [R1+0xf48] ;  /* 0x000f4800010d7983 */ /* 0x000ee80000300800 */
[----:B0-----:R-:W3:Y:S04]  /*25b50*/  LDL.LU R12, [R1+0xf44] ;  /* 0x000f4400010c7983 */ /* 0x001ee80000300800 */
[----:B------:R0:W-:Y:S04]  /*25b60*/  STS.U8 [R188+UR46+0xc00], R19 ;  /* 0x000c0013bc007988 */ /* 0x0001e8000800002e */
[----:B------:R1:W3:Y:S04]  /*25b70*/  @!P0 LDG.E.U8 R20, desc[UR44][R4.64] ;  /* 0x0000002c04148981 */ /* 0x0002e8000c1e1100 */
[----:B------:R-:W-:Y:S01]  /*25b80*/  STL [R1+0x1ad8], R3 ;  /* 0x001ad80301007387 */ /* 0x000fe20000100800 */
[----:B0-----:R-:W-:-:S03]  /*25b90*/  PRMT R19, RZ, 0x7610, R19 ;  /* 0x00007610ff137816 */ /* 0x001fc60000000013 */
[----:B------:R0:W-:Y:S01]  /*25ba0*/  STS.U8 [R188+UR46+0x7a00], R28 ;  /* 0x007a001cbc007988 */ /* 0x0001e2000800002e */
[----:B-1----:R-:W-:Y:S02]  /*25bb0*/  @!P0 IMAD.MOV.U32 R5, RZ, RZ, R3 ;  /* 0x000000ffff058224 */ /* 0x002fe400078e0003 */
[----:B------:R-:W-:Y:S01]  /*25bc0*/  IMAD.MOV.U32 R250, RZ, RZ, R40 ;  /* 0x000000fffffa7224 */ /* 0x000fe200078e0028 */
[----:B0-----:R-:W3:Y:S04]  /*25bd0*/  LDL.LU R28, [R1+0xf28] ;  /* 0x000f2800011c7983 */ /* 0x001ee80000300800 */
[----:B------:R-:W3:Y:S04]  /*25be0*/  LDL R3, [R1+0xf24] ;  /* 0x000f240001037983 */ /* 0x000ee80000100800 */
[----:B------:R0:W-:Y:S01]  /*25bf0*/  STS.U8 [R188+UR46+0x7c00], R38 ;  /* 0x007c0026bc007988 */ /* 0x0001e2000800002e */
[----:B--2---:R-:W-:-:S02]  /*25c00*/  @!P0 IMAD.MOV.U32 R4, RZ, RZ, R249 ;  /* 0x000000ffff048224 */ /* 0x004fc400078e00f9 */
[----:B------:R-:W-:Y:S02]  /*25c10*/  IMAD.MOV.U32 R249, RZ, RZ, R35 ;  /* 0x000000fffff97224 */ /* 0x000fe400078e0023 */
[----:B------:R-:W2:Y:S04]  /*25c20*/  LDL.LU R35, [R1+0xf08] ;  /* 0x000f080001237983 */ /* 0x000ea80000300800 */
[----:B------:R4:W2:Y:S04]  /*25c30*/  @!P0 LDG.E.U8 R19, desc[UR44][R4.64] ;  /* 0x0000002c04138981 */ /* 0x0008a8000c1e1100 */
[----:B------:R-:W-:Y:S01]  /*25c40*/  STL [R1+0x1adc], R2 ;  /* 0x001adc0201007387 */ /* 0x000fe20000100800 */
[----:B----4-:R-:W-:-:S03]  /*25c50*/  @!P0 IMAD.MOV.U32 R4, RZ, RZ, R47 ;  /* 0x000000ffff048224 */ /* 0x010fc600078e002f */
[----:B------:R-:W4:Y:S04]  /*25c60*/  LDL.LU R47, [R1+0xee4] ;  /* 0x000ee400012f7983 */ /* 0x000f280000300800 */
[----:B------:R-:W4:Y:S04]  /*25c70*/  LDL.LU R40, [R1+0xf04] ;  /* 0x000f040001287983 */ /* 0x000f280000300800 */
[----:B0-----:R-:W4:Y:S04]  /*25c80*/  LDL.LU R38, [R1+0xee8] ;  /* 0x000ee80001267983 */ /* 0x001f280000300800 */
[----:B------:R0:W-:Y:S02]  /*25c90*/  STS.U8 [R188+UR46+0x7e00], R18 ;  /* 0x007e0012bc007988 */ /* 0x0001e4000800002e */
[----:B0-----:R-:W0:Y:S01]  /*25ca0*/  S2R R18, SR_TID.X ;  /* 0x0000000000127919 */ /* 0x001e220000002100 */
[----:B------:R-:W-:Y:S01]  /*25cb0*/  @!P0 IMAD.MOV.U32 R5, RZ, RZ, R2 ;  /* 0x000000ffff058224 */ /* 0x000fe200078e0002 */
[----:B------:R1:W-:Y:S04]  /*25cc0*/  STS.U8 [R188+UR46+0x600], R11 ;  /* 0x0006000bbc007988 */ /* 0x0003e8000800002e */
[----:B------:R1:W-:Y:S02]  /*25cd0*/  STS.U8 [R188+UR46+0xa00], R10 ;  /* 0x000a000abc007988 */ /* 0x0003e4000800002e */
[----:B-1----:R-:W-:-:S02]  /*25ce0*/  PRMT R11, RZ, 0x7610, R11 ;  /* 0x00007610ff0b7816 */ /* 0x002fc4000000000b */
[----:B------:R-:W-:-:S04]  /*25cf0*/  PRMT R10, RZ, 0x7610, R10 ;  /* 0x00007610ff0a7816 */ /* 0x000fc8000000000a */
[----:B------:R1:W4:Y:S04]  /*25d00*/  @!P0 LDG.E.U8 R11, desc[UR44][R4.64] ;  /* 0x0000002c040b8981 */ /* 0x000328000c1e1100 */
[----:B------:R3:W-:Y:S01]  /*25d10*/  STS.U8 [R188+UR46], R9 ;  /* 0x00000009bc007988 */ /* 0x0007e2000800002e */
[----:B0-----:R-:W-:Y:S01]  /*25d20*/  LOP3.LUT R18, R18, 0x7f, RZ, 0xc0, !PT ;  /* 0x0000007f12127812 */ /* 0x001fe200078ec0ff */
[----:B-1----:R-:W-:Y:S02]  /*25d30*/  @!P0 IMAD.MOV.U32 R4, RZ, RZ, R0 ;  /* 0x000000ffff048224 */ /* 0x002fe400078e0000 */
[----:B---3--:R-:W-:Y:S01]  /*25d40*/  @!P0 IMAD.MOV.U32 R5, RZ, RZ, R24 ;  /* 0x000000ffff058224 */ /* 0x008fe200078e0018 */
[----:B------:R-:W-:Y:S01]  /*25d50*/  LOP3.LUT R18, R18, 0x10, RZ, 0x3c, !PT ;  /* 0x0000001012127812 */ /* 0x000fe200078e3cff */
[----:B------:R-:W-:Y:S01]  /*25d60*/  STS.U8 [R188+UR46+0x200], R6 ;  /* 0x00020006bc007988 */ /* 0x000fe2000800002e */
[----:B------:R-:W-:-:S03]  /*25d70*/  PRMT R9, RZ, 0x7610, R9 ;  /* 0x00007610ff097816 */ /* 0x000fc60000000009 */
[----:B------:R0:W-:Y:S04]  /*25d80*/  STS.U8 [R188+UR46+0x400], R8 ;  /* 0x00040008bc007988 */ /* 0x0001e8000800002e */
[----:B------:R-:W-:Y:S04]  /*25d90*/  STS.U8 [R188+UR46+0x800], R7 ;  /* 0x00080007bc007988 */ /* 0x000fe8000800002e */
[----:B------:R1:W3:Y:S04]  /*25da0*/  @!P0 LDG.E.U8 R10, desc[UR44][R4.64] ;  /* 0x0000002c040a8981 */ /* 0x0002e8000c1e1100 */
[----:B------:R-:W-:Y:S04]  /*25db0*/  STL [R1+0x1ae0], R0 ;  /* 0x001ae00001007387 */ /* 0x000fe80000100800 */
[----:B------:R0:W-:Y:S01]  /*25dc0*/  STS.U8 [R18+UR46+0x80], R60 ;  /* 0x0000803c12007988 */ /* 0x0001e2000800002e */
[----:B-1----:R-:W-:-:S02]  /*25dd0*/  @!P0 IMAD.MOV.U32 R4, RZ, RZ, R13 ;  /* 0x000000ffff048224 */ /* 0x002fc400078e000d */
[----:B------:R-:W-:Y:S01]  /*25de0*/  @!P0 IMAD.MOV.U32 R5, RZ, RZ, R12 ;  /* 0x000000ffff058224 */ /* 0x000fe200078e000c */
[----:B------:R1:W-:Y:S01]  /*25df0*/  STS.U8 [R18+UR46+0x280], R61 ;  /* 0x0002803d12007988 */ /* 0x0003e2000800002e */
[----:B0-----:R-:W-:-:S03]  /*25e00*/  PRMT R8, RZ, 0x7610, R8 ;  /* 0x00007610ff087816 */ /* 0x001fc60000000008 */
[----:B------:R0:W-:Y:S04]  /*25e10*/  STS.U8 [R18+UR46+0x480], R58 ;  /* 0x0004803a12007988 */ /* 0x0001e8000800002e */
[----:B------:R-:W3:Y:S04]  /*25e20*/  LDL.LU R60, [R1+0x1ffc] ;  /* 0x001ffc00013c7983 */ /* 0x000ee80000300800 */
[----:B-1----:R-:W3:Y:S04]  /*25e30*/  LDL.LU R61, [R1+0x1ff8] ;  /* 0x001ff800013d7983 */ /* 0x002ee80000300800 */
[----:B0-----:R-:W3:Y:S04]  /*25e40*/  LDL.LU R58, [R1+0x1ff4] ;  /* 0x001ff400013a7983 */ /* 0x001ee80000300800 */
[----:B------:R0:W-:Y:S04]  /*25e50*/  STS.U8 [R18+UR46+0x680], R59 ;  /* 0x0006803b12007988 */ /* 0x0001e8000800002e */
[----:B------:R1:W-:Y:S04]  /*25e60*/  STS.U8 [R18+UR46+0x880], R56 ;  /* 0x0008803812007988 */ /* 0x0003e8000800002e */
[----:B------:R1:W3:Y:S04]  /*25e70*/  @!P0 LDG.E.U8 R9, desc[UR44][R4.64] ;  /* 0x0000002c04098981 */ /* 0x0002e8000c1e1100 */
[----:B0-----:R-:W3:Y:S04]  /*25e80*/  LDL.LU R59, [R1+0x1ff0] ;  /* 0x001ff000013b7983 */ /* 0x001ee80000300800 */
[----:B-1----:R-:W3:Y:S01]  /*25e90*/  LDL.LU R56, [R1+0x1fec] ;  /* 0x001fec0001387983 */ /* 0x002ee20000300800 */
[----:B------:R-:W-:-:S03]  /*25ea0*/  @!P0 IMAD.MOV.U32 R4, RZ, RZ, R28 ;  /* 0x000000ffff048224 */ /* 0x000fc600078e001c */
[----:B------:R0:W-:Y:S01]  /*25eb0*/  STS.U8 [R18+UR46+0xa80], R57 ;  /* 0x000a803912007988 */ /* 0x0001e2000800002e */
[----:B------:R-:W-:-:S03]  /*25ec0*/  @!P0 IMAD.MOV.U32 R5, RZ, RZ, R3 ;  /* 0x000000ffff058224 */ /* 0x000fc600078e0003 */
[----:B------:R1:W-:Y:S04]  /*25ed0*/  STS.U8 [R18+UR46+0xc80], R54 ;  /* 0x000c803612007988 */ /* 0x0003e8000800002e */
[----:B------:R1:W-:Y:S04]  /*25ee0*/  STS.U8 [R18+UR46+0xe80], R55 ;  /* 0x000e803712007988 */ /* 0x0003e8000800002e */
[----:B0-----:R-:W3:Y:S04]  /*25ef0*/  LDL.LU R57, [R1+0x1fe8] ;  /* 0x001fe80001397983 */ /* 0x001ee80000300800 */
[----:B-1----:R-:W3:Y:S01]  /*25f00*/  LDL.LU R54, [R1+0x1fe4] ;  /* 0x001fe40001367983 */ /* 0x002ee20000300800 */
[----:B------:R-:W-:-:S03]  /*25f10*/  PRMT R7, RZ, 0x7610, R7 ;  /* 0x00007610ff077816 */ /* 0x000fc60000000007 */
[----:B------:R-:W3:Y:S04]  /*25f20*/  LDL.LU R55, [R1+0x1fe0] ;  /* 0x001fe00001377983 */ /* 0x000ee80000300800 */
[----:B------:R0:W-:Y:S04]  /*25f30*/  STS.U8 [R18+UR46+0x1080], R52 ;  /* 0x0010803412007988 */ /* 0x0001e8000800002e */
[----:B------:R1:W-:Y:S04]  /*25f40*/  STS.U8 [R18+UR46+0x1280], R53 ;  /* 0x0012803512007988 */ /* 0x0003e8000800002e */
[----:B------:R1:W-:Y:S04]  /*25f50*/  STS.U8 [R18+UR46+0x1480], R50 ;  /* 0x0014803212007988 */ /* 0x0003e8000800002e */
[----:B0-----:R-:W3:Y:S04]  /*25f60*/  LDL.LU R52, [R1+0x1fdc] ;  /* 0x001fdc0001347983 */ /* 0x001ee80000300800 */
[----:B-1----:R-:W3:Y:S04]  /*25f70*/  LDL.LU R53, [R1+0x1fd8] ;  /* 0x001fd80001357983 */ /* 0x002ee80000300800 */
[----:B------:R2:W3:Y:S04]  /*25f80*/  @!P0 LDG.E.U8 R8, desc[UR44][R4.64] ;  /* 0x0000002c04088981 */ /* 0x0004e8000c1e1100 */
[----:B------:R-:W3:Y:S04]  /*25f90*/  LDL.LU R50, [R1+0x1fd4] ;  /* 0x001fd40001327983 */ /* 0x000ee80000300800 */
[----:B------:R0:W-:Y:S04]  /*25fa0*/  STS.U8 [R18+UR46+0x1680], R51 ;  /* 0x0016803312007988 */ /* 0x0001e8000800002e */
[----:B------:R1:W-:Y:S01]  /*25fb0*/  STS.U8 [R18+UR46+0x1880], R48 ;  /* 0x0018803012007988 */ /* 0x0003e2000800002e */
[----:B------:R-:W-:-:S03]  /*25fc0*/  IMAD.MOV.U32 R252, RZ, RZ, R137 ;  /* 0x000000fffffc7224 */ /* 0x000fc600078e0089 */
        /* <DEDUP_REMOVED lines=10> */
[----:B------:R-:W3:Y:S04]  /*26070*/  LDL.LU R137, [R1+0x1830] ;  /* 0x0018300001897983 */ /* 0x000ee80000300800 */
[----:B------:R0:W-:Y:S04]  /*26080*/  STS.U8 [R18+UR46+0x1e80], R145 ;  /* 0x001e809112007988 */ /* 0x0001e8000800002e */
[----:B------:R-:W3:Y:S04]  /*26090*/  LDL.LU R140, [R1+0x184c] ;  /* 0x00184c00018c7983 */ /* 0x000ee80000300800 */
[----:B------:R1:W-:Y:S04]  /*260a0*/  STS.U8 [R18+UR46+0x1c80], R148 ;  /* 0x001c809412007988 */ /* 0x0003e8000800002e */
[----:B0-----:R-:W3:Y:S04]  /*260b0*/  LDL.LU R145, [R1+0x1810] ;  /* 0x0018100001917983 */ /* 0x001ee80000300800 */
[----:B-1----:R-:W3:Y:S04]  /*260c0*/  LDL.LU R148, [R1+0x182c] ;  /* 0x00182c0001947983 */ /* 0x002ee80000300800 */
[----:B------:R-:W3:Y:S04]  /*260d0*/  LDL.LU R0, [R1+0xfc0] ;  /* 0x000fc00001007983 */ /* 0x000ee80000300800 */
[----:B------:R-:W3:Y:S04]  /*260e0*/  LDL.LU R2, [R1+0xfdc] ;  /* 0x000fdc0001027983 */ /* 0x000ee80000300800 */
[----:B------:R-:W3:Y:S04]  /*260f0*/  LDL.LU R3, [R1+0xfa0] ;  /* 0x000fa00001037983 */ /* 0x000ee80000300800 */
[----:B------:R-:W3:Y:S04]  /*26100*/  LDL.LU R188, [R1+0xf80] ;  /* 0x000f800001bc7983 */ /* 0x000ee80000300800 */
[----:B------:R0:W-:Y:S04]  /*26110*/  STS.U8 [R18+UR46+0x2680], R251 ;  /* 0x002680fb12007988 */ /* 0x0001e8000800002e */
[----:B------:R-:W-:Y:S01]  /*26120*/  STS.U8 [R18+UR46+0x2880], R248 ;  /* 0x002880f812007988 */ /* 0x000fe2000800002e */
[----:B--2---:R-:W-:-:S03]  /*26130*/  @!P0 IMAD.MOV.U32 R4, RZ, RZ, R35 ;  /* 0x000000ffff048224 */ /* 0x004fc600078e0023 */
[----:B------:R1:W-:Y:S01]  /*26140*/  STS.U8 [R18+UR46+0x2a80], R247 ;  /* 0x002a80f712007988 */ /* 0x0003e2000800002e */
[----:B0-----:R-:W-:Y:S02]  /*26150*/  IMAD.MOV.U32 R251, RZ, RZ, R46 ;  /* 0x000000fffffb7224 */ /* 0x001fe400078e002e */
[----:B----4-:R-:W-:-:S05]  /*26160*/  @!P0 IMAD.MOV.U32 R5, RZ, RZ, R40 ;  /* 0x000000ffff058224 */ /* 0x010fca00078e0028 */
[----:B------:R0:W2:Y:S02]  /*26170*/  @!P0 LDG.E.U8 R7, desc[UR44][R4.64] ;  /* 0x0000002c04078981 */ /* 0x0000a4000c1e1100 */
[----:B0-----:R-:W-:Y:S02]  /*26180*/  @!P0 IMAD.MOV.U32 R4, RZ, RZ, R38 ;  /* 0x000000ffff048224 */ /* 0x001fe400078e0026 */
[----:B------:R-:W-:-:S05]  /*26190*/  @!P0 IMAD.MOV.U32 R5, RZ, RZ, R47 ;  /* 0x000000ffff058224 */ /* 0x000fca00078e002f */
[----:B------:R0:W4:Y:S01]  /*261a0*/  @!P0 LDG.E.U8 R6, desc[UR44][R4.64] ;  /* 0x0000002c04068981 */ /* 0x000122000c1e1100 */
[----:B-1----:R-:W-:-:S03]  /*261b0*/  IMAD.MOV.U32 R247, RZ, RZ, R47 ;  /* 0x000000fffff77224 */ /* 0x002fc600078e002f */
[----:B------:R1:W-:Y:S01]  /*261c0*/  STS.U8 [R18+UR46+0x2c80], R246 ;  /* 0x002c80f612007988 */ /* 0x0003e2000800002e */
[----:B0-----:R-:W-:Y:S02]  /*261d0*/  IMAD.MOV.U32 R5, RZ, RZ, R250 ;  /* 0x000000ffff057224 */ /* 0x001fe400078e00fa */
[----:B------:R-:W-:Y:S01]  /*261e0*/  IMAD.MOV.U32 R4, RZ, RZ, R249 ;  /* 0x000000ffff047224 */ /* 0x000fe200078e00f9 */
[----:B------:R-:W2:Y:S04]  /*261f0*/  LDL.LU R250, [R1+0xec4] ;  /* 0x000ec40001fa7983 */ /* 0x000ea80000300800 */
[----:B------:R-:W4:Y:S04]  /*26200*/  LDL.LU R249, [R1+0xebc] ;  /* 0x000ebc0001f97983 */ /* 0x000f280000300800 */
[----:B------:R-:W2:Y:S04]  /*26210*/  LDL.LU R46, [R1+0x1fc4] ;  /* 0x001fc400012e7983 */ /* 0x000ea80000300800 */
[----:B------:R-:W4:Y:S04]  /*26220*/  LDL.LU R248, [R1+0xedc] ;  /* 0x000edc0001f87983 */ /* 0x000f280000300800 */
[----:B------:R-:W2:Y:S04]  /*26230*/  LDL.LU R47, [R1+0x1fc0] ;  /* 0x001fc000012f7983 */ /* 0x000ea80000300800 */
[----:B------:R0:W-:Y:S04]  /*26240*/  STS.U8 [R18+UR46+0x2e80], R245 ;  /* 0x002e80f512007988 */ /* 0x0001e8000800002e */
[----:B-1----:R-:W4:Y:S04]  /*26250*/  LDL.LU R246, [R1+0xec0] ;  /* 0x000ec00001f67983 */ /* 0x002f280000300800 */
[----:B------:R1:W-:Y:S01]  /*26260*/  STS.U8 [R18+UR46+0x3080], R244 ;  /* 0x003080f412007988 */ /* 0x0003e2000800002e */
[----:B0-----:R-:W-:-:S03]  /*26270*/  IMAD.MOV.U32 R245, RZ, RZ, R44 ;  /* 0x000000fffff57224 */ /* 0x001fc600078e002c */
[----:B------:R-:W4:Y:S04]  /*26280*/  LDL.LU R44, [R1+0x1fbc] ;  /* 0x001fbc00012c7983 */ /* 0x000f280000300800 */
[----:B------:R0:W-:Y:S04]  /*26290*/  STS.U8 [R18+UR46+0x3280], R243 ;  /* 0x003280f312007988 */ /* 0x0001e8000800002e */
[----:B-1----:R-:W4:Y:S04]  /*262a0*/  LDL.LU R244, [R1+0xec8] ;  /* 0x000ec80001f47983 */ /* 0x002f280000300800 */
[----:B------:R1:W-:Y:S01]  /*262b0*/  STS.U8 [R18+UR46+0x3480], R242 ;  /* 0x003480f212007988 */ /* 0x0003e2000800002e */
[----:B0-----:R-:W-:-:S03]  /*262c0*/  IMAD.MOV.U32 R243, RZ, RZ, R45 ;  /* 0x000000fffff37224 */ /* 0x001fc600078e002d */
[----:B------:R-:W4:Y:S04]  /*262d0*/  LDL.LU R45, [R1+0x1fb8] ;  /* 0x001fb800012d7983 */ /* 0x000f280000300800 */
[----:B------:R0:W-:Y:S01]  /*262e0*/  STS.U8 [R18+UR46+0x3680], R241 ;  /* 0x003680f112007988 */ /* 0x0001e2000800002e */
[----:B-1----:R-:W-:-:S03]  /*262f0*/  IMAD.MOV.U32 R242, RZ, RZ, R42 ;  /* 0x000000fffff27224 */ /* 0x002fc600078e002a */
[----:B------:R-:W4:Y:S04]  /*26300*/  LDL.LU R42, [R1+0x1fb4] ;  /* 0x001fb400012a7983 */ /* 0x000f280000300800 */
[----:B------:R1:W-:Y:S04]  /*26310*/  STS.U8 [R18+UR46+0x3880], R240 ;  /* 0x003880f012007988 */ /* 0x0003e8000800002e */
[----:B0-----:R-:W4:Y:S04]  /*26320*/  LDL.LU R241, [R1+0xefc] ;  /* 0x000efc0001f17983 */ /* 0x001f280000300800 */
[----:B------:R0:W-:Y:S01]  /*26330*/  STS.U8 [R18+UR46+0x3a80], R239 ;  /* 0x003a80ef12007988 */ /* 0x0001e2000800002e */
[----:B-1----:R-:W-:-:S03]  /*26340*/  IMAD.MOV.U32 R240, RZ, RZ, R43 ;  /* 0x000000fffff07224 */ /* 0x002fc600078e002b */
[----:B------:R-:W4:Y:S04]  /*26350*/  LDL.LU R43, [R1+0x1fb0] ;  /* 0x001fb000012b7983 */ /* 0x000f280000300800 */
        /* <DEDUP_REMOVED lines=51> */
[----:B------:R0:W-:Y:S04]  /*26690*/  STS.U8 [R18+UR46+0x6e80], R213 ;  /* 0x006e80d512007988 */ /* 0x0001e8000800002e */
[----:B------:R-:W4:Y:S01]  /*266a0*/  LDL.LU R29, [R1+0x1f78] ;  /* 0x001f7800011d7983 */ /* 0x000f220000300800 */
[----:B-1----:R-:W-:-:S03]  /*266b0*/  IMAD.MOV.U32 R220, RZ, RZ, R26 ;  /* 0x000000ffffdc7224 */ /* 0x002fc600078e001a */
[----:B------:R1:W-:Y:S01]  /*266c0*/  STS.U8 [R18+UR46+0x6280], R219 ;  /* 0x006280db12007988 */ /* 0x0003e2000800002e */
[----:B0-----:R-:W-:-:S03]  /*266d0*/  IMAD.MOV.U32 R213, RZ, RZ, R17 ;  /* 0x000000ffffd57224 */ /* 0x001fc600078e0011 */
[----:B------:R0:W-:Y:S04]  /*266e0*/  STS.U8 [R18+UR46+0x6a80], R215 ;  /* 0x006a80d712007988 */ /* 0x0001e8000800002e */
[----:B------:R-:W4:Y:S01]  /*266f0*/  LDL.LU R26, [R1+0x1f74] ;  /* 0x001f7400011a7983 */ /* 0x000f220000300800 */
[----:B-1----:R-:W-:-:S03]  /*26700*/  IMAD.MOV.U32 R219, RZ, RZ, R27 ;  /* 0x000000ffffdb7224 */ /* 0x002fc600078e001b */
[----:B------:R-:W4:Y:S01]  /*26710*/  LDL.LU R27, [R1+0x1f70] ;  /* 0x001f7000011b7983 */ /* 0x000f220000300800 */
[----:B0-----:R-:W-:-:S03]  /*26720*/  IMAD.MOV.U32 R215, RZ, RZ, R25 ;  /* 0x000000ffffd77224 */ /* 0x001fc600078e0019 */
[----:B------:R0:W-:Y:S04]  /*26730*/  STS.U8 [R18+UR46+0x6480], R218 ;  /* 0x006480da12007988 */ /* 0x0001e8000800002e */
[----:B------:R-:W-:Y:S04]  /*26740*/  STS.U8 [R18+UR46+0x6680], R217 ;  /* 0x006680d912007988 */ /* 0x000fe8000800002e */
[----:B------:R1:W-:Y:S04]  /*26750*/  STS.U8 [R18+UR46+0x6880], R216 ;  /* 0x006880d812007988 */ /* 0x0003e8000800002e */
[----:B0-----:R-:W4:Y:S04]  /*26760*/  LDL.LU R218, [R1+0xeb8] ;  /* 0x000eb80001da7983 */ /* 0x001f280000300800 */
[----:B------:R0:W-:Y:S01]  /*26770*/  STS.U8 [R18+UR46+0x7480], R210 ;  /* 0x007480d212007988 */ /* 0x0001e2000800002e */
[----:B-1----:R-:W-:-:S03]  /*26780*/  IMAD.MOV.U32 R216, RZ, RZ, R24 ;  /* 0x000000ffffd87224 */ /* 0x002fc600078e0018 */
[----:B------:R-:W4:Y:S04]  /*26790*/  LDL.LU R217, [R1+0xf5c] ;  /* 0x000f5c0001d97983 */ /* 0x000f280000300800 */
[----:B------:R1:W-:Y:S01]  /*267a0*/  STS.U8 [R18+UR46+0x7280], R211 ;  /* 0x007280d312007988 */ /* 0x0003e2000800002e */
[----:B0-----:R-:W-:-:S03]  /*267b0*/  IMAD.MOV.U32 R210, RZ, RZ, R213 ;  /* 0x000000ffffd27224 */ /* 0x001fc600078e00d5 */
[----:B------:R-:W4:Y:S01]  /*267c0*/  LDL.LU R24, [R1+0x1f6c] ;  /* 0x001f6c0001187983 */ /* 0x000f220000300800 */
[----:B------:R-:W-:Y:S02]  /*267d0*/  IMAD.MOV.U32 R213, RZ, RZ, R231 ;  /* 0x000000ffffd57224 */ /* 0x000fe400078e00e7 */
[----:B------:R-:W-:Y:S01]  /*267e0*/  IMAD.MOV.U32 R231, RZ, RZ, R235 ;  /* 0x000000ffffe77224 */ /* 0x000fe200078e00eb */
[----:B------:R-:W4:Y:S01]  /*267f0*/  LDL.LU R25, [R1+0x1f68] ;  /* 0x001f680001197983 */ /* 0x000f220000300800 */
[----:B-1----:R-:W-:-:S03]  /*26800*/  IMAD.MOV.U32 R211, RZ, RZ, R215 ;  /* 0x000000ffffd37224 */ /* 0x002fc600078e00d7 */
[----:B------:R0:W-:Y:S01]  /*26810*/  STS.U8 [R18+UR46+0x6c80], R214 ;  /* 0x006c80d612007988 */ /* 0x0001e2000800002e */
[----:B------:R-:W-:Y:S02]  /*26820*/  IMAD.MOV.U32 R215, RZ, RZ, R232 ;  /* 0x000000ffffd77224 */ /* 0x000fe400078e00e8 */
[----:B------:R-:W-:Y:S02]  /*26830*/  IMAD.MOV.U32 R235, RZ, RZ, R4 ;  /* 0x000000ffffeb7224 */ /* 0x000fe400078e0004 */
[----:B------:R-:W-:Y:S01]  /*26840*/  IMAD.MOV.U32 R232, RZ, RZ, R5 ;  /* 0x000000ffffe87224 */ /* 0x000fe200078e0005 */
[----:B0-----:R-:W4:Y:S04]  /*26850*/  LDL.LU R214, [R1+0xf40] ;  /* 0x000f400001d67983 */ /* 0x001f280000300800 */
[----:B------:R-:W3:Y:S04]  /*26860*/  LDL R5, [R1+0x1698] ;  /* 0x0016980001057983 */ /* 0x000ee80000100800 */
[----:B------:R-:W3:Y:S04]  /*26870*/  LDL R4, [R1+0x1a9c] ;  /* 0x001a9c0001047983 */ /* 0x000ee80000100800 */
[----:B------:R0:W-:Y:S04]  /*26880*/  STS.U8 [R18+UR46+0x7c80], R206 ;  /* 0x007c80ce12007988 */ /* 0x0001e8000800002e */
[----:B------:R1:W-:Y:S01]  /*26890*/  STS.U8 [R18+UR46+0x7680], R209 ;  /* 0x007680d112007988 */ /* 0x0003e2000800002e */
[----:B0-----:R-:W-:-:S03]  /*268a0*/  PRMT R206, RZ, 0x7610, R206 ;  /* 0x00007610ffce7816 */ /* 0x001fc600000000ce */
[----:B------:R0:W-:Y:S04]  /*268b0*/  STS.U8 [R18+UR46+0x7880], R208 ;  /* 0x007880d012007988 */ /* 0x0001e8000800002e */
[----:B-1----:R-:W4:Y:S04]  /*268c0*/  LDL.LU R209, [R1+0xf7c] ;  /* 0x000f7c0001d17983 */ /* 0x002f280000300800 */
[----:B------:R1:W-:Y:S04]  /*268d0*/  STS.U8 [R18+UR46+0x7a80], R207 ;  /* 0x007a80cf12007988 */ /* 0x0003e8000800002e */
[----:B0-----:R-:W4:Y:S04]  /*268e0*/  LDL.LU R208, [R1+0xf60] ;  /* 0x000f600001d07983 */ /* 0x001f280000300800 */
[----:B------:R-:W-:Y:S04]  /*268f0*/  STS.U8 [R18+UR46+0x7080], R212 ;  /* 0x007080d412007988 */ /* 0x000fe8000800002e */
[----:B-1----:R-:W4:Y:S04]  /*26900*/  LDL.LU R207, [R1+0xf9c] ;  /* 0x000f9c0001cf7983 */ /* 0x002f280000300800 */
[----:B------:R0:W-:Y:S04]  /*26910*/  STS.U8 [R18+UR46+0x7e80], R205 ;  /* 0x007e80cd12007988 */ /* 0x0001e8000800002e */
[----:B0-----:R-:W4:Y:S04]  /*26920*/  LDL.LU R18, [R1+0xfbc] ;  /* 0x000fbc0001127983 */ /* 0x001f280000300800 */
[----:B---3--:R0:W3:Y:S04]  /*26930*/  @!P0 LDG.E.U8 R206, desc[UR44][R4.64] ;  /* 0x0000002c04ce8981 */ /* 0x0080e8000c1e1100 */
[----:B------:R-:W0:Y:S04]  /*26940*/  LDL R4, [R1+0x1688] ;  /* 0x0016880001047983 */ /* 0x000e280000100800 */
[----:B------:R-:W0:Y:S01]  /*26950*/  LDL R5, [R1+0x1a8c] ;  /* 0x001a8c0001057983 */ /* 0x000e220000100800 */
[----:B------:R-:W-:Y:S01]  /*26960*/  PRMT R205, RZ, 0x7610, R205 ;  /* 0x00007610ffcd7816 */ /* 0x000fe200000000cd */
[----:B------:R-:W1:Y:S01]  /*26970*/  S2R R17, SR_TID.X ;  /* 0x0000000000117919 */ /* 0x000e620000002100 */
[----:B0-----:R-:W-:-:S04]  /*26980*/  @!P0 LOP3.LUT R5, R5, R4, RZ, 0x3c, !PT ;  /* 0x0000000405058212 */ /* 0x001fc800078e3cff */
[----:B------:R-:W-:-:S04]  /*26990*/  @!P0 LOP3.LUT R4, R5, R4, RZ, 0x3c, !PT ;  /* 0x0000000405048212 */ /* 0x000fc800078e3cff */
[----:B------:R-:W-:-:S05]  /*269a0*/  @!P0 LOP3.LUT R5, R5, R4, RZ, 0x3c, !PT ;  /* 0x0000000405058212 */ /* 0x000fca00078e3cff */
[----:B------:R0:W3:Y:S04]  /*269b0*/  @!P0 LDG.E.U8 R205, desc[UR44][R4.64] ;  /* 0x0000002c04cd8981 */ /* 0x0000e8000c1e1100 */
[----:B------:R-:W0:Y:S04]  /*269c0*/  LDL R4, [R1+0x1a6c] ;  /* 0x001a6c0001047983 */ /* 0x000e280000100800 */
[----:B------:R-:W0:Y:S01]  /*269d0*/  LDL R5, [R1+0x1a70] ;  /* 0x001a700001057983 */ /* 0x000e220000100800 */
[----:B-1----:R-:W-:-:S04]  /*269e0*/  LOP3.LUT R17, R17, 0x7f, RZ, 0xc0, !PT ;  /* 0x0000007f11117812 */ /* 0x002fc800078ec0ff */
[----:B------:R-:W-:-:S05]  /*269f0*/  LOP3.LUT R17, R17, 0x20, RZ, 0x3c, !PT ;  /* 0x0000002011117812 */ /* 0x000fca00078e3cff */
[----:B------:R1:W-:Y:S02]  /*26a00*/  STS.U8 [R17+UR46+0x100], R204 ;  /* 0x000100cc11007988 */ /* 0x0003e4000800002e */
[----:B-1----:R-:W-:Y:S02]  /*26a10*/  PRMT R204, RZ, 0x7610, R204 ;  /* 0x00007610ffcc7816 */ /* 0x002fe400000000cc */
[----:B0-----:R-:W-:-:S04]  /*26a20*/  @!P0 LOP3.LUT R5, R5, R4, RZ, 0x3c, !PT ;  /* 0x0000000405058212 */ /* 0x001fc800078e3cff */
[----:B------:R-:W-:-:S04]  /*26a30*/  @!P0 LOP3.LUT R4, R5, R4, RZ, 0x3c, !PT ;  /* 0x0000000405048212 */ /* 0x000fc800078e3cff */
[----:B------:R-:W-:-:S05]  /*26a40*/  @!P0 LOP3.LUT R5, R5, R4, RZ, 0x3c, !PT ;  /* 0x0000000405058212 */ /* 0x000fca00078e3cff */
[----:B------:R0:W3:Y:S04]  /*26a50*/  @!P0 LDG.E.U8 R204, desc[UR44][R4.64] ;  /* 0x0000002c04cc8981 */ /* 0x0000e8000c1e1100 */
[----:B------:R-:W0:Y:S04]  /*26a60*/  LDL R4, [R1+0x1a4c] ;  /* 0x001a4c0001047983 */ /* 0x000e280000100800 */
[----:B------:R-:W0:Y:S04]  /*26a70*/  LDL R5, [R1+0x1a50] ;  /* 0x001a500001057983 */ /* 0x000e280000100800 */
[----:B------:R1:W-:Y:S02]  /*26a80*/  STS.U8 [R17+UR46+0x300], R203 ;  /* 0x000300cb11007988 */ /* 0x0003e4000800002e */
[----:B-1----:R-:W-:-:S02]  /*26a90*/  PRMT R203, RZ, 0x7610, R203 ;  /* 0x00007610ffcb7816 */ /* 0x002fc400000000cb */
        /* <DEDUP_REMOVED lines=117> */
[----:B------:R1:W-:Y:S04]  /*271f0*/  STS.U8 [R17+UR46+0x2100], R187 ;  /* 0x002100bb11007988 */ /* 0x0003e8000800002e */
[----:B------:R2:W-:Y:S01]  /*27200*/  STS.U8 [R17+UR46+0x2300], R186 ;  /* 0x002300ba11007988 */ /* 0x0005e2000800002e */
[----:B-1----:R-:W-:-:S02]  /*27210*/  PRMT R187, RZ, 0x7610, R187 ;  /* 0x00007610ffbb7816 */ /* 0x002fc400000000bb */
[----:B--2---:R-:W-:Y:S01]  /*27220*/  PRMT R186, RZ, 0x7610, R186 ;  /* 0x00007610ffba7816 */ /* 0x004fe200000000ba */
[----:B------:R1:W-:Y:S02]  /*27230*/  STS.U8 [R17+UR46+0x2500], R185 ;  /* 0x002500b911007988 */ /* 0x0003e4000800002e */
[----:B-1----:R-:W-:Y:S01]  /*27240*/  PRMT R185, RZ, 0x7610, R185 ;  /* 0x00007610ffb97816 */ /* 0x002fe200000000b9 */
[----:B0-----:R-:W-:Y:S02]  /*27250*/  @!P0 IMAD.MOV.U32 R4, RZ, RZ, R5 ;  /* 0x000000ffff048224 */ /* 0x001fe400078e0005 */
[----:B------:R-:W-:-:S05]  /*27260*/  @!P0 IMAD.MOV.U32 R5, RZ, RZ, R132 ;  /* 0x000000ffff058224 */ /* 0x000fca00078e0084 */
[----:B------:R0:W2:Y:S02]  /*27270*/  @!P0 LDG.E.U8 R187, desc[UR44][R4.64] ;  /* 0x0000002c04bb8981 */ /* 0x0000a4000c1e1100 */
[----:B0-----:R-:W-:Y:S02]  /*27280*/  @!P0 IMAD.MOV.U32 R4, RZ, RZ, R129 ;  /* 0x000000ffff048224 */ /* 0x001fe400078e0081 */
[----:B------:R-:W-:-:S05]  /*27290*/  @!P0 IMAD.MOV.U32 R5, RZ, RZ, R140 ;  /* 0x000000ffff058224 */ /* 0x000fca00078e008c */
[----:B------:R0:W2:Y:S02]  /*272a0*/  @!P0 LDG.E.U8 R186, desc[UR44][R4.64] ;  /* 0x0000002c04ba8981 */ /* 0x0000a4000c1e1100 */
[----:B0-----:R-:W-:Y:S02]  /*272b0*/  @!P0 IMAD.MOV.U32 R4, RZ, RZ, R137 ;  /* 0x000000ffff048224 */ /* 0x001fe400078e0089 */
[----:B------:R-:W-:-:S05]  /*272c0*/  @!P0 IMAD.MOV.U32 R5, RZ, RZ, R148 ;  /* 0x000000ffff058224 */ /* 0x000fca00078e0094 */
[----:B------:R0:W2:Y:S04]  /*272d0*/  @!P0 LDG.E.U8 R185, desc[UR44][R4.64] ;  /* 0x0000002c04b98981 */ /* 0x0000a8000c1e1100 */
[----:B------:R-:W3:Y:S04]  /*272e0*/  LDL R5, [R1+0x180c] ;  /* 0x00180c0001057983 */ /* 0x000ee80000100800 */
[----:B------:R1:W-:Y:S04]  /*272f0*/  STL.64 [R1+0x1d50], R150 ;  /* 0x001d509601007387 */ /* 0x0003e80000100a00 */
[----:B-1----:R-:W2:Y:S04]  /*27300*/  LDL R150, [R1+0x17ec] ;  /* 0x0017ec0001967983 */ /* 0x002ea80000100800 */
[----:B------:R-:W2:Y:S04]  /*27310*/  LDL R151, [R1+0x17f0] ;  /* 0x0017f00001977983 */ /* 0x000ea80000100800 */
[----:B------:R-:W-:Y:S04]  /*27320*/  STL.64 [R1+0x1d48], R148 ;  /* 0x001d489401007387 */ /* 0x000fe80000100a00 */
        /* <DEDUP_REMOVED lines=51> */
[----:B----4-:R-:W-:Y:S04]  /*27660*/  STL.64 [R1+0x1ba8], R44 ;  /* 0x001ba82c01007387 */ /* 0x010fe80000100a00 */
        /* <DEDUP_REMOVED lines=9> */
[----:B------:R1:W-:Y:S04]  /*27700*/  STL.64 [R1+0x1b58], R24 ;  /* 0x001b581801007387 */ /* 0x0003e80000100a00 */
[----:B-1----:R-:W4:Y:S04]  /*27710*/  LDL R25, [R1+0x17cc] ;  /* 0x0017cc0001197983 */ /* 0x002f280000100800 */
[----:B------:R-:W4:Y:S01]  /*27720*/  LDL R24, [R1+0x17d0] ;  /* 0x0017d00001187983 */ /* 0x000f220000100800 */
[----:B0-----:R-:W-:-:S03]  /*27730*/  @!P0 IMAD.MOV.U32 R4, RZ, RZ, R145 ;  /* 0x000000ffff048224 */ /* 0x001fc600078e0091 */
[----:B------:R0:W-:Y:S04]  /*27740*/  STS.U8 [R17+UR46+0x2700], R184 ;  /* 0x002700b811007988 */ /* 0x0001e8000800002e */
[----:B------:R1:W-:Y:S01]  /*27750*/  STS.U8 [R17+UR46+0x2900], R183 ;  /* 0x002900b711007988 */ /* 0x0003e2000800002e */
[----:B0-----:R-:W-:Y:S02]  /*27760*/  PRMT R184, RZ, 0x7610, R184 ;  /* 0x00007610ffb87816 */ /* 0x001fe400000000b8 */
[----:B-1----:R-:W-:-:S04]  /*27770*/  PRMT R183, RZ, 0x7610, R183 ;  /* 0x00007610ffb77816 */ /* 0x002fc800000000b7 */
[----:B---3--:R2:W3:Y:S02]  /*27780*/  @!P0 LDG.E.U8 R184, desc[UR44][R4.64] ;  /* 0x0000002c04b88981 */ /* 0x0084e4000c1e1100 */
[----:B--2---:R-:W-:Y:S02]  /*27790*/  @!P0 IMAD.MOV.U32 R5, RZ, RZ, R150 ;  /* 0x000000ffff058224 */ /* 0x004fe400078e0096 */
[----:B------:R-:W-:-:S05]  /*277a0*/  @!P0 IMAD.MOV.U32 R4, RZ, RZ, R151 ;  /* 0x000000ffff048224 */ /* 0x000fca00078e0097 */
[----:B------:R4:W2:Y:S02]  /*277b0*/  @!P0 LDG.E.U8 R183, desc[UR44][R4.64] ;  /* 0x0000002c04b78981 */ /* 0x0008a4000c1e1100 */
[----:B----4-:R-:W-:Y:S02]  /*277c0*/  @!P0 IMAD.MOV.U32 R5, RZ, RZ, R25 ;  /* 0x000000ffff058224 */ /* 0x010fe400078e0019 */
[----:B------:R-:W4:Y:S01]  /*277d0*/  LDL R25, [R1+0x17ac] ;  /* 0x0017ac0001197983 */ /* 0x000f220000100800 */
[----:B------:R-:W-:-:S03]  /*277e0*/  @!P0 IMAD.MOV.U32 R4, RZ, RZ, R24 ;  /* 0x000000ffff048224 */ /* 0x000fc600078e0018 */
[----:B------:R-:W3:Y:S04]  /*277f0*/  LDL R24, [R1+0x17b0] ;  /* 0x0017b00001187983 */ /* 0x000ee80000100800 */
[----:B------:R0:W-:Y:S02]  /*27800*/  STS.U8 [R17+UR46+0x2b00], R182 ;  /* 0x002b00b611007988 */ /* 0x0001e4000800002e */
[----:B0-----:R-:W-:-:S06]  /*27810*/  PRMT R182, RZ, 0x7610, R182 ;  /* 0x00007610ffb67816 */ /* 0x001fcc00000000b6 */
[----:B------:R4:W2:Y:S02]  /*27820*/  @!P0 LDG.E.U8 R182, desc[UR44][R4.64] ;  /* 0x0000002c04b68981 */ /* 0x0008a4000c1e1100 */
[----:B----4-:R-:W-:Y:S02]  /*27830*/  @!P0 IMAD.MOV.U32 R5, RZ, RZ, R25 ;  /* 0x000000ffff058224 */ /* 0x010fe400078e0019 */
[----:B------:R-:W4:Y:S01]  /*27840*/  LDL R25, [R1+0x178c] ;  /* 0x00178c0001197983 */ /* 0x000f220000100800 */
[----:B---3--:R-:W-:-:S03]  /*27850*/  @!P0 IMAD.MOV.U32 R4, RZ, RZ, R24 ;  /* 0x000000ffff048224 */ /* 0x008fc600078e0018 */
        /* <DEDUP_REMOVED lines=190> */
[----:B------:R0:W-:Y:S04]  /*28440*/  STS.U8 [R17+UR46+0x6300], R154 ;  /* 0x0063009a11007988 */ /* 0x0001e8000800002e */
[----:B------:R1:W-:Y:S01]  /*28450*/  STS.U8 [R17+UR46+0x6500], R153 ;  /* 0x0065009911007988 */ /* 0x0003e2000800002e */
[----:B0-----:R-:W-:Y:S02]  /*28460*/  PRMT R154, RZ, 0x7610, R154 ;  /* 0x00007610ff9a7816 */ /* 0x001fe4000000009a */
[----:B-1----:R-:W-:-:S04]  /*28470*/  PRMT R153, RZ, 0x7610, R153 ;  /* 0x00007610ff997816 */ /* 0x002fc80000000099 */
[----:B------:R4:W2:Y:S02]  /*28480*/  @!P0 LDG.E.U8 R154, desc[UR44][R4.64] ;  /* 0x0000002c049a8981 */ /* 0x0008a4000c1e1100 */
[----:B----4-:R-:W-:Y:S02]  /*28490*/  @!P0 IMAD.MOV.U32 R5, RZ, RZ, R25 ;  /* 0x000000ffff058224 */ /* 0x010fe400078e0019 */
[----:B------:R-:W4:Y:S01]  /*284a0*/  LDL R25, [R1+0xffc] ;  /* 0x000ffc0001197983 */ /* 0x000f220000100800 */
[----:B---3--:R-:W-:-:S03]  /*284b0*/  @!P0 IMAD.MOV.U32 R4, RZ, RZ, R24 ;  /* 0x000000ffff048224 */ /* 0x008fc600078e0018 */
[----:B------:R-:W3:Y:S04]  /*284c0*/  LDL R24, [R1+0x1000] ;  /* 0x0010000001187983 */ /* 0x000ee80000100800 */
[----:B------:R0:W2:Y:S04]  /*284d0*/  @!P0 LDG.E.U8 R153, desc[UR44][R4.64] ;  /* 0x0000002c04998981 */ /* 0x0000a8000c1e1100 */
[----:B------:R1:W-:Y:S01]  /*284e0*/  STL [R1+0x1ae4], R250 ;  /* 0x001ae4fa01007387 */ /* 0x0003e20000100800 */
[----:B0-----:R-:W-:-:S03]  /*284f0*/  @!P0 IMAD.MOV.U32 R5, RZ, RZ, R250 ;  /* 0x000000ffff058224 */ /* 0x001fc600078e00fa */
[----:B-1----:R-:W2:Y:S01]  /*28500*/  LDL.LU R250, [R1+0xfe0] ;  /* 0x000fe00001fa7983 */ /* 0x002ea20000300800 */
[----:B------:R-:W-:-:S03]  /*28510*/  @!P0 IMAD.MOV.U32 R4, RZ, RZ, R244 ;  /* 0x000000ffff048224 */ /* 0x000fc600078e00f4 */
[----:B------:R0:W-:Y:S04]  /*28520*/  STS.U8 [R17+UR46+0x6700], R152 ;  /* 0x0067009811007988 */ /* 0x0001e8000800002e */
[----:B------:R1:W-:Y:S01]  /*28530*/  STS.U8 [R17+UR46+0x6900], R23 ;  /* 0x0069001711007988 */ /* 0x0003e2000800002e */
[----:B0-----:R-:W-:Y:S02]  /*28540*/  PRMT R152, RZ, 0x7610, R152 ;  /* 0x00007610ff987816 */ /* 0x001fe40000000098 */
[----:B-1----:R-:W-:-:S04]  /*28550*/  PRMT R23, RZ, 0x7610, R23 ;  /* 0x00007610ff177816 */ /* 0x002fc80000000017 */
[----:B------:R4:W2:Y:S04]  /*28560*/  @!P0 LDG.E.U8 R152, desc[UR44][R4.64] ;  /* 0x0000002c04988981 */ /* 0x0008a8000c1e1100 */
[----:B------:R0:W-:Y:S04]  /*28570*/  STS.U8 [R17+UR46+0x6b00], R22 ;  /* 0x006b001611007988 */ /* 0x0001e8000800002e */
[----:B------:R1:W-:Y:S01]  /*28580*/  STS.U8 [R17+UR46+0x6d00], R21 ;  /* 0x006d001511007988 */ /* 0x0003e2000800002e */
[----:B0-----:R-:W-:Y:S02]  /*28590*/  PRMT R22, RZ, 0x7610, R22 ;  /* 0x00007610ff167816 */ /* 0x001fe40000000016 */
[----:B-1----:R-:W-:Y:S01]  /*285a0*/  PRMT R21, RZ, 0x7610, R21 ;  /* 0x00007610ff157816 */ /* 0x002fe20000000015 */
[----:B------:R0:W-:Y:S04]  /*285b0*/  STS.U8 [R17+UR46+0x6f00], R20 ;  /* 0x006f001411007988 */ /* 0x0001e8000800002e */
[----:B------:R1:W-:Y:S01]  /*285c0*/  STS.U8 [R17+UR46+0x7100], R19 ;  /* 0x0071001311007988 */ /* 0x0003e2000800002e */
[----:B0-----:R-:W-:-:S02]  /*285d0*/  PRMT R20, RZ, 0x7610, R20 ;  /* 0x00007610ff147816 */ /* 0x001fc40000000014 */
[----:B-1----:R-:W-:Y:S01]  /*285e0*/  PRMT R19, RZ, 0x7610, R19 ;  /* 0x00007610ff137816 */ /* 0x002fe20000000013 */
        /* <DEDUP_REMOVED lines=12> */
[----:B----4-:R-:W-:Y:S02]  /*286b0*/  @!P0 IMAD.MOV.U32 R5, RZ, RZ, R25 ;  /* 0x000000ffff058224 */ /* 0x010fe400078e0019 */
[----:B---3--:R-:W-:-:S02]  /*286c0*/  @!P0 IMAD.MOV.U32 R4, RZ, RZ, R24 ;  /* 0x000000ffff048224 */ /* 0x008fc400078e0018 */
[----:B------:R-:W3:Y:S04]  /*286d0*/  LDL.LU.64 R24, [R1+0xc00] ;  /* 0x000c000001187983 */ /* 0x000ee80000300a00 */
[----:B------:R0:W4:Y:S04]  /*286e0*/  @!P0 LDG.E.U8 R23, desc[UR44][R4.64] ;  /* 0x0000002c04178981 */ /* 0x000128000c1e1100 */
[----:B------:R-:W3:Y:S04]  /*286f0*/  LDL.LU.64 R26, [R1+0xc08] ;  /* 0x000c0800011a7983 */ /* 0x000ee80000300a00 */
[----:B------:R-:W3:Y:S01]  /*28700*/  LDL.LU.64 R28, [R1+0xc10] ;  /* 0x000c1000011c7983 */ /* 0x000ee20000300a00 */
[----:B0-----:R-:W-:-:S02]  /*28710*/  @!P0 IMAD.MOV.U32 R5, RZ, RZ, R2 ;  /* 0x000000ffff058224 */ /* 0x001fc400078e0002 */
[----:B--2---:R-:W-:Y:S01]  /*28720*/  @!P0 IMAD.MOV.U32 R4, RZ, RZ, R250 ;  /* 0x000000ffff048224 */ /* 0x004fe200078e00fa */
[----:B------:R-:W3:Y:S04]  /*28730*/  LDL.LU.64 R30, [R1+0xc18] ;  /* 0x000c1800011e7983 */ /* 0x000ee80000300a00 */
[----:B------:R0:W2:Y:S04]  /*28740*/  @!P0 LDG.E.U8 R22, desc[UR44][R4.64] ;  /* 0x0000002c04168981 */ /* 0x0000a8000c1e1100 */
[----:B------:R-:W3:Y:S04]  /*28750*/  LDL.LU.64 R32, [R1+0xc20] ;  /* 0x000c200001207983 */ /* 0x000ee80000300a00 */
[----:B------:R-:W3:Y:S01]  /*28760*/  LDL.LU.64 R34, [R1+0xc28] ;  /* 0x000c280001227983 */ /* 0x000ee20000300a00 */
[----:B0-----:R-:W-:-:S02]  /*28770*/  @!P0 IMAD.MOV.U32 R4, RZ, RZ, R0 ;  /* 0x000000ffff048224 */ /* 0x001fc400078e0000 */
[----:B------:R-:W-:Y:S01]  /*28780*/  @!P0 IMAD.MOV.U32 R5, RZ, RZ, R18 ;  /* 0x000000ffff058224 */ /* 0x000fe200078e0012 */
[----:B------:R-:W3:Y:S04]  /*28790*/  LDL.LU.64 R36, [R1+0xc30] ;  /* 0x000c300001247983 */ /* 0x000ee80000300a00 */
[----:B------:R0:W3:Y:S04]  /*287a0*/  @!P0 LDG.E.U8 R21, desc[UR44][R4.64] ;  /* 0x0000002c04158981 */ /* 0x0000e8000c1e1100 */
        /* <DEDUP_REMOVED lines=47> */
[----:B------:R-:W3:Y:S04]  /*28aa0*/  @!P0 LDG.E.U8 R6, desc[UR44][R4.64] ;  /* 0x0000002c04068981 */ /* 0x000ee8000c1e1100 */
[----:B------:R-:W3:Y:S04]  /*28ab0*/  LDL.LU.64 R86, [R1+0xcf8] ;  /* 0x000cf80001567983 */ /* 0x000ee80000300a00 */
        /* <DEDUP_REMOVED lines=31> */
[----:B------:R-:W3:Y:S01]  /*28cb0*/  LDL.LU.64 R150, [R1+0xdf8] ;  /* 0x000df80001967983 */ /* 0x000ee20000300a00 */
[----:B------:R-:W-:-:S02]  /*28cc0*/  IMAD.MOV.U32 R212, RZ, RZ, R16 ;  /* 0x000000ffffd47224 */ /* 0x000fc400078e0010 */
[----:B------:R-:W0:Y:S01]  /*28cd0*/  S2R R16, SR_TID.X ;  /* 0x0000000000107919 */ /* 0x000e220000002100 */
[----:B------:R-:W-:Y:S01]  /*28ce0*/  STS.U8 [R17+UR46+0x7f00], R152 ;  /* 0x007f009811007988 */ /* 0x000fe2000800002e */
[----:B0-----:R-:W-:-:S04]  /*28cf0*/  LOP3.LUT R16, R16, 0x7f, RZ, 0xc0, !PT ;  /* 0x0000007f10107812 */ /* 0x001fc800078ec0ff */
[----:B------:R-:W-:-:S05]  /*28d00*/  LOP3.LUT R16, R16, 0x30, RZ, 0x3c, !PT ;  /* 0x0000003010107812 */ /* 0x000fca00078e3cff */
[----:B------:R-:W-:Y:S04]  /*28d10*/  STS.U8 [R16+UR46+0x180], R206 ;  /* 0x000180ce10007988 */ /* 0x000fe8000800002e */
        /* <DEDUP_REMOVED lines=52> */
[----:B----4-:R-:W-:Y:S04]  /*29060*/  STS.U8 [R16+UR46+0x6b80], R23 ;  /* 0x006b801710007988 */ /* 0x010fe8000800002e */
[----:B--2---:R-:W-:Y:S04]  /*29070*/  STS.U8 [R16+UR46+0x6d80], R22 ;  /* 0x006d801610007988 */ /* 0x004fe8000800002e */
[----:B---3--:R-:W-:Y:S04]  /*29080*/  STS.U8 [R16+UR46+0x6f80], R21 ;  /* 0x006f801510007988 */ /* 0x008fe8000800002e */
[----:B------:R-:W-:Y:S04]  /*29090*/  STS.U8 [R16+UR46+0x7180], R20 ;  /* 0x0071801410007988 */ /* 0x000fe8000800002e */
[----:B------:R-:W-:Y:S04]  /*290a0*/  STS.U8 [R16+UR46+0x7380], R19 ;  /* 0x0073801310007988 */ /* 0x000fe8000800002e */
[----:B------:R-:W-:Y:S04]  /*290b0*/  STS.U8 [R16+UR46+0x7580], R11 ;  /* 0x0075800b10007988 */ /* 0x000fe8000800002e */
[----:B------:R-:W-:Y:S04]  /*290c0*/  STS.U8 [R16+UR46+0x7780], R10 ;  /* 0x0077800a10007988 */ /* 0x000fe8000800002e */
[----:B------:R-:W-:Y:S04]  /*290d0*/  STS.U8 [R16+UR46+0x7980], R9 ;  /* 0x0079800910007988 */ /* 0x000fe8000800002e */
[----:B------:R-:W-:Y:S04]  /*290e0*/  STS.U8 [R16+UR46+0x7b80], R8 ;  /* 0x007b800810007988 */ /* 0x000fe8000800002e */
[----:B------:R-:W-:Y:S04]  /*290f0*/  STS.U8 [R16+UR46+0x7d80], R7 ;  /* 0x007d800710007988 */ /* 0x000fe8000800002e */
[----:B------:R-:W-:Y:S01]  /*29100*/  STS.U8 [R16+UR46+0x7f80], R6 ;  /* 0x007f800610007988 */ /* 0x000fe2000800002e */
[----:B------:R0:W-:Y:S06]  /*29110*/  MEMBAR.ALL.CTA ;  /* 0x0000000000007992 */ /* 0x0001ec0000008000 */
[----:B0-----:R-:W0:Y:S02]  /*29120*/  FENCE.VIEW.ASYNC.S ;  /* 0x00000000000073c6 */ /* 0x001e240000000000 */
[----:B0-----:R-:W-:Y:S06]  /*29130*/  BAR.SYNC.DEFER_BLOCKING 0x0 ;  /* 0x0000000000007b1d */ /* 0x001fec0000010000 */
[----:B------:R-:W-:-:S06]  /*29140*/  WARPGROUP.ARRIVE ;  /* 0x00000000000079c5 */ /* 0x000fcc0000000000 */
[----:B------:R-:W-:Y:S03]  /*29150*/  QGMMA.64x256x32.F32.E4M3.E4M3 R24, gdesc[UR28], R24, gsb0 ;  /* 0x03e000001c1879f3 */ /* 0x000fe60008000818 */
[----:B------:R-:W-:Y:S02]  /*29160*/  WARPGROUP.DEPBAR.LE gsb0, 0x0 ;  /* 0x00008000000079c5 */ /* 0x000fe40000010000 */
[----:B------:R-:W-:-:S15]  /*29170*/  WARPGROUP.ARRIVE ;  /* 0x00000000000079c5 */ /* 0x000fde0000000000 */
[----:B------:R-:W-:-:S08]  /*29180*/  NOP ;  /* 0x0000000000007918 */ /* 0x000fd00000000000 */
[----:B------:R-:W-:Y:S03]  /*29190*/  QGMMA.64x256x32.F32.E4M3.E4M3 R24, gdesc[UR8], R24, gsb0 ;  /* 0x03e00000081879f3 */ /* 0x000fe60008000818 */
[----:B------:R-:W-:Y:S02]  /*291a0*/  WARPGROUP.DEPBAR.LE gsb0, 0x0 ;  /* 0x00008000000079c5 */ /* 0x000fe40000010000 */
[----:B------:R0:W-:Y:S04]  /*291b0*/  STL.64 [R1+0xc00], R24 ;  /* 0x000c001801007387 */ /* 0x0001e80000100a00 */
        /* <DEDUP_REMOVED lines=63> */
[----:B0-----:R-:W4:Y:S04]  /*295b0*/  LDL.LU.64 R24, [R1+0x400] ;  /* 0x0004000001187983 */ /* 0x001f280000300a00 */
[----:B-1----:R-:W4:Y:S04]  /*295c0*/  LDL.LU.64 R26, [R1+0x408] ;  /* 0x00040800011a7983 */ /* 0x002f280000300a00 */
[----:B--2---:R-:W2:Y:S04]  /*295d0*/  LDL.LU.64 R28, [R1+0x410] ;  /* 0x00041000011c7983 */ /* 0x004ea80000300a00 */
[----:B---3--:R-:W3:Y:S04]  /*295e0*/  LDL.LU.64 R30, [R1+0x418] ;  /* 0x00041800011e7983 */ /* 0x008ee80000300a00 */
[----:B----4-:R-:W4:Y:S04]  /*295f0*/  LDL.LU.64 R32, [R1+0x420] ;  /* 0x0004200001207983 */ /* 0x010f280000300a00 */
[----:B------:R-:W2:Y:S04]  /*29600*/  LDL.LU.64 R34, [R1+0x428] ;  /* 0x0004280001227983 */ /* 0x000ea80000300a00 */
[----:B------:R-:W3:Y:S04]  /*29610*/  LDL.LU.64 R36, [R1+0x430] ;  /* 0x0004300001247983 */ /* 0x000ee80000300a00 */
[----:B------:R-:W4:Y:S04]  /*29620*/  LDL.LU.64 R38, [R1+0x438] ;  /* 0x0004380001267983 */ /* 0x000f280000300a00 */
        /* <DEDUP_REMOVED lines=56> */
[----:B---3--:R-:W-:Y:S04]  /*299b0*/  STL.64 [R1+0x1f60], R150 ;  /* 0x001f609601007387 */ /* 0x008fe80000100a00 */
[----:B--2---:R-:W-:Y:S04]  /*299c0*/  STL.64 [R1+0x1f58], R148 ;  /* 0x001f589401007387 */ /* 0x004fe80000100a00 */
        /* <DEDUP_REMOVED lines=44> */
[----:B0-----:R-:W2:Y:S04]  /*29c90*/  LDL.LU.64 R60, [R1+0xa00] ;  /* 0x000a0000013c7983 */ /* 0x001ea80000300a00 */
[----:B------:R-:W2:Y:S04]  /*29ca0*/  LDL.LU.64 R62, [R1+0xa08] ;  /* 0x000a0800013e7983 */ /* 0x000ea80000300a00 */
        /* <DEDUP_REMOVED lines=61> */
[----:B------:R-:W2:Y:S01]  /*2a080*/  LDL.LU.64 R186, [R1+0xbf8] ;  /* 0x000bf80001ba7983 */ /* 0x000ea20000300a00 */
[----:B------:R-:W-:Y:S01]  /*2a090*/  UMOV UR36, UR28 ;  /* 0x0000001c00247c82 */ /* 0x000fe20008000000 */
[----:B------:R-:W-:Y:S01]  /*2a0a0*/  UMOV UR37, UR29 ;  /* 0x0000001d00257c82 */ /* 0x000fe20008000000 */
[----:B------:R-:W-:Y:S01]  /*2a0b0*/  UMOV UR32, UR8 ;  /* 0x0000000800207c82 */ /* 0x000fe20008000000 */
[----:B------:R-:W-:Y:S01]  /*2a0c0*/  UMOV UR33, UR9 ;  /* 0x0000000900217c82 */ /* 0x000fe20008000000 */
[----:B--2---:R-:W-:-:S06]  /*2a0d0*/  WARPGROUP.ARRIVE ;  /* 0x00000000000079c5 */ /* 0x004fcc0000000000 */
[----:B------:R-:W-:Y:S01]  /*2a0e0*/  QGMMA.64x256x32.F32.E4M3.E4M3 R60, gdesc[UR36], R60, gsb0 ;  /* 0x03e00000243c79f3 */ /* 0x000fe2000800083c */
        /* <DEDUP_REMOVED lines=17> */
[----:B------:R0:W-:Y:S01]  /*2a200*/  STL.64 [R1+0x1d68], R24 ;  /* 0x001d681801007387 */ /* 0x0001e20000100a00 */
[----:B------:R-:W-:-:S02]  /*2a210*/  WARPGROUP.DEPBAR.LE gsb0, 0x0 ;  /* 0x00008000000079c5 */ /* 0x000fc40000010000 */
[----:B------:R-:W-:-:S06]  /*2a220*/  WARPGROUP.ARRIVE ;  /* 0x00000000000079c5 */ /* 0x000fcc0000000000 */
        /* <DEDUP_REMOVED lines=66> */
[----:B0-----:R-:W4:Y:S04]  /*2a650*/  LDL.LU.64 R24, [R1+0x800] ;  /* 0x0008000001187983 */ /* 0x001f280000300a00 */
[----:B------:R-:W4:Y:S04]  /*2a660*/  LDL.LU.64 R26, [R1+0x808] ;  /* 0x00080800011a7983 */ /* 0x000f280000300a00 */
        /* <DEDUP_REMOVED lines=16> */
[----:B-1----:R-:W4:Y:S04]  /*2a770*/  LDL.LU.64 R60, [R1+0x890] ;  /* 0x00089000013c7983 */ /* 0x002f280000300a00 */
[----:B--2---:R-:W2:Y:S04]  /*2a780*/  LDL.LU.64 R62, [R1+0x898] ;  /* 0x00089800013e7983 */ /* 0x004ea80000300a00 */
[----:B---3--:R-:W2:Y:S04]  /*2a790*/  LDL.LU.64 R64, [R1+0x8a0] ;  /* 0x0008a00001407983 */ /* 0x008ea80000300a00 */
[----:B----4-:R-:W2:Y:S04]  /*2a7a0*/  LDL.LU.64 R66, [R1+0x8a8] ;  /* 0x0008a80001427983 */ /* 0x010ea80000300a00 */
        /* <DEDUP_REMOVED lines=190> */
[----:B------:R-:W-:Y:S01]  /*2b390*/  QGMMA.64x256x32.F32.E4M3.E4M3 R24, gdesc[UR12], R24, gsb0 ;  /* 0x03e000000c1879f3 */ /* 0x000fe20008000818 */
[----:B------:R-:W-:Y:S02]  /*2b3a0*/  IMAD.MOV.U32 R5, RZ, RZ, R218 ;  /* 0x000000ffff057224 */ /* 0x000fe400078e00da */
[----:B------:R-:W-:Y:S02]  /*2b3b0*/  IMAD.MOV.U32 R218, RZ, RZ, R228 ;  /* 0x000000ffffda7224 */ /* 0x000fe400078e00e4 */
[----:B------:R-:W-:Y:S01]  /*2b3c0*/  IMAD.MOV.U32 R228, RZ, RZ, R13 ;  /* 0x000000ffffe47224 */ /* 0x000fe200078e000d */
[----:B------:R-:W-:Y:S02]  /*2b3d0*/  WARPGROUP.DEPBAR.LE gsb0, 0x0 ;  /* 0x00008000000079c5 */ /* 0x000fe40000010000 */
        /* <DEDUP_REMOVED lines=128> */
[----:B------:R-:W3:Y:S04]  /*2bbe0*/  LDL.LU R13, [R1+0x1d64] ;  /* 0x001d6400010d7983 */ /* 0x000ee80000300800 */
[----:B------:R-:W4:Y:S01]  /*2bbf0*/  LDL R4, [R1+0x1abc] ;  /* 0x001abc0001047983 */ /* 0x000f220000100800 */
[----:B------:R-:W-:-:S05]  /*2bc00*/  VIADD R5, R5, 0x1 ;  /* 0x0000000105057836 */ /* 0x000fca0000000000 */
[----:B------:R0:W-:Y:S01]  /*2bc10*/  STL [R1+0xeb8], R5 ;  /* 0x000eb80501007387 */ /* 0x0001e20000100800 */
[----:B----4-:R-:W-:Y:S01]  /*2bc20*/  ISETP.NE.U32.AND P0, PT, R5, R4, PT ;  /* 0x000000040500720c */ /* 0x010fe20003f05070 */
[----:B0-----:R-:W-:Y:S02]  /*2bc30*/  IMAD.MOV.U32 R5, RZ, RZ, R210 ;  /* 0x000000ffff057224 */ /* 0x001fe400078e00d2 */
[----:B------:R-:W-:Y:S02]  /*2bc40*/  IMAD.MOV.U32 R210, RZ, RZ, R211 ;  /* 0x000000ffffd27224 */ /* 0x000fe400078e00d3 */
[----:B------:R-:W-:Y:S02]  /*2bc50*/  IMAD.MOV.U32 R211, RZ, RZ, R212 ;  /* 0x000000ffffd37224 */ /* 0x000fe400078e00d4 */
[----:B------:R-:W-:Y:S02]  /*2bc60*/  IMAD.MOV.U32 R212, RZ, RZ, R213 ;  /* 0x000000ffffd47224 */ /* 0x000fe400078e00d5 */
[----:B------:R-:W-:-:S02]  /*2bc70*/  IMAD.MOV.U32 R213, RZ, RZ, R215 ;  /* 0x000000ffffd57224 */ /* 0x000fc400078e00d7 */
[----:B------:R-:W-:Y:S02]  /*2bc80*/  IMAD.MOV.U32 R215, RZ, RZ, R216 ;  /* 0x000000ffffd77224 */ /* 0x000fe400078e00d8 */
[----:B------:R-:W-:Y:S02]  /*2bc90*/  IMAD.MOV.U32 R216, RZ, RZ, R218 ;  /* 0x000000ffffd87224 */ /* 0x000fe400078e00da */
[----:B------:R-:W-:Y:S02]  /*2bca0*/  IMAD.MOV.U32 R218, RZ, RZ, R219 ;  /* 0x000000ffffda7224 */ /* 0x000fe400078e00db */
[----:B------:R-:W-:Y:S01]  /*2bcb0*/  IMAD.MOV.U32 R219, RZ, RZ, R220 ;  /* 0x000000ffffdb7224 */ /* 0x000fe200078e00dc */
[----:B------:R-:W-:Y:S01]  /*2bcc0*/  IADD3 R5, P6, R5, UR6, RZ ;  /* 0x0000000605057c10 */ /* 0x000fe2000ffde0ff */
[----:B------:R-:W-:Y:S02]  /*2bcd0*/  IMAD.MOV.U32 R220, RZ, RZ, R221 ;  /* 0x000000ffffdc7224 */ /* 0x000fe400078e00dd */
[----:B------:R-:W-:-:S02]  /*2bce0*/  IMAD.MOV.U32 R221, RZ, RZ, R223 ;  /* 0x000000ffffdd7224 */ /* 0x000fc400078e00df */
[----:B------:R-:W-:Y:S02]  /*2bcf0*/  IMAD.MOV.U32 R223, RZ, RZ, R224 ;  /* 0x000000ffffdf7224 */ /* 0x000fe400078e00e0 */
[----:B------:R-:W-:Y:S02]  /*2bd00*/  IMAD.MOV.U32 R224, RZ, RZ, R226 ;  /* 0x000000ffffe07224 */ /* 0x000fe400078e00e2 */
[----:B------:R-:W-:Y:S02]  /*2bd10*/  IMAD.MOV.U32 R226, RZ, RZ, R12 ;  /* 0x000000ffffe27224 */ /* 0x000fe400078e000c */
[----:B------:R-:W4:Y:S04]  /*2bd20*/  LDL.LU R12, [R1+0x1d60] ;  /* 0x001d6000010c7983 */ /* 0x000f280000300800 */
[----:B------:R0:W-:Y:S04]  /*2bd30*/  STL [R1+0x1680], R5 ;  /* 0x0016800501007387 */ /* 0x0001e80000100800 */
[----:B0-----:R-:W3:Y:S01]  /*2bd40*/  LDL.LU R5, [R1+0x1678] ;  /* 0x0016780001057983 */ /* 0x001ee20000300800 */
[----:B--2---:R-:W-:Y:S01]  /*2bd50*/  WARPGROUP.ARRIVE ;  /* 0x00000000000079c5 */ /* 0x004fe20000000000 */
[----:B------:R-:W-:Y:S01]  /*2bd60*/  UMOV UR18, UR30 ;  /* 0x0000001e00127c82 */ /* 0x000fe20008000000 */
[----:B------:R-:W-:-:S04]  /*2bd70*/  UMOV UR19, UR31 ;  /* 0x0000001f00137c82 */ /* 0x000fc80008000000 */
[----:B------:R-:W-:Y:S01]  /*2bd80*/  QGMMA.64x256x32.F32.E4M3.E4M3 R24, gdesc[UR16], R24, gsb0 ;  /* 0x03e00000101879f3 */ /* 0x000fe20008000818 */
[----:B---3--:R-:W-:-:S05]  /*2bd90*/  IADD3 R5, P1, R5, UR6, RZ ;  /* 0x0000000605057c10 */ /* 0x008fca000ff3e0ff */
[----:B------:R0:W-:Y:S04]  /*2bda0*/  STL [R1+0x1678], R5 ;  /* 0x0016780501007387 */ /* 0x0001e80000100800 */
[----:B0-----:R-:W2:Y:S01]  /*2bdb0*/  LDL.LU R5, [R1+0x1670] ;  /* 0x0016700001057983 */ /* 0x001ea20000300800 */
[----:B----4-:R-:W-:Y:S01]  /*2bdc0*/  IADD3 R12, P3, R12, UR6, RZ ;  /* 0x000000060c0c7c10 */ /* 0x010fe2000ff7e0ff */
[----:B------:R-:W-:Y:S02]  /*2bdd0*/  WARPGROUP.DEPBAR.LE gsb0, 0x0 ;  /* 0x00008000000079c5 */ /* 0x000fe40000010000 */
[----:B------:R-:W-:Y:S01]  /*2bde0*/  WARPGROUP.ARRIVE ;  /* 0x00000000000079c5 */ /* 0x000fe20000000000 */
[----:B------:R-:W-:Y:S01]  /*2bdf0*/  UMOV UR54, UR10 ;  /* 0x0000000a00367c82 */ /* 0x000fe20008000000 */
[----:B------:R-:W-:-:S12]  /*2be00*/  UMOV UR55, UR11 ;  /* 0x0000000b00377c82 */ /* 0x000fd80008000000 */
[----:B------:R-:W-:Y:S01]  /*2be10*/  QGMMA.64x256x32.F32.E4M3.E4M3 R24, gdesc[UR52], R24, gsb0 ;  /* 0x03e00000341879f3 */ /* 0x000fe20008000818 */
[----:B--2---:R-:W-:-:S05]  /*2be20*/  IADD3 R5, P2, R5, UR6, RZ ;  /* 0x0000000605057c10 */ /* 0x004fca000ff5e0ff */
[----:B------:R-:W-:Y:S04]  /*2be30*/  STL [R1+0x1670], R5 ;  /* 0x0016700501007387 */ /* 0x000fe80000100800 */
[----:B------:R0:W-:Y:S04]  /*2be40*/  STL [R1+0x1668], R12 ;  /* 0x0016680c01007387 */ /* 0x0001e80000100800 */
[----:B0-----:R-:W2:Y:S01]  /*2be50*/  LDL.LU R12, [R1+0x1d5c] ;  /* 0x001d5c00010c7983 */ /* 0x001ea20000300800 */
[----:B------:R-:W-:Y:S02]  /*2be60*/  IMAD.MOV.U32 R5, RZ, RZ, R211 ;  /* 0x000000ffff057224 */ /* 0x000fe400078e00d3 */
[----:B------:R-:W-:-:S02]  /*2be70*/  IMAD.MOV.U32 R211, RZ, RZ, R212 ;  /* 0x000000ffffd37224 */ /* 0x000fc400078e00d4 */
[----:B------:R-:W-:Y:S01]  /*2be80*/  IMAD.MOV.U32 R212, RZ, RZ, R213 ;  /* 0x000000ffffd47224 */ /* 0x000fe200078e00d5 */
[----:B------:R-:W-:Y:S01]  /*2be90*/  IADD3 R13, P4, R13, UR6, RZ ;  /* 0x000000060d0d7c10 */ /* 0x000fe2000ff9e0ff */
[----:B------:R-:W-:Y:S02]  /*2bea0*/  IMAD.MOV.U32 R213, RZ, RZ, R218 ;  /* 0x000000ffffd57224 */ /* 0x000fe400078e00da */
[----:B------:R-:W-:Y:S02]  /*2beb0*/  IMAD.MOV.U32 R218, RZ, RZ, R219 ;  /* 0x000000ffffda7224 */ /* 0x000fe400078e00db */
[----:B------:R-:W-:Y:S02]  /*2bec0*/  IMAD.MOV.U32 R219, RZ, RZ, R220 ;  /* 0x000000ffffdb7224 */ /* 0x000fe400078e00dc */
[----:B------:R-:W-:Y:S02]  /*2bed0*/  IMAD.MOV.U32 R220, RZ, RZ, R221 ;  /* 0x000000ffffdc7224 */ /* 0x000fe400078e00dd */
[----:B------:R-:W-:-:S02]  /*2bee0*/  IMAD.MOV.U32 R221, RZ, RZ, R223 ;  /* 0x000000ffffdd7224 */ /* 0x000fc400078e00df */
[----:B------:R-:W-:Y:S02]  /*2bef0*/  IMAD.MOV.U32 R223, RZ, RZ, R224 ;  /* 0x000000ffffdf7224 */ /* 0x000fe400078e00e0 */
[----:B------:R-:W-:Y:S02]  /*2bf00*/  IMAD.MOV.U32 R224, RZ, RZ, R226 ;  /* 0x000000ffffe07224 */ /* 0x000fe400078e00e2 */
[----:B------:R-:W-:Y:S02]  /*2bf10*/  IMAD.MOV.U32 R226, RZ, RZ, R227 ;  /* 0x000000ffffe27224 */ /* 0x000fe400078e00e3 */
[----:B------:R-:W-:Y:S02]  /*2bf20*/  IMAD.MOV.U32 R227, RZ, RZ, R228 ;  /* 0x000000ffffe37224 */ /* 0x000fe400078e00e4 */
[----:B------:R-:W-:Y:S02]  /*2bf30*/  IMAD.MOV.U32 R228, RZ, RZ, R14 ;  /* 0x000000ffffe47224 */ /* 0x000fe400078e000e */
[----:B------:R-:W3:Y:S01]  /*2bf40*/  LDL.LU R14, [R1+0x1d58] ;  /* 0x001d5800010e7983 */ /* 0x000ee20000300800 */
[----:B------:R-:W-:-:S02]  /*2bf50*/  WARPGROUP.DEPBAR.LE gsb0, 0x0 ;  /* 0x00008000000079c5 */ /* 0x000fc40000010000 */
[----:B--2---:R-:W-:Y:S02]  /*2bf60*/  IADD3.X R12, R12, UR5, RZ, P4, !PT ;  /* 0x000000050c0c7c10 */ /* 0x004fe4000a7fe4ff */
[----:B------:R-:W-:-:S05]  /*2bf70*/  IADD3 R5, P4, R5, UR6, RZ ;  /* 0x0000000605057c10 */ /* 0x000fca000ff9e0ff */
[----:B------:R-:W-:Y:S04]  /*2bf80*/  STL [R1+0x1660], R5 ;  /* 0x0016600501007387 */ /* 0x000fe80000100800 */
        /* <DEDUP_REMOVED lines=64> */
[----:B0-----:R-:W2:Y:S01]  /*2c390*/  LDL.LU R151, [R1+0x1658] ;  /* 0x0016580001977983 */ /* 0x001ea20000300800 */
[----:B------:R-:W-:-:S04]  /*2c3a0*/  IADD3 R15, P5, R15, UR6, RZ ;  /* 0x000000060f0f7c10 */ /* 0x000fc8000ffbe0ff */
[----:B---3--:R-:W-:Y:S02]  /*2c3b0*/  IADD3.X R14, R14, UR5, RZ, P5, !PT ;  /* 0x000000050e0e7c10 */ /* 0x008fe4000affe4ff */
[----:B--2---:R-:W-:-:S05]  /*2c3c0*/  IADD3 R151, P5, R151, UR6, RZ ;  /* 0x0000000697977c10 */ /* 0x004fca000ffbe0ff */
[----:B------:R0:W-:Y:S04]  /*2c3d0*/  STL [R1+0x1658], R151 ;  /* 0x0016589701007387 */ /* 0x0001e80000100800 */
[----:B0-----:R-:W2:Y:S02]  /*2c3e0*/  LDL.LU R151, [R1+0x167c] ;  /* 0x00167c0001977983 */ /* 0x001ea40000300800 */
[----:B--2---:R-:W-:-:S05]  /*2c3f0*/  IADD3.X R151, R151, UR5, RZ, P6, !PT ;  /* 0x0000000597977c10 */ /* 0x004fca000b7fe4ff */
[----:B------:R0:W-:Y:S04]  /*2c400*/  STL [R1+0x167c], R151 ;  /* 0x00167c9701007387 */ /* 0x0001e80000100800 */
[----:B0-----:R-:W2:Y:S02]  /*2c410*/  LDL.LU R151, [R1+0x1650] ;  /* 0x0016500001977983 */ /* 0x001ea40000300800 */
        /* <DEDUP_REMOVED lines=29> */
[----:B------:R-:W2:Y:S04]  /*2c5f0*/  LDL.LU R5, [R1+0x1628] ;  /* 0x0016280001057983 */ /* 0x000ea80000300800 */
        /* <DEDUP_REMOVED lines=63> */
[----:B0-----:R-:W3:Y:S01]  /*2c9f0*/  LDL.LU.64 R150, [R1+0x3f8] ;  /* 0x0003f80001967983 */ /* 0x001ee20000300a00 */
        /* <DEDUP_REMOVED lines=43> */
[----:B------:R0:W-:Y:S02]  /*2ccb0*/  STL [R1+0x15f0], R5 ;  /* 0x0015f00501007387 */ /* 0x0001e40000100800 */
[----:B0-----:R-:W-:Y:S02]  /*2ccc0*/  IMAD.MOV.U32 R5, RZ, RZ, R210 ;  /* 0x000000ffff057224 */ /* 0x001fe400078e00d2 */
[----:B------:R-:W2:Y:S03]  /*2ccd0*/  LDL.LU R210, [R1+0x12fc] ;  /* 0x0012fc0001d27983 */ /* 0x000ea60000300800 */
[----:B------:R-:W-:-:S05]  /*2cce0*/  IADD3.X R5, R5, UR5, RZ, P1, !PT ;  /* 0x0000000505057c10 */ /* 0x000fca0008ffe4ff */
[----:B------:R0:W-:Y:S04]  /*2ccf0*/  STL [R1+0x1614], R5 ;  /* 0x0016140501007387 */ /* 0x0001e80000100800 */
[----:B0-----:R-:W4:Y:S02]  /*2cd00*/  LDL.LU R5, [R1+0x15e8] ;  /* 0x0015e80001057983 */ /* 0x001f240000300800 */
[----:B----4-:R-:W-:-:S05]  /*2cd10*/  IADD3 R5, P1, R5, UR6, RZ ;  /* 0x0000000605057c10 */ /* 0x010fca000ff3e0ff */
[----:B------:R0:W-:Y:S04]  /*2cd20*/  STL [R1+0x15e8], R5 ;  /* 0x0015e80501007387 */ /* 0x0001e80000100800 */
[----:B0-----:R-:W4:Y:S02]  /*2cd30*/  LDL.LU R5, [R1+0x160c] ;  /* 0x00160c0001057983 */ /* 0x001f240000300800 */
[----:B----4-:R-:W-:-:S05]  /*2cd40*/  IADD3.X R5, R5, UR5, RZ, P2, !PT ;  /* 0x0000000505057c10 */ /* 0x010fca00097fe4ff */
        /* <DEDUP_REMOVED lines=496> */
[----:B0-----:R-:W4:Y:S01]  /*2ec50*/  LDL.LU R5, [R1+0x1374] ;  /* 0x0013740001057983 */ /* 0x001f220000300800 */
[----:B---3--:R-:W-:Y:S01]  /*2ec60*/  WARPGROUP.ARRIVE ;  /* 0x00000000000079c5 */ /* 0x008fe20000000000 */
[----:B------:R-:W-:Y:S01]  /*2ec70*/  UMOV UR18, UR38 ;  /* 0x0000002600127c82 */ /* 0x000fe20008000000 */
[----:B------:R-:W-:-:S04]  /*2ec80*/  UMOV UR19, UR39 ;  /* 0x0000002700137c82 */ /* 0x000fc80008000000 */
[----:B------:R-:W-:Y:S01]  /*2ec90*/  QGMMA.64x256x32.F32.E4M3.E4M3 R24, gdesc[UR16], R24, gsb0 ;  /* 0x03e00000101879f3 */ /* 0x000fe20008000818 */
[----:B----4-:R-:W-:-:S05]  /*2eca0*/  IADD3.X R5, R5, UR5, RZ, P1, !PT ;  /* 0x0000000505057c10 */ /* 0x010fca0008ffe4ff */
[----:B------:R0:W-:Y:S04]  /*2ecb0*/  STL [R1+0x1374], R5 ;  /* 0x0013740501007387 */ /* 0x0001e80000100800 */
[----:B0-----:R-:W3:Y:S01]  /*2ecc0*/  LDL.LU R5, [R1+0x1348] ;  /* 0x0013480001057983 */ /* 0x001ee20000300800 */
[----:B------:R-:W-:Y:S02]  /*2ecd0*/  WARPGROUP.DEPBAR.LE gsb0, 0x0 ;  /* 0x00008000000079c5 */ /* 0x000fe40000010000 */
[----:B------:R-:W-:Y:S01]  /*2ece0*/  WARPGROUP.ARRIVE ;  /* 0x00000000000079c5 */ /* 0x000fe20000000000 */
[----:B------:R-:W-:Y:S01]  /*2ecf0*/  UMOV UR32, UR52 ;  /* 0x0000003400207c82 */ /* 0x000fe20008000000 */
[----:B------:R-:W-:-:S13]  /*2ed00*/  UMOV UR33, UR53 ;  /* 0x0000003500217c82 */ /* 0x000fda0008000000 */
[----:B------:R-:W-:Y:S01]  /*2ed10*/  QGMMA.64x256x32.F32.E4M3.E4M3 R24, gdesc[UR32], R24, gsb0 ;  /* 0x03e00000201879f3 */ /* 0x000fe20008000818 */
[----:B---3--:R-:W-:-:S05]  /*2ed20*/  IADD3 R5, P1, R5, UR6, RZ ;  /* 0x0000000605057c10 */ /* 0x008fca000ff3e0ff */
[----:B------:R0:W-:Y:S04]  /*2ed30*/  STL [R1+0x1348], R5 ;  /* 0x0013480501007387 */ /* 0x0001e80000100800 */
[----:B0-----:R-:W3:Y:S01]  /*2ed40*/  LDL.LU R5, [R1+0x136c] ;  /* 0x00136c0001057983 */ /* 0x001ee20000300800 */
[----:B------:R-:W-:Y:S02]  /*2ed50*/  WARPGROUP.DEPBAR.LE gsb0, 0x0 ;  /* 0x00008000000079c5 */ /* 0x000fe40000010000 */
[----:B---3--:R-:W-:-:S05]  /*2ed60*/  IADD3.X R5, R5, UR5, RZ, P2, !PT ;  /* 0x0000000505057c10 */ /* 0x008fca00097fe4ff */
        /* <DEDUP_REMOVED lines=65> */
[----:B0-----:R-:W3:Y:S02]  /*2f180*/  LDL.LU R151, [R1+0x1340] ;  /* 0x0013400001977983 */ /* 0x001ee40000300800 */
[----:B---3--:R-:W-:-:S05]  /*2f190*/  IADD3 R151, P2, R151, UR6, RZ ;  /* 0x0000000697977c10 */ /* 0x008fca000ff5e0ff */
[----:B------:R0:W-:Y:S04]  /*2f1a0*/  STL [R1+0x1340], R151 ;  /* 0x0013409701007387 */ /* 0x0001e80000100800 */
[----:B0-----:R-:W3:Y:S02]  /*2f1b0*/  LDL.LU R151, [R1+0x1364] ;  /* 0x0013640001977983 */ /* 0x001ee40000300800 */
[----:B---3--:R-:W-:-:S05]  /*2f1c0*/  IADD3.X R151, R151, UR5, RZ, P3, !PT ;  /* 0x0000000597977c10 */ /* 0x008fca0009ffe4ff */
[----:B------:R0:W-:Y:S04]  /*2f1d0*/  STL [R1+0x1364], R151 ;  /* 0x0013649701007387 */ /* 0x0001e80000100800 */
        /* <DEDUP_REMOVED lines=30> */
[----:B------:R-:W3:Y:S04]  /*2f3c0*/  LDL.LU R5, [R1+0x1310] ;  /* 0x0013100001057983 */ /* 0x000ee80000300800 */
[----:B------:R-:W4:Y:S04]  /*2f3d0*/  LDL.LU.64 R24, [R1] ;  /* 0x0000000001187983 */ /* 0x000f280000300a00 */
        /* <DEDUP_REMOVED lines=62> */
[----:B0-----:R-:W4:Y:S01]  /*2f7c0*/  LDL.LU.64 R150, [R1+0x1f8] ;  /* 0x0001f80001967983 */ /* 0x001f220000300a00 */
        /* <DEDUP_REMOVED lines=43> */
[----:B------:R2:W-:Y:S02]  /*2fa80*/  STL [R1+0x12d8], R5 ;  /* 0x0012d80501007387 */ /* 0x0005e40000100800 */
[----:B--2---:R-:W-:Y:S02]  /*2fa90*/  IMAD.MOV.U32 R5, RZ, RZ, R210 ;  /* 0x000000ffff057224 */ /* 0x004fe400078e00d2 */
[----:B------:R-:W-:Y:S02]  /*2faa0*/  IMAD.MOV.U32 R210, RZ, RZ, R211 ;  /* 0x000000ffffd27224 */ /* 0x000fe400078e00d3 */
[----:B------:R-:W-:Y:S02]  /*2fab0*/  IMAD.MOV.U32 R211, RZ, RZ, R212 ;  /* 0x000000ffffd37224 */ /* 0x000fe400078e00d4 */
[----:B------:R-:W-:Y:S02]  /*2fac0*/  IMAD.MOV.U32 R212, RZ, RZ, R213 ;  /* 0x000000ffffd47224 */ /* 0x000fe400078e00d5 */
[----:B------:R-:W-:-:S02]  /*2fad0*/  IMAD.MOV.U32 R213, RZ, RZ, R223 ;  /* 0x000000ffffd57224 */ /* 0x000fc400078e00df */
[----:B------:R-:W-:Y:S01]  /*2fae0*/  IMAD.MOV.U32 R223, RZ, RZ, R224 ;  /* 0x000000ffffdf7224 */ /* 0x000fe200078e00e0 */
[----:B------:R-:W-:Y:S01]  /*2faf0*/  IADD3.X R5, R5, UR5, RZ, P4, !PT ;  /* 0x0000000505057c10 */ /* 0x000fe2000a7fe4ff */
[----:B------:R-:W-:Y:S02]  /*2fb00*/  IMAD.MOV.U32 R224, RZ, RZ, R226 ;  /* 0x000000ffffe07224 */ /* 0x000fe400078e00e2 */
[----:B------:R-:W-:Y:S02]  /*2fb10*/  IMAD.MOV.U32 R226, RZ, RZ, R227 ;  /* 0x000000ffffe27224 */ /* 0x000fe400078e00e3 */
[----:B------:R-:W-:Y:S02]  /*2fb20*/  IMAD.MOV.U32 R227, RZ, RZ, R228 ;  /* 0x000000ffffe37224 */ /* 0x000fe400078e00e4 */
[----:B------:R-:W2:Y:S04]  /*2fb30*/  LDL.LU R228, [R1+0xf34] ;  /* 0x000f340001e47983 */ /* 0x000ea80000300800 */
        /* <DEDUP_REMOVED lines=502> */
[----:B0-----:R-:W3:Y:S01]  /*31aa0*/  LDL.LU R5, [R1+0x1894] ;  /* 0x0018940001057983 */ /* 0x001ee20000300800 */
[----:B----4-:R-:W-:Y:S01]  /*31ab0*/  WARPGROUP.ARRIVE ;  /* 0x00000000000079c5 */ /* 0x010fe20000000000 */
[----:B------:R-:W-:Y:S01]  /*31ac0*/  UMOV UR22, UR30 ;  /* 0x0000001e00167c82 */ /* 0x000fe20008000000 */
[----:B------:R-:W-:-:S04]  /*31ad0*/  UMOV UR23, UR31 ;  /* 0x0000001f00177c82 */ /* 0x000fc80008000000 */
[----:B------:R-:W-:Y:S01]  /*31ae0*/  QGMMA.64x256x32.F32.E4M3.E4M3 R24, gdesc[UR20], R24, gsb0 ;  /* 0x03e00000141879f3 */ /* 0x000fe20008000818 */
[----:B---3--:R-:W-:-:S05]  /*31af0*/  IADD3.X R5, R5, UR4, RZ, P4, !PT ;  /* 0x0000000405057c10 */ /* 0x008fca000a7fe4ff */
        /* <DEDUP_REMOVED lines=13> */
[----:B------:R-:W-:Y:S04]  /*31bd0*/  STL.64 [R1], R24 ;  /* 0x0000001801007387 */ /* 0x000fe80000100a00 */
        /* <DEDUP_REMOVED lines=63> */
[----:B0-----:R-:W3:Y:S04]  /*31fd0*/  LDL.LU.64 R150, [R1+0x1d50] ;  /* 0x001d500001967983 */ /* 0x001ee80000300a00 */
[----:B------:R-:W4:Y:S04]  /*31fe0*/  LDL.LU.64 R148, [R1+0x1d48] ;  /* 0x001d480001947983 */ /* 0x000f280000300a00 */
[----:B------:R-:W3:Y:S04]  /*31ff0*/  LDL.LU.64 R146, [R1+0x1d40] ;  /* 0x001d400001927983 */ /* 0x000ee80000300a00 */
        /* <DEDUP_REMOVED lines=62> */
[----:B------:R-:W-:Y:S02]  /*323e0*/  IMAD.MOV.U32 R210, RZ, RZ, R211 ;  /* 0x000000ffffd27224 */ /* 0x000fe400078e00d3 */
[----:B------:R-:W-:Y:S02]  /*323f0*/  IMAD.MOV.U32 R211, RZ, RZ, R212 ;  /* 0x000000ffffd37224 */ /* 0x000fe400078e00d4 */
[----:B------:R-:W-:Y:S02]  /*32400*/  IMAD.MOV.U32 R212, RZ, RZ, R213 ;  /* 0x000000ffffd47224 */ /* 0x000fe400078e00d5 */
[----:B------:R-:W-:Y:S02]  /*32410*/  IMAD.MOV.U32 R213, RZ, RZ, R226 ;  /* 0x000000ffffd57224 */ /* 0x000fe400078e00e2 */
[----:B------:R-:W-:Y:S02]  /*32420*/  IMAD.MOV.U32 R226, RZ, RZ, R227 ;  /* 0x000000ffffe27224 */ /* 0x000fe400078e00e3 */
[----:B--2---:R-:W-:-:S02]  /*32430*/  IMAD.MOV.U32 R227, RZ, RZ, R228 ;  /* 0x000000ffffe37224 */ /* 0x004fc400078e00e4 */
[----:B------:R-:W-:Y:S01]  /*32440*/  IMAD.MOV.U32 R228, RZ, RZ, R229 ;  /* 0x000000ffffe47224 */ /* 0x000fe200078e00e5 */
[----:B----4-:R-:W-:Y:S02]  /*32450*/  IADD3 R125, P5, R125, UR7, RZ ;  /* 0x000000077d7d7c10 */ /* 0x010fe4000ffbe0ff */
[----:B---3--:R-:W-:Y:S02]  /*32460*/  IADD3.X R126, R126, UR4, RZ, P6, !PT ;  /* 0x000000047e7e7c10 */ /* 0x008fe4000b7fe4ff */
[----:B------:R-:W-:Y:S02]  /*32470*/  IADD3 R127, P6, R127, UR7, RZ ;  /* 0x000000077f7f7c10 */ /* 0x000fe4000ffde0ff */
[----:B------:R-:W-:Y:S01]  /*32480*/  IADD3.X R128, R128, UR4, RZ, P1, !PT ;  /* 0x0000000480807c10 */ /* 0x000fe20008ffe4ff */
[----:B------:R0:W-:Y:S01]  /*32490*/  STL [R1+0x1860], R125 ;  /* 0x0018607d01007387 */ /* 0x0001e20000100800 */
[----:B------:R-:W-:Y:S02]  /*324a0*/  IADD3 R129, P1, R129, UR7, RZ ;  /* 0x0000000781817c10 */ /* 0x000fe4000ff3e0ff */
[----:B------:R-:W-:-:S02]  /*324b0*/  IADD3.X R130, R130, UR4, RZ, P2, !PT ;  /* 0x0000000482827c10 */ /* 0x000fc400097fe4ff */
[----:B------:R-:W-:Y:S01]  /*324c0*/  IADD3 R131, P2, R131, UR7, RZ ;  /* 0x0000000783837c10 */ /* 0x000fe2000ff5e0ff */
[----:B0-----:R-:W2:Y:S04]  /*324d0*/  LDL.LU R125, [R1+0x1b50] ;  /* 0x001b5000017d7983 */ /* 0x001ea80000300800 */
[----:B------:R0:W-:Y:S01]  /*324e0*/  STL [R1+0x1884], R126 ;  /* 0x0018847e01007387 */ /* 0x0001e20000100800 */
[----:B------:R-:W-:Y:S02]  /*324f0*/  IADD3.X R132, R132, UR4, RZ, P3, !PT ;  /* 0x0000000484847c10 */ /* 0x000fe40009ffe4ff */
[----:B------:R-:W-:Y:S01]  /*32500*/  IADD3 R133, P3, R133, UR7, RZ ;  /* 0x0000000785857c10 */ /* 0x000fe2000ff7e0ff */
[----:B0-----:R-:W2:Y:S04]  /*32510*/  LDL.LU R126, [R1+0x1b4c] ;  /* 0x001b4c00017e7983 */ /* 0x001ea80000300800 */
[----:B------:R0:W-:Y:S01]  /*32520*/  STL [R1+0x1858], R127 ;  /* 0x0018587f01007387 */ /* 0x0001e20000100800 */
[----:B------:R-:W-:-:S03]  /*32530*/  IADD3.X R134, R134, UR4, RZ, P4, !PT ;  /* 0x0000000486867c10 */ /* 0x000fc6000a7fe4ff */
[----:B0-----:R-:W2:Y:S04]  /*32540*/  LDL.LU R127, [R1+0x1b48] ;  /* 0x001b4800017f7983 */ /* 0x001ea80000300800 */
[----:B------:R0:W-:Y:S01]  /*32550*/  STL [R1+0x187c], R128 ;  /* 0x00187c8001007387 */ /* 0x0001e20000100800 */
[----:B------:R-:W-:-:S03]  /*32560*/  IADD3 R135, P4, R135, UR7, RZ ;  /* 0x0000000787877c10 */ /* 0x000fc6000ff9e0ff */
        /* <DEDUP_REMOVED lines=52> */
[----:B------:R0:W-:Y:S04]  /*328b0*/  STL [R1+0x1834], R146 ;  /* 0x0018349201007387 */ /* 0x0001e80000100800 */
        /* <DEDUP_REMOVED lines=11> */
[----:B------:R-:W3:Y:S04]  /*32970*/  LDL.LU R229, [R1+0xf2c] ;  /* 0x000f2c0001e57983 */ /* 0x000ee80000300800 */
        /* <DEDUP_REMOVED lines=510> */
[----:B------:R0:W-:Y:S02]  /*34960*/  STL [R1+0x1164], R5 ;  /* 0x0011640501007387 */ /* 0x0001e40000100800 */
[----:B0-----:R-:W-:Y:S02]  /*34970*/  IMAD.MOV.U32 R5, RZ, RZ, R210 ;  /* 0x000000ffff057224 */ /* 0x001fe400078e00d2 */
[----:B------:R-:W-:Y:S02]  /*34980*/  IMAD.MOV.U32 R210, RZ, RZ, R211 ;  /* 0x000000ffffd27224 */ /* 0x000fe400078e00d3 */
[----:B------:R-:W-:Y:S02]  /*34990*/  IMAD.MOV.U32 R211, RZ, RZ, R212 ;  /* 0x000000ffffd37224 */ /* 0x000fe400078e00d4 */
[----:B------:R-:W-:Y:S01]  /*349a0*/  IMAD.MOV.U32 R212, RZ, RZ, R213 ;  /* 0x000000ffffd47224 */ /* 0x000fe200078e00d5 */
[----:B------:R-:W-:Y:S01]  /*349b0*/  IADD3 R5, P2, R5, UR7, RZ ;  /* 0x0000000705057c10 */ /* 0x000fe2000ff5e0ff */
[----:B------:R-:W-:-:S02]  /*349c0*/  IMAD.MOV.U32 R213, RZ, RZ, R231 ;  /* 0x000000ffffd57224 */ /* 0x000fc400078e00e7 */
[----:B------:R-:W4:Y:S04]  /*349d0*/  LDL.LU R231, [R1+0xf24] ;  /* 0x000f240001e77983 */ /* 0x000f280000300800 */
        /* <DEDUP_REMOVED lines=254> */
[----:B--2---:R-:W-:Y:S02]  /*359c0*/  IADD3.X R5, R5, UR4, RZ, P3, !PT ;  /* 0x0000000405057c10 */ /* 0x004fe40009ffe4ff */
[----:B------:R-:W-:-:S03]  /*359d0*/  IADD3 R250, P3, R250, UR7, RZ ;  /* 0x00000007fafa7c10 */ /* 0x000fc6000ff7e0ff */
[----:B------:R-:W-:Y:S04]  /*359e0*/  STL [R1+0x100c], R5 ;  /* 0x00100c0501007387 */ /* 0x000fe80000100800 */
[----:B------:R0:W-:Y:S04]  /*359f0*/  STL [R1+0xfe0], R250 ;  /* 0x000fe0fa01007387 */ /* 0x0001e80000100800 */
[----:B0-----:R-:W2:Y:S04]  /*35a00*/  LDL.LU R250, [R1+0x1ae4] ;  /* 0x001ae40001fa7983 */ /* 0x001ea80000300800 */
[----:B------:R-:W3:Y:S02]  /*35a10*/  LDL.LU R5, [R1+0x1004] ;  /* 0x0010040001057983 */ /* 0x000ee40000300800 */
        /* <DEDUP_REMOVED lines=18> */
[----:B---3--:R-:W-:Y:S02]  /*35b40*/  IADD3.X R5, R5, UR4, RZ, P1, !PT ;  /* 0x0000000405057c10 */ /* 0x008fe40008ffe4ff */
[----:B------:R-:W-:-:S03]  /*35b50*/  IADD3 R0, P1, R0, UR7, RZ ;  /* 0x0000000700007c10 */ /* 0x000fc6000ff3e0ff */
[----:B------:R-:W-:Y:S04]  /*35b60*/  STL [R1+0xfec], R5 ;  /* 0x000fec0501007387 */ /* 0x000fe80000100800 */
[----:B------:R0:W-:Y:S04]  /*35b70*/  STL [R1+0xfc0], R0 ;  /* 0x000fc00001007387 */ /* 0x0001e80000100800 */
[----:B0-----:R-:W3:Y:S04]  /*35b80*/  LDL.LU R0, [R1+0x1ae0] ;  /* 0x001ae00001007983 */ /* 0x001ee80000300800 */
[----:B------:R-:W4:Y:S02]  /*35b90*/  LDL.LU R5, [R1+0xfe4] ;  /* 0x000fe40001057983 */ /* 0x000f240000300800 */
[----:B----4-:R-:W-:-:S05]  /*35ba0*/  IADD3.X R5, R5, UR4, RZ, P2, !PT ;  /* 0x0000000405057c10 */ /* 0x010fca00097fe4ff */
[----:B------:R0:W-:Y:S04]  /*35bb0*/  STL [R1+0xfe4], R5 ;  /* 0x000fe40501007387 */ /* 0x0001e80000100800 */
[----:B0-----:R-:W4:Y:S01]  /*35bc0*/  LDL.LU R5, [R1+0xfb8] ;  /* 0x000fb80001057983 */ /* 0x001f220000300800 */
[----:B------:R-:W-:Y:S02]  /*35bd0*/  IADD3.X R2, R2, UR4, RZ, P3, !PT ;  /* 0x0000000402027c10 */ /* 0x000fe40009ffe4ff */
[----:B----4-:R-:W-:-:S05]  /*35be0*/  IADD3 R5, P2, R5, UR7, RZ ;  /* 0x0000000705057c10 */ /* 0x010fca000ff5e0ff */
[----:B------:R-:W-:Y:S04]  /*35bf0*/  STL [R1+0xfb8], R5 ;  /* 0x000fb80501007387 */ /* 0x000fe80000100800 */
[----:B------:R0:W-:Y:S04]  /*35c00*/  STL [R1+0xfdc], R2 ;  /* 0x000fdc0201007387 */ /* 0x0001e80000100800 */
[----:B0-----:R-:W4:Y:S04]  /*35c10*/  LDL.LU R2, [R1+0x1adc] ;  /* 0x001adc0001027983 */ /* 0x001f280000300800 */
[----:B------:R-:W2:Y:S02]  /*35c20*/  LDL.LU R5, [R1+0xfb0] ;  /* 0x000fb00001057983 */ /* 0x000ea40000300800 */
        /* <DEDUP_REMOVED lines=17> */
[----:B0-----:R-:W3:Y:S01]  /*35d40*/  LDL.LU R5, [R1+0xf98] ;  /* 0x000f980001057983 */ /* 0x001ee20000300800 */
[----:B------:R-:W-:Y:S02]  /*35d50*/  IADD3.X R18, R18, UR4, RZ, P1, !PT ;  /* 0x0000000412127c10 */ /* 0x000fe40008ffe4ff */
[----:B---3--:R-:W-:-:S05]  /*35d60*/  IADD3 R5, P6, R5, UR7, RZ ;  /* 0x0000000705057c10 */ /* 0x008fca000ffde0ff */
[----:B------:R0:W-:Y:S04]  /*35d70*/  STL [R1+0xf98], R5 ;  /* 0x000f980501007387 */ /* 0x0001e80000100800 */
[----:B------:R-:W-:Y:S04]  /*35d80*/  STL [R1+0xfbc], R18 ;  /* 0x000fbc1201007387 */ /* 0x000fe80000100800 */
        /* <DEDUP_REMOVED lines=10> */
[----:B--2---:R-:W-:Y:S02]  /*35e30*/  IADD3.X R3, R3, UR4, RZ, P4, !PT ;  /* 0x0000000403037c10 */ /* 0x004fe4000a7fe4ff */
[----:B---3--:R-:W-:Y:S02]  /*35e40*/  IADD3.X R5, R5, UR4, RZ, P3, !PT ;  /* 0x0000000405057c10 */ /* 0x008fe40009ffe4ff */
[----:B------:R-:W-:-:S03]  /*35e50*/  IADD3 R188, P3, R188, UR7, RZ ;  /* 0x00000007bcbc7c10 */ /* 0x000fc6000ff7e0ff */
[----:B------:R-:W-:Y:S04]  /*35e60*/  STL [R1+0xfac], R5 ;  /* 0x000fac0501007387 */ /* 0x000fe80000100800 */
[----:B------:R-:W-:Y:S04]  /*35e70*/  STL [R1+0xf80], R188 ;  /* 0x000f80bc01007387 */ /* 0x000fe80000100800 */
[----:B------:R0:W-:Y:S04]  /*35e80*/  STL [R1+0xfa4], R3 ;  /* 0x000fa40301007387 */ /* 0x0001e80000100800 */
[----:B0-----:R-:W2:Y:S04]  /*35e90*/  LDL.LU R3, [R1+0x1ad4] ;  /* 0x001ad40001037983 */ /* 0x001ea80000300800 */
[----:B------:R-:W3:Y:S01]  /*35ea0*/  LDL.LU R5, [R1+0xf78] ;  /* 0x000f780001057983 */ /* 0x000ee20000300800 */
[----:B------:R-:W-:-:S02]  /*35eb0*/  IADD3.X R207, R207, UR4, RZ, P5, !PT ;  /* 0x00000004cfcf7c10 */ /* 0x000fc4000affe4ff */
[----:B---3--:R-:W-:-:S05]  /*35ec0*/  IADD3 R5, P4, R5, UR7, RZ ;  /* 0x0000000705057c10 */ /* 0x008fca000ff9e0ff */
[----:B------:R-:W-:Y:S04]  /*35ed0*/  STL [R1+0xf78], R5 ;  /* 0x000f780501007387 */ /* 0x000fe80000100800 */
[----:B------:R0:W-:Y:S04]  /*35ee0*/  STL [R1+0xf9c], R207 ;  /* 0x000f9ccf01007387 */ /* 0x0001e80000100800 */
[----:B0-----:R-:W3:Y:S02]  /*35ef0*/  LDL.LU R207, [R1+0xf70] ;  /* 0x000f700001cf7983 */ /* 0x001ee40000300800 */
[----:B---3--:R-:W-:-:S05]  /*35f00*/  IADD3 R207, P5, R207, UR7, RZ ;  /* 0x00000007cfcf7c10 */ /* 0x008fca000ffbe0ff */
[----:B------:R0:W-:Y:S04]  /*35f10*/  STL [R1+0xf70], R207 ;  /* 0x000f70cf01007387 */ /* 0x0001e80000100800 */
[----:B0-----:R-:W3:Y:S01]  /*35f20*/  LDL.LU R207, [R1+0xf94] ;  /* 0x000f940001cf7983 */ /* 0x001ee20000300800 */
[----:B------:R-:W-:Y:S01]  /*35f30*/  WARPGROUP.ARRIVE ;  /* 0x00000000000079c5 */ /* 0x000fe20000000000 */
[----:B------:R-:W-:Y:S01]  /*35f40*/  UMOV UR36, UR20 ;  /* 0x0000001400247c82 */ /* 0x000fe20008000000 */
[----:B------:R-:W-:-:S04]  /*35f50*/  UMOV UR37, UR21 ;  /* 0x0000001500257c82 */ /* 0x000fc80008000000 */
[----:B------:R-:W-:Y:S01]  /*35f60*/  QGMMA.64x256x32.F32.E4M3.E4M3 R24, gdesc[UR36], R24, gsb0 ;  /* 0x03e00000241879f3 */ /* 0x000fe20008000818 */
[----:B------:R-:W-:Y:S01]  /*35f70*/  UMOV UR40, UR24 ;  /* 0x0000001800287c82 */ /* 0x000fe20008000000 */
[----:B------:R-:W-:Y:S01]  /*35f80*/  UMOV UR41, UR25 ;  /* 0x0000001900297c82 */ /* 0x000fe20008000000 */
[----:B------:R-:W-:Y:S01]  /*35f90*/  UMOV UR42, UR34 ;  /* 0x00000022002a7c82 */ /* 0x000fe20008000000 */
[----:B------:R-:W-:Y:S01]  /*35fa0*/  UMOV UR43, UR35 ;  /* 0x00000023002b7c82 */ /* 0x000fe20008000000 */
[----:B---3--:R-:W-:Y:S02]  /*35fb0*/  IADD3.X R207, R207, UR4, RZ, P6, !PT ;  /* 0x00000004cfcf7c10 */ /* 0x008fe4000b7fe4ff */
[----:B------:R-:W-:-:S03]  /*35fc0*/  IADD3 R0, P6, R0, UR7, RZ ;  /* 0x0000000700007c10 */ /* 0x000fc6000ffde0ff */
[----:B------:R-:W-:Y:S04]  /*35fd0*/  STL [R1+0xf94], R207 ;  /* 0x000f94cf01007387 */ /* 0x000fe80000100800 */
[----:B------:R0:W-:Y:S04]  /*35fe0*/  STL [R1+0xf68], R0 ;  /* 0x000f680001007387 */ /* 0x0001e80000100800 */
[----:B0-----:R-:W3:Y:S01]  /*35ff0*/  LDL.LU R0, [R1+0x1ad0] ;  /* 0x001ad00001007983 */ /* 0x001ee20000300800 */
[----:B------:R-:W-:Y:S02]  /*36000*/  WARPGROUP.DEPBAR.LE gsb0, 0x0 ;  /* 0x00008000000079c5 */ /* 0x000fe40000010000 */
[----:B------:R-:W-:-:S07]  /*36010*/  WARPGROUP.ARRIVE ;  /* 0x00000000000079c5 */ /* 0x000fce0000000000 */
[----:B------:R-:W-:Y:S01]  /*36020*/  QGMMA.64x256x32.F32.E4M3.E4M3 R24, gdesc[UR40], R24, gsb0 ;  /* 0x03e00000281879f3 */ /* 0x000fe20008000818 */
[----:B--2---:R-:W-:Y:S02]  /*36030*/  IADD3.X R3, R3, UR4, RZ, P1, !PT ;  /* 0x0000000403037c10 */ /* 0x004fe40008ffe4ff */
[----:B------:R-:W-:Y:S02]  /*36040*/  IADD3 R208, P1, R208, UR7, RZ ;  /* 0x00000007d0d07c10 */ /* 0x000fe4000ff3e0ff */
[----:B----4-:R-:W-:Y:S02]  /*36050*/  IADD3.X R2, R2, UR4, RZ, P2, !PT ;  /* 0x0000000402027c10 */ /* 0x010fe400097fe4ff */
[----:B------:R-:W-:Y:S01]  /*36060*/  IADD3.X R209, R209, UR4, RZ, P3, !PT ;  /* 0x00000004d1d17c10 */ /* 0x000fe20009ffe4ff */
[----:B------:R0:W-:Y:S01]  /*36070*/  STL [R1+0xf8c], R3 ;  /* 0x000f8c0301007387 */ /* 0x0001e20000100800 */
[----:B------:R-:W-:Y:S02]  /*36080*/  IADD3 R210, P3, R210, UR7, RZ ;  /* 0x00000007d2d27c10 */ /* 0x000fe4000ff7e0ff */
[----:B------:R-:W-:-:S02]  /*36090*/  IADD3.X R211, R211, UR4, RZ, P4, !PT ;  /* 0x00000004d3d37c10 */ /* 0x000fc4000a7fe4ff */
[----:B------:R-:W-:Y:S02]  /*360a0*/  IADD3 R212, P4, R212, UR7, RZ ;  /* 0x00000007d4d47c10 */ /* 0x000fe4000ff9e0ff */
[----:B------:R-:W-:Y:S01]  /*360b0*/  IADD3.X R213, R213, UR4, RZ, P5, !PT ;  /* 0x00000004d5d57c10 */ /* 0x000fe2000affe4ff */
[----:B0-----:R0:W5:Y:S04]  /*360c0*/  LDL.LU R3, [R1+0x1acc] ;  /* 0x001acc0001037983 */ /* 0x0011680000300800 */
[----:B------:R-:W-:Y:S04]  /*360d0*/  STL [R1+0xf60], R208 ;  /* 0x000f60d001007387 */ /* 0x000fe80000100800 */
[----:B------:R1:W-:Y:S01]  /*360e0*/  STL [R1+0xf84], R2 ;  /* 0x000f840201007387 */ /* 0x0003e20000100800 */
[----:B------:R-:W-:-:S02]  /*360f0*/  IADD3 R214, P5, R214, UR7, RZ ;  /* 0x00000007d6d67c10 */ /* 0x000fc4000ffbe0ff */
[----:B------:R-:W-:Y:S02]  /*36100*/  IADD3.X R215, R215, UR4, RZ, P6, !PT ;  /* 0x00000004d7d77c10 */ /* 0x000fe4000b7fe4ff */
[----:B------:R-:W-:Y:S02]  /*36110*/  IADD3 R216, P6, R216, UR7, RZ ;  /* 0x00000007d8d87c10 */ /* 0x000fe4000ffde0ff */
[----:B------:R-:W-:Y:S01]  /*36120*/  IADD3.X R217, R217, UR4, RZ, P1, !PT ;  /* 0x00000004d9d97c10 */ /* 0x000fe20008ffe4ff */
[----:B-1----:R0:W5:Y:S01]  /*36130*/  LDL.LU R2, [R1+0x1ac8] ;  /* 0x001ac80001027983 */ /* 0x0021620000300800 */
[----:B------:R-:W-:Y:S02]  /*36140*/  IADD3 R218, P1, R218, UR7, RZ ;  /* 0x00000007dada7c10 */ /* 0x000fe4000ff3e0ff */
[----:B------:R-:W-:Y:S02]  /*36150*/  IADD3.X R221, R221, UR4, RZ, P3, !PT ;  /* 0x00000004dddd7c10 */ /* 0x000fe40009ffe4ff */
[----:B------:R-:W-:-:S02]  /*36160*/  IADD3 R222, P3, R222, UR7, RZ ;  /* 0x00000007dede7c10 */ /* 0x000fc4000ff7e0ff */
[----:B------:R-:W-:Y:S02]  /*36170*/  IADD3.X R223, R223, UR4, RZ, P4, !PT ;  /* 0x00000004dfdf7c10 */ /* 0x000fe4000a7fe4ff */
[----:B------:R-:W-:Y:S02]  /*36180*/  IADD3 R224, P4, R224, UR7, RZ ;  /* 0x00000007e0e07c10 */ /* 0x000fe4000ff9e0ff */
[----:B------:R-:W-:Y:S02]  /*36190*/  IADD3.X R225, R225, UR4, RZ, P5, !PT ;  /* 0x00000004e1e17c10 */ /* 0x000fe4000affe4ff */
        /* <DEDUP_REMOVED lines=12> */
[----:B------:R-:W-:Y:S01]  /*36260*/  IADD3 R240, P6, R240, UR7, RZ ;  /* 0x00000007f0f07c10 */ /* 0x000fe2000ffde0ff */
[----:B------:R-:W1:Y:S01]  /*36270*/  S2R R18, SR_TID.X ;  /* 0x0000000000127919 */ /* 0x000e620000002100 */
[----:B------:R-:W-:Y:S02]  /*36280*/  IADD3.X R241, R241, UR4, RZ, P1, !PT ;  /* 0x00000004f1f17c10 */ /* 0x000fe40008ffe4ff */
[----:B------:R-:W-:Y:S01]  /*36290*/  IADD3 R242, P1, R242, UR7, RZ ;  /* 0x00000007f2f27c10 */ /* 0x000fe2000ff3e0ff */
[----:B------:R-:W2:Y:S01]  /*362a0*/  S2R R188, SR_TID.X ;  /* 0x0000000000bc7919 */ /* 0x000ea20000002100 */
[----:B------:R-:W-:-:S02]  /*362b0*/  IADD3.X R245, R245, UR4, RZ, P3, !PT ;  /* 0x00000004f5f57c10 */ /* 0x000fc40009ffe4ff */
[----:B------:R-:W-:Y:S02]  /*362c0*/  IADD3 R246, P3, R246, UR7, RZ ;  /* 0x00000007f6f67c10 */ /* 0x000fe4000ff7e0ff */
[----:B------:R-:W-:Y:S02]  /*362d0*/  IADD3.X R247, R247, UR4, RZ, P4, !PT ;  /* 0x00000004f7f77c10 */ /* 0x000fe4000a7fe4ff */
[----:B------:R-:W-:Y:S02]  /*362e0*/  IADD3.X R248, R248, UR4, RZ, P5, !PT ;  /* 0x00000004f8f87c10 */ /* 0x000fe4000affe4ff */
[----:B------:R-:W-:Y:S02]  /*362f0*/  IADD3.X R251, R251, UR4, RZ, P6, !PT ;  /* 0x00000004fbfb7c10 */ /* 0x000fe4000b7fe4ff */
[----:B------:R-:W-:Y:S02]  /*36300*/  IADD3.X R249, R249, UR4, RZ, P3, !PT ;  /* 0x00000004f9f97c10 */ /* 0x000fe40009ffe4ff */
[----:B------:R-:W-:-:S02]  /*36310*/  IADD3.X R252, R252, UR4, RZ, P1, !PT ;  /* 0x00000004fcfc7c10 */ /* 0x000fc40008ffe4ff */
[----:B-1----:R-:W-:Y:S02]  /*36320*/  LOP3.LUT R18, R18, 0x7f, RZ, 0xc0, !PT ;  /* 0x0000007f12127812 */ /* 0x002fe400078ec0ff */
[----:B--2---:R-:W-:Y:S02]  /*36330*/  LOP3.LUT R188, R188, 0x7f, RZ, 0xc0, !PT ;  /* 0x0000007fbcbc7812 */ /* 0x004fe400078ec0ff */
[----:B------:R-:W-:Y:S02]  /*36340*/  LOP3.LUT R18, R18, 0x10, RZ, 0x3c, !PT ;  /* 0x0000001012127812 */ /* 0x000fe400078e3cff */
[----:B---3--:R-:W-:-:S05]  /*36350*/  IADD3 R0, P2, R0, UR7, RZ ;  /* 0x0000000700007c10 */ /* 0x008fca000ff5e0ff */
[----:B------:R1:W-:Y:S01]  /*36360*/  STL [R1+0xf58], R0 ;  /* 0x000f580001007387 */ /* 0x0003e20000100800 */
[----:B------:R-:W-:Y:S02]  /*36370*/  IADD3.X R219, R219, UR4, RZ, P2, !PT ;  /* 0x00000004dbdb7c10 */ /* 0x000fe400097fe4ff */
[----:B------:R-:W-:Y:S01]  /*36380*/  IADD3 R220, P2, R220, UR7, RZ ;  /* 0x00000007dcdc7c10 */ /* 0x000fe2000ff5e0ff */
[----:B-1----:R0:W5:Y:S04]  /*36390*/  LDL.LU R0, [R1+0x1ac4] ;  /* 0x001ac40001007983 */ /* 0x0021680000300800 */
[----:B------:R0:W-:Y:S04]  /*363a0*/  STL [R1+0xf7c], R209 ;  /* 0x000f7cd101007387 */ /* 0x0001e80000100800 */
        /* <DEDUP_REMOVED lines=16> */
[----:B------:R0:W-:Y:S01]  /*364b0*/  STL [R1+0xf10], R226 ;  /* 0x000f10e201007387 */ /* 0x0001e20000100800 */
[----:B------:R-:W-:-:S03]  /*364c0*/  IADD3.X R231, R231, UR4, RZ, P2, !PT ;  /* 0x00000004e7e77c10 */ /* 0x000fc600097fe4ff */
[----:B------:R0:W-:Y:S01]  /*364d0*/  STL [R1+0xf34], R227 ;  /* 0x000f34e301007387 */ /* 0x0001e20000100800 */
[----:B------:R-:W-:-:S03]  /*364e0*/  IADD3 R232, P2, R232, UR7, RZ ;  /* 0x00000007e8e87c10 */ /* 0x000fc6000ff5e0ff */
        /* <DEDUP_REMOVED lines=23> */
[----:B------:R0:W-:Y:S04]  /*36660*/  STL [R1+0xedc], R248 ;  /* 0x000edcf801007387 */ /* 0x0001e80000100800 */
[----:B------:R0:W-:Y:S04]  /*36670*/  STL [R1+0xed4], R251 ;  /* 0x000ed4fb01007387 */ /* 0x0001e80000100800 */
[----:B------:R0:W-:Y:S04]  /*36680*/  STL [R1+0xebc], R249 ;  /* 0x000ebcf901007387 */ /* 0x0001e80000100800 */
[----:B------:R0:W-:Y:S04]  /*36690*/  STL [R1+0xecc], R252 ;  /* 0x000eccfc01007387 */ /* 0x0001e80000100800 */
[----:B------:R0:W-:Y:S01]  /*366a0*/  STL [R1+0xec4], R250 ;  /* 0x000ec4fa01007387 */ /* 0x0001e20000100800 */
[----:B------:R-:W-:-:S02]  /*366b0*/  WARPGROUP.DEPBAR.LE gsb0, 0x0 ;  /* 0x00008000000079c5 */ /* 0x000fc40000010000 */
[----:B------:R-:W-:Y:S05]  /*366c0*/  @P0 BRA `(.L_x_2) ;  /* 0xfffffe6000780947 */ /* 0x000fea000383ffff */
.L_x_1:
[----:B------:R-:W2:Y:S01]  /*366d0*/  LDL.LU R167, [R1+0xc28] ;  /* 0x000c280001a77983 */ /* 0x000ea20000300800 */
[----:B------:R-:W-:Y:S01]  /*366e0*/  ULDC.64 UR6, c[0x0][0x228] ;  /* 0x00008a0000067ab9 */ /* 0x000fe20000000a00 */
[----:B------:R-:W-:Y:S01]  /*366f0*/  ULDC.64 UR8, c[0x0][0x228] ;  /* 0x00008a0000087ab9 */ /* 0x000fe20000000a00 */
[----:B------:R-:W-:Y:S01]  /*36700*/  ULDC.64 UR10, c[0x0][0x220] ;  /* 0x00008800000a7ab9 */ /* 0x000fe20000000a00 */
[----:B------:R-:W3:Y:S01]  /*36710*/  LDL.LU R166, [R1+0xc2c] ;  /* 0x000c2c0001a67983 */ /* 0x000ee20000300800 */
[----:B------:R-:W-:Y:S01]  /*36720*/  ULDC.64 UR12, c[0x0][0x228] ;  /* 0x00008a00000c7ab9 */ /* 0x000fe20000000a00 */
[----:B------:R-:W-:Y:S01]  /*36730*/  MOV R13, UR46 ;  /* 0x0000002e000d7c02 */ /* 0x000fe20008000f00 */
[----:B------:R-:W-:Y:S01]  /*36740*/  ULDC.64 UR14, c[0x0][0x228] ;  /* 0x00008a00000e7ab9 */ /* 0x000fe20000000a00 */
[----:B------:R-:W4:Y:S01]  /*36750*/  LDL.LU R165, [R1+0xc30] ;  /* 0x000c300001a57983 */ /* 0x000f220000300800 */
[----:B------:R-:W-:Y:S01]  /*36760*/  MOV R12, UR45 ;  /* 0x0000002d000c7c02 */ /* 0x000fe20008000f00 */
[----:B------:R-:W-:Y:S01]  /*36770*/  ULDC.64 UR16, c[0x0][0x228] ;  /* 0x00008a0000107ab9 */ /* 0x000fe20000000a00 */
[----:B------:R-:W-:Y:S01]  /*36780*/  MOV R188, UR44 ;  /* 0x0000002c00bc7c02 */ /* 0x000fe20008000f00 */
[----:B------:R-:W4:Y:S01]  /*36790*/  LDL.LU R164, [R1+0xc34] ;  /* 0x000c340001a47983 */ /* 0x000f220000300800 */
[----:B0-----:R-:W-:Y:S01]  /*367a0*/  LOP3.LUT R250, R250, 0xfffffdff, RZ, 0xc0, !PT ;  /* 0xfffffdfffafa7812 */ /* 0x001fe200078ec0ff */
[----:B------:R-:W-:Y:S01]  /*367b0*/  ULDC.64 UR34, c[0x0][0x228] ;  /* 0x00008a0000227ab9 */ /* 0x000fe20000000a00 */
[----:B------:R-:W-:Y:S01]  /*367c0*/  ULDC.64 UR26, c[0x0][0x228] ;  /* 0x00008a00001a7ab9 */ /* 0x000fe20000000a00 */
[----:B------:R-:W4:Y:S01]  /*367d0*/  LDL.LU R163, [R1+0xc38] ;  /* 0x000c380001a37983 */ /* 0x000f220000300800 */
[C---:B-----5:R-:W-:Y:S01]  /*367e0*/  VIADD R184, R0.reuse, 0x13c ;  /* 0x0000013c00b87836 */ /* 0x060fe20000000000 */
[----:B------:R-:W-:Y:S01]  /*367f0*/  ULDC.64 UR20, c[0x0][0x228] ;  /* 0x00008a0000147ab9 */ /* 0x000fe20000000a00 */
[C---:B------:R-:W-:Y:S01]  /*36800*/  VIADD R183, R0.reuse, 0x13a ;  /* 0x0000013a00b77836 */ /* 0x040fe20000000000 */
[----:B------:R-:W4:Y:S01]  /*36810*/  LDL.LU R162, [R1+0xc3c] ;  /* 0x000c3c0001a27983 */ /* 0x000f220000300800 */
[C---:B------:R-:W-:Y:S01]  /*36820*/  VIADD R182, R0.reuse, 0x138 ;  /* 0x0000013800b67836 */ /* 0x040fe20000000000 */
        /* <DEDUP_REMOVED lines=11> */
[----:B------:R-:W-:Y:S01]  /*368e0*/  ULDC.64 UR18, c[0x0][0x228] ;  /* 0x00008a0000127ab9 */ /* 0x000fe20000000a00 */
[C---:B------:R-:W-:Y:S01]  /*368f0*/  VIADD R176, R0.reuse, 0x12c ;  /* 0x0000012c00b07836 */ /* 0x040fe20000000000 */
[----:B------:R-:W-:Y:S01]  /*36900*/  ULDC.64 UR22, c[0x0][0x228] ;  /* 0x00008a0000167ab9 */ /* 0x000fe20000000a00 */
[----:B------:R-:W4:Y:S01]  /*36910*/  LDL.LU R158, [R1+0xc4c] ;  /* 0x000c4c00019e7983 */ /* 0x000f220000300800 */
[----:B------:R-:W-:Y:S01]  /*36920*/  VIADD R175, R0, 0x12a ;  /* 0x0000012a00af7836 */ /* 0x000fe20000000000 */
[----:B------:R-:W-:-:S02]  /*36930*/  ULDC.64 UR28, c[0x0][0x228] ;  /* 0x00008a00001c7ab9 */ /* 0x000fc40000000a00 */
        /* <DEDUP_REMOVED lines=18> */
[----:B-1----:R-:W4:Y:S01]  /*36a60*/  LDL.LU R4, [R1+0xc24] ;  /* 0x000c240001047983 */ /* 0x002f220000300800 */
[----:B------:R-:W-:Y:S01]  /*36a70*/  UMOV UR4, UR7 ;  /* 0x0000000700047c82 */ /* 0x000fe20008000000 */
[----:B------:R-:W-:Y:S01]  /*36a80*/  UMOV UR60, UR6 ;  /* 0x00000006003c7c82 */ /* 0x000fe20008000000 */
[----:B------:R-:W-:Y:S01]  /*36a90*/  ULDC.64 UR6, c[0x0][0x228] ;  /* 0x00008a0000067ab9 */ /* 0x000fe20000000a00 */
[----:B------:R-:W-:Y:S01]  /*36aa0*/  STL [R1+0x1be0], R137 ;  /* 0x001be08901007387 */ /* 0x000fe20000100800 */
[----:B------:R-:W-:Y:S01]  /*36ab0*/  LOP3.LUT R236, R236, 0x7fffffff, RZ, 0xc0, !PT ;  /* 0x7fffffffecec7812 */ /* 0x000fe200078ec0ff */
[----:B------:R-:W-:Y:S01]  /*36ac0*/  UMOV UR48, UR17 ;  /* 0x0000001100307c82 */ /* 0x000fe20008000000 */
[----:B------:R-:W-:Y:S01]  /*36ad0*/  LOP3.LUT R235, R235, 0x7fffffff, RZ, 0xc0, !PT ;  /* 0x7fffffffebeb7812 */ /* 0x000fe200078ec0ff */
[----:B------:R-:W-:Y:S01]  /*36ae0*/  STL [R1+0x1bdc], R138 ;  /* 0x001bdc8a01007387 */ /* 0x000fe20000100800 */
[----:B------:R-:W-:Y:S01]  /*36af0*/  VIADD R174, R0, 0x128 ;  /* 0x0000012800ae7836 */ /* 0x000fe20000000000 */
[----:B------:R-:W-:Y:S01]  /*36b00*/  LOP3.LUT R234, R234, 0x7fffffff, RZ, 0xc0, !PT ;  /* 0x7fffffffeaea7812 */ /* 0x000fe200078ec0ff */
[C---:B------:R-:W-:Y:S01]  /*36b10*/  VIADD R173, R0.reuse, 0x126 ;  /* 0x0000012600ad7836 */ /* 0x040fe20000000000 */
[----:B------:R-:W-:Y:S01]  /*36b20*/  STL [R1+0x1bd8], R139 ;  /* 0x001bd88b01007387 */ /* 0x000fe20000100800 */
[C---:B------:R-:W-:Y:S01]  /*36b30*/  VIADD R172, R0.reuse, 0x124 ;  /* 0x0000012400ac7836 */ /* 0x040fe20000000000 */
[----:B------:R-:W-:Y:S01]  /*36b40*/  MOV R185, UR60 ;  /* 0x0000003c00b97c02 */ /* 0x000fe20008000f00 */
[C---:B------:R-:W-:Y:S01]  /*36b50*/  VIADD R171, R0.reuse, 0x122 ;  /* 0x0000012200ab7836 */ /* 0x040fe20000000000 */
[----:B------:R-:W-:Y:S01]  /*36b60*/  STL [R1+0x1bd4], R140 ;  /* 0x001bd48c01007387 */ /* 0x000fe20000100800 */
[C---:B------:R-:W-:Y:S01]  /*36b70*/  VIADD R170, R0.reuse, 0x120 ;  /* 0x0000012000aa7836 */ /* 0x040fe20000000000 */
[----:B------:R-:W-:Y:S01]  /*36b80*/  LOP3.LUT R233, R233, 0xbfffffff, RZ, 0xc0, !PT ;  /* 0xbfffffffe9e97812 */ /* 0x000fe200078ec0ff */
[C---:B------:R-:W-:Y:S01]  /*36b90*/  VIADD R169, R0.reuse, 0x11e ;  /* 0x0000011e00a97836 */ /* 0x040fe20000000000 */
[----:B------:R-:W-:Y:S01]  /*36ba0*/  STL [R1+0x1bd0], R141 ;  /* 0x001bd08d01007387 */ /* 0x000fe20000100800 */
[----:B------:R-:W-:Y:S01]  /*36bb0*/  VIADD R168, R0, 0x11c ;  /* 0x0000011c00a87836 */ /* 0x000fe20000000000 */
[----:B------:R-:W-:Y:S01]  /*36bc0*/  LOP3.LUT R232, R232, 0xbfffffff, RZ, 0xc0, !PT ;  /* 0xbfffffffe8e87812 */ /* 0x000fe200078ec0ff */
[C---:B------:R-:W-:Y:S01]  /*36bd0*/  VIADD R18, R0.reuse, 0xf0 ;  /* 0x000000f000127836 */ /* 0x040fe20000000000 */
[----:B------:R-:W-:Y:S01]  /*36be0*/  STL [R1+0x1bcc], R143 ;  /* 0x001bcc8f01007387 */ /* 0x000fe20000100800 */
[----:B------:R-:W-:Y:S01]  /*36bf0*/  LOP3.LUT R231, R231, 0xbfffffff, RZ, 0xc0, !PT ;  /* 0xbfffffffe7e77812 */ /* 0x000fe200078ec0ff */
[----:B------:R-:W-:Y:S01]  /*36c00*/  VIADD R17, R0, 0xee ;  /* 0x000000ee00117836 */ /* 0x000fe20000000000 */
[----:B------:R-:W-:Y:S01]  /*36c10*/  LOP3.LUT R230, R230, 0xbfffffff, RZ, 0xc0, !PT ;  /* 0xbfffffffe6e67812 */ /* 0x000fe200078ec0ff */
[----:B------:R-:W-:Y:S01]  /*36c20*/  STL [R1+0x1bc8], R142 ;  /* 0x001bc88e01007387 */ /* 0x000fe20000100800 */
[C---:B------:R-:W-:Y:S01]  /*36c30*/  VIADD R16, R0.reuse, 0xec ;  /* 0x000000ec00107836 */ /* 0x040fe20000000000 */
[----:B------:R-:W-:Y:S01]  /*36c40*/  LOP3.LUT R229, R229, 0xbfffffff, RZ, 0xc0, !PT ;  /* 0xbfffffffe5e57812 */ /* 0x000fe200078ec0ff */
[C---:B------:R-:W-:Y:S01]  /*36c50*/  VIADD R15, R0.reuse, 0xea ;  /* 0x000000ea000f7836 */ /* 0x040fe20000000000 */
[----:B------:R-:W-:Y:S01]  /*36c60*/  STL [R1+0x1bc4], R144 ;  /* 0x001bc49001007387 */ /* 0x000fe20000100800 */
[----:B------:R-:W-:Y:S01]  /*36c70*/  VIADD R14, R0, 0xe8 ;  /* 0x000000e8000e7836 */ /* 0x000fe20000000000 */
[----:B------:R-:W-:-:S02]  /*36c80*/  LOP3.LUT R228, R228, 0xffbfffff, RZ, 0xc0, !PT ;  /* 0xffbfffffe4e47812 */ /* 0x000fc400078ec0ff */
[----:B------:R-:W-:Y:S04]  /*36c90*/  STL [R1+0x1bc0], R145 ;  /* 0x001bc09101007387 */ /* 0x000fe80000100800 */
[----:B------:R-:W-:Y:S04]  /*36ca0*/  STL [R1+0x1bbc], R147 ;  /* 0x001bbc9301007387 */ /* 0x000fe80000100800 */
[----:B------:R-:W-:Y:S04]  /*36cb0*/  STL [R1+0x1bb8], R146 ;  /* 0x001bb89201007387 */ /* 0x000fe80000100800 */
[----:B------:R-:W-:Y:S04]  /*36cc0*/  STL [R1+0x1bb4], R148 ;  /* 0x001bb49401007387 */ /* 0x000fe80000100800 */
[----:B------:R-:W-:Y:S04]  /*36cd0*/  STL [R1+0x1bb0], R149 ;  /* 0x001bb09501007387 */ /* 0x000fe80000100800 */
[----:B------:R-:W-:Y:S04]  /*36ce0*/  STL [R1+0x1bac], R151 ;  /* 0x001bac9701007387 */ /* 0x000fe80000100800 */
[----:B------:R-:W-:Y:S04]  /*36cf0*/  STL [R1+0x1ba8], R150 ;  /* 0x001ba89601007387 */ /* 0x000fe80000100800 */
[----:B------:R0:W-:Y:S04]  /*36d00*/  STL [R1+0xeec], R13 ;  /* 0x000eec0d01007387 */ /* 0x0001e80000100800 */
[----:B------:R1:W-:Y:S04]  /*36d10*/  STL [R1+0xef0], R12 ;  /* 0x000ef00c01007387 */ /* 0x0003e80000100800 */
[----:B------:R-:W-:Y:S01]  /*36d20*/  STL [R1+0x1ac8], R188 ;  /* 0x001ac8bc01007387 */ /* 0x000fe20000100800 */
[----:B0-----:R-:W-:-:S02]  /*36d30*/  VIADD R13, R0, 0xe6 ;  /* 0x000000e6000d7836 */ /* 0x001fc40000000000 */
[C---:B-1----:R-:W-:Y:S02]  /*36d40*/  VIADD R12, R0.reuse, 0xe4 ;  /* 0x000000e4000c7836 */ /* 0x042fe40000000000 */
[----:B--2---:R-:W-:Y:S02]  /*36d50*/  IMAD.MOV.U32 R218, RZ, RZ, R167 ;  /* 0x000000ffffda7224 */ /* 0x004fe400078e00a7 */
[C---:B------:R-:W-:Y:S02]  /*36d60*/  VIADD R167, R0.reuse, 0x11a ;  /* 0x0000011a00a77836 */ /* 0x040fe40000000000 */
[----:B---3--:R-:W-:Y:S02]  /*36d70*/  IMAD.MOV.U32 R217, RZ, RZ, R166 ;  /* 0x000000ffffd97224 */ /* 0x008fe400078e00a6 */
[----:B------:R-:W-:Y:S02]  /*36d80*/  VIADD R166, R0, 0x118 ;  /* 0x0000011800a67836 */ /* 0x000fe40000000000 */
[----:B----4-:R-:W-:-:S02]  /*36d90*/  IMAD.MOV.U32 R216, RZ, RZ, R165 ;  /* 0x000000ffffd87224 */ /* 0x010fc400078e00a5 */
[C---:B------:R-:W-:Y:S02]  /*36da0*/  VIADD R165, R0.reuse, 0x116 ;  /* 0x0000011600a57836 */ /* 0x040fe40000000000 */
[----:B------:R-:W-:Y:S02]  /*36db0*/  IMAD.MOV.U32 R215, RZ, RZ, R164 ;  /* 0x000000ffffd77224 */ /* 0x000fe400078e00a4 */
[C---:B------:R-:W-:Y:S02]  /*36dc0*/  VIADD R164, R0.reuse, 0x114 ;  /* 0x0000011400a47836 */ /* 0x040fe40000000000 */
[----:B------:R-:W-:Y:S02]  /*36dd0*/  IMAD.MOV.U32 R214, RZ, RZ, R163 ;  /* 0x000000ffffd67224 */ /* 0x000fe400078e00a3 */
[----:B------:R-:W-:Y:S02]  /*36de0*/  VIADD R163, R0, 0x112 ;  /* 0x0000011200a37836 */ /* 0x000fe40000000000 */
[----:B------:R-:W-:-:S02]  /*36df0*/  IMAD.MOV.U32 R213, RZ, RZ, R162 ;  /* 0x000000ffffd57224 */ /* 0x000fc400078e00a2 */
        /* <DEDUP_REMOVED lines=38> */
[----:B------:R-:W-:Y:S02]  /*37060*/  VIADD R8, R0, 0xdc ;  /* 0x000000dc00087836 */ /* 0x000fe40000000000 */
[----:B------:R-:W-:Y:S02]  /*37070*/  IMAD.MOV.U32 R222, RZ, RZ, R7 ;  /* 0x000000ffffde7224 */ /* 0x000fe400078e0007 */
[----:B------:R-:W-:Y:S02]  /*37080*/  IMAD.MOV.U32 R221, RZ, RZ, R6 ;  /* 0x000000ffffdd7224 */ /* 0x000fe400078e0006 */
[----:B------:R-:W0:Y:S01]  /*37090*/  LDC R6, c[0x0][0x244] ;  /* 0x00009100ff067b82 */ /* 0x000e220000000800 */
[----:B------:R-:W-:-:S02]  /*370a0*/  IMAD.MOV.U32 R223, RZ, RZ, R222 ;  /* 0x000000ffffdf7224 */ /* 0x000fc400078e00de */
[----:B------:R-:W-:Y:S02]  /*370b0*/  IMAD.MOV.U32 R220, RZ, RZ, R5 ;  /* 0x000000ffffdc7224 */ /* 0x000fe400078e0005 */
[C---:B------:R-:W-:Y:S02]  /*370c0*/  VIADD R5, R0.reuse, 0x140 ;  /* 0x0000014000057836 */ /* 0x040fe40000000000 */
[----:B------:R-:W-:Y:S02]  /*370d0*/  IMAD.MOV.U32 R219, RZ, RZ, R4 ;  /* 0x000000ffffdb7224 */ /* 0x000fe400078e0004 */
[C---:B------:R-:W-:Y:S01]  /*370e0*/  VIADD R4, R0.reuse, 0x13f ;  /* 0x0000013f00047836 */ /* 0x040fe20000000000 */
[----:B------:R-:W-:Y:S01]  /*370f0*/  ISETP.GE.AND P5, PT, R5, UR4, PT ;  /* 0x0000000405007c0c */ /* 0x000fe2000bfa6270 */
[----:B------:R-:W-:Y:S01]  /*37100*/  ULDC UR4, c[0x0][0x244] ;  /* 0x0000910000047ab9 */ /* 0x000fe20000000800 */
[----:B------:R-:W-:Y:S02]  /*37110*/  VIADD R5, R0, 0x13e ;  /* 0x0000013e00057836 */ /* 0x000fe40000000000 */
[----:B------:R-:W-:Y:S01]  /*37120*/  IMAD R7, R2, UR4, RZ ;  /* 0x0000000402077c24 */ /* 0x000fe2000f8e02ff */
[----:B------:R-:W-:Y:S01]  /*37130*/  ISETP.GE.AND P3, PT, R4, UR7, PT ;  /* 0x0000000704007c0c */ /* 0x000fe2000bf66270 */
[----:B------:R-:W-:Y:S01]  /*37140*/  VIADD R4, R0, 0x13d ;  /* 0x0000013d00047836 */ /* 0x000fe20000000000 */
[----:B------:R-:W-:Y:S01]  /*37150*/  ISETP.GE.AND P1, PT, R5, UR9, PT ;  /* 0x0000000905007c0c */ /* 0x000fe2000bf26270 */
[----:B------:R-:W-:Y:S01]  /*37160*/  ULDC.64 UR4, c[0x0][0x220] ;  /* 0x0000880000047ab9 */ /* 0x000fe20000000a00 */
[----:B------:R-:W-:Y:S01]  /*37170*/  ISETP.LT.AND P6, PT, R3, UR6, !P5 ;  /* 0x0000000603007c0c */ /* 0x000fe2000efc1270 */
[----:B------:R-:W-:Y:S01]  /*37180*/  ULDC UR6, c[0x0][0x248] ;  /* 0x0000920000067ab9 */ /* 0x000fe20000000800 */
[----:B------:R-:W-:Y:S01]  /*37190*/  ISETP.GE.AND P0, PT, R4, UR13, PT ;  /* 0x0000000d04007c0c */ /* 0x000fe2000bf06270 */
[----:B------:R-:W-:Y:S01]  /*371a0*/  UMOV UR7, UR16 ;  /* 0x0000001000077c82 */ /* 0x000fe20008000000 */
[C---:B------:R-:W-:Y:S01]  /*371b0*/  IADD3 R4, P4, R7.reuse, UR4, RZ ;  /* 0x0000000407047c10 */ /* 0x040fe2000ff9e0ff */
[----:B0-----:R-:W-:Y:S01]  /*371c0*/  IMAD R6, R6, 0x80, R7 ;  /* 0x0000008006067824 */ /* 0x001fe200078e0207 */
[----:B------:R-:W-:Y:S01]  /*371d0*/  ULDC UR4, c[0x0][0x248] ;  /* 0x0000920000047ab9 */ /* 0x000fe20000000800 */
[----:B------:R-:W-:Y:S01]  /*371e0*/  ISETP.LT.AND P5, PT, R2, UR8, !P5 ;  /* 0x0000000802007c0c */ /* 0x000fe2000efa1270 */
[----:B------:R-:W-:Y:S01]  /*371f0*/  IMAD R138, R0, UR4, RZ ;  /* 0x00000004008a7c24 */ /* 0x000fe2000f8e02ff */
[----:B------:R-:W-:Y:S01]  /*37200*/  LEA.HI.X.SX32 R7, R7, UR5, 0x1, P4 ;  /* 0x0000000507077c11 */ /* 0x000fe2000a0f0eff */
[----:B------:R-:W-:Y:S01]  /*37210*/  ULDC UR5, c[0x0][0x248] ;  /* 0x0000920000057ab9 */ /* 0x000fe20000000800 */
[----:B------:R-:W-:Y:S01]  /*37220*/  IADD3 R5, P2, R6, UR10, RZ ;  /* 0x0000000a06057c10 */ /* 0x000fe2000ff5e0ff */
[----:B------:R-:W-:Y:S01]  /*37230*/  VIADD R137, R138, UR5 ;  /* 0x000000058a897c36 */ /* 0x000fe20008000000 */
[----:B------:R-:W-:Y:S01]  /*37240*/  SHF.R.S32.HI R140, RZ, 0x1f, R138 ;  /* 0x0000001fff8c7819 */ /* 0x000fe2000001148a */
[----:B------:R-:W-:Y:S01]  /*37250*/  ULDC.64 UR8, c[0x0][0x228] ;  /* 0x00008a0000087ab9 */ /* 0x000fe20000000a00 */
[----:B------:R-:W-:Y:S01]  /*37260*/  LEA.HI.X.SX32 R6, R6, UR11, 0x1, P2 ;  /* 0x0000000b06067c11 */ /* 0x000fe200090f0eff */
[----:B------:R0:W-:Y:S01]  /*37270*/  STL [R1+0x1ac4], R5 ;  /* 0x001ac40501007387 */ /* 0x0001e20000100800 */
[----:B------:R-:W-:Y:S01]  /*37280*/  @P6 LOP3.LUT R250, R250, 0x200, RZ, 0xfc, !PT ;  /* 0x00000200fafa6812 */ /* 0x000fe200078efcff */
[----:B------:R-:W-:Y:S01]  /*37290*/  UMOV UR47, UR8 ;  /* 0x00000008002f7c82 */ /* 0x000fe20008000000 */
[----:B------:R-:W-:Y:S01]  /*372a0*/  ISETP.LT.AND P4, PT, R3, UR12, !P3 ;  /* 0x0000000c03007c0c */ /* 0x000fe2000df81270 */
[----:B------:R1:W-:Y:S01]  /*372b0*/  STL [R1+0x1acc], R6 ;  /* 0x001acc0601007387 */ /* 0x0003e20000100800 */
[----:B------:R-:W-:Y:S01]  /*372c0*/  LOP3.LUT R250, R250, 0xfffffeff, RZ, 0xc0, !PT ;  /* 0xfffffefffafa7812 */ /* 0x000fe200078ec0ff */
[----:B------:R-:W-:Y:S01]  /*372d0*/  UMOV UR61, UR9 ;  /* 0x00000009003d7c82 */ /* 0x000fe20008000000 */
[----:B------:R-:W-:Y:S01]  /*372e0*/  ISETP.LT.AND P3, PT, R2, UR14, !P3 ;  /* 0x0000000e02007c0c */ /* 0x000fe2000df61270 */
[----:B------:R2:W-:Y:S01]  /*372f0*/  STL [R1+0xe90], R138 ;  /* 0x000e908a01007387 */ /* 0x0005e20000100800 */
[----:B------:R-:W-:Y:S01]  /*37300*/  @P5 LOP3.LUT R250, R250, 0x100, RZ, 0xfc, !PT ;  /* 0x00000100fafa5812 */ /* 0x000fe200078efcff */
[C---:B0-----:R-:W-:Y:S01]  /*37310*/  VIADD R5, R137.reuse, UR6 ;  /* 0x0000000689057c36 */ /* 0x041fe20008000000 */
[----:B------:R-:W-:Y:S01]  /*37320*/  ULDC.64 UR8, c[0x0][0x228] ;  /* 0x00008a0000087ab9 */ /* 0x000fe20000000a00 */
[----:B------:R-:W-:Y:S01]  /*37330*/  STL [R1+0x1058], R140 ;  /* 0x0010588c01007387 */ /* 0x000fe20000100800 */
[----:B------:R-:W-:Y:S01]  /*37340*/  LOP3.LUT R250, R250, 0xffffff7f, RZ, 0xc0, !PT ;  /* 0xffffff7ffafa7812 */ /* 0x000fe200078ec0ff */
[----:B------:R-:W-:Y:S01]  /*37350*/  UMOV UR46, UR8 ;  /* 0x00000008002e7c82 */ /* 0x000fe20008000000 */
[----:B-1----:R-:W-:Y:S01]  /*37360*/  SHF.R.S32.HI R6, RZ, 0x1f, R137 ;  /* 0x0000001fff067819 */ /* 0x002fe20000011489 */
[----:B------:R-:W-:Y:S01]  /*37370*/  STL [R1+0xe2c], R137 ;  /* 0x000e2c8901007387 */ /* 0x000fe20000100800 */
[----:B------:R-:W-:Y:S01]  /*37380*/  @P4 LOP3.LUT R250, R250, 0x80, RZ, 0xfc, !PT ;  /* 0x00000080fafa4812 */ /* 0x000fe200078efcff */
[----:B------:R-:W-:Y:S01]  /*37390*/  UMOV UR51, UR9 ;  /* 0x0000000900337c82 */ /* 0x000fe20008000000 */
[-C--:B--2---:R-:W-:Y:S01]  /*373a0*/  IADD3 R138, P2, R138, R4.reuse, RZ ;  /* 0x000000048a8a7210 */ /* 0x084fe20007f5e0ff */
[----:B------:R-:W-:Y:S01]  /*373b0*/  ULDC.64 UR8, c[0x0][0x228] ;  /* 0x00008a0000087ab9 */ /* 0x000fe20000000a00 */
[----:B------:R-:W-:Y:S01]  /*373c0*/  LOP3.LUT R250, R250, 0xffffffbf, RZ, 0xc0, !PT ;  /* 0xffffffbffafa7812 */ /* 0x000fe200078ec0ff */
[----:B------:R-:W-:Y:S01]  /*373d0*/  ULDC.64 UR10, c[0x0][0x228] ;  /* 0x00008a00000a7ab9 */ /* 0x000fe20000000a00 */
[----:B------:R-:W-:Y:S01]  /*373e0*/  ULDC.64 UR12, c[0x0][0x228] ;  /* 0x00008a00000c7ab9 */ /* 0x000fe20000000a00 */
[--C-:B------:R-:W-:Y:S01]  /*373f0*/  IMAD.X R139, R140, 0x1, R7.reuse, P2 ;  /* 0x000000018c8b7824 */ /* 0x100fe200010e0607 */
[----:B------:R-:W-:Y:S01]  /*37400*/  @P3 LOP3.LUT R250, R250, 0x40, RZ, 0xfc, !PT ;  /* 0x00000040fafa3812 */ /* 0x000fe200078efcff */
[----:B------:R-:W-:Y:S01]  /*37410*/  UMOV UR45, UR10 ;  /* 0x0000000a002d7c82 */ /* 0x000fe20008000000 */
[----:B------:R-:W-:Y:S01]  /*37420*/  MOV R193, UR13 ;  /* 0x0000000d00c17c02 */ /* 0x000fe20008000f00 */
[----:B------:R-:W-:Y:S01]  /*37430*/  UMOV UR56, UR11 ;  /* 0x0000000b00387c82 */ /* 0x000fe20008000000 */
[----:B------:R0:W-:Y:S01]  /*37440*/  STL.64 [R1+0xe30], R138 ;  /* 0x000e308a01007387 */ /* 0x0001e20000100a00 */
[----:B------:R-:W-:Y:S01]  /*37450*/  LOP3.LUT R250, R250, 0xffffffdf, RZ, 0xc0, !PT ;  /* 0xffffffdffafa7812 */ /* 0x000fe200078ec0ff */
[----:B------:R-:W-:Y:S01]  /*37460*/  ULDC.64 UR10, c[0x0][0x228] ;  /* 0x00008a00000a7ab9 */ /* 0x000fe20000000a00 */
[----:B------:R-:W-:Y:S01]  /*37470*/  MOV R192, UR12 ;  /* 0x0000000c00c07c02 */ /* 0x000fe20008000f00 */
[----:B------:R1:W-:Y:S01]  /*37480*/  STL [R1+0xf3c], R6 ;  /* 0x000f3c0601007387 */ /* 0x0003e20000100800 */
[----:B------:R-:W-:Y:S01]  /*37490*/  ULDC.64 UR12, c[0x0][0x228] ;  /* 0x00008a00000c7ab9 */ /* 0x000fe20000000a00 */
[----:B------:R-:W-:Y:S01]  /*374a0*/  UMOV UR40, UR10 ;  /* 0x0000000a00287c82 */ /* 0x000fe20008000000 */
[----:B------:R-:W-:Y:S01]  /*374b0*/  UMOV UR43, UR12 ;  /* 0x0000000c002b7c82 */ /* 0x000fe20008000000 */
[----:B------:R-:W-:Y:S01]  /*374c0*/  STL [R1+0xe28], R5 ;  /* 0x000e280501007387 */ /* 0x000fe20000100800 */
[----:B------:R-:W-:Y:S01]  /*374d0*/  UMOV UR57, UR13 ;  /* 0x0000000d00397c82 */ /* 0x000fe20008000000 */
[----:B------:R-:W-:Y:S01]  /*374e0*/  ULDC.64 UR12, c[0x0][0x228] ;  /* 0x00008a00000c7ab9 */ /* 0x000fe20000000a00 */
[----:B------:R-:W-:Y:S01]  /*374f0*/  UMOV UR50, UR11 ;  /* 0x0000000b00327c82 */ /* 0x000fe20008000000 */
[-C--:B0-----:R-:W-:Y:S01]  /*37500*/  IADD3 R138, P2, R137, R4.reuse, RZ ;  /* 0x00000004898a7210 */ /* 0x081fe20007f5e0ff */
[----:B------:R-:W-:Y:S01]  /*37510*/  UMOV UR42, UR12 ;  /* 0x0000000c002a7c82 */ /* 0x000fe20008000000 */
[----:B------:R-:W-:Y:S01]  /*37520*/  UMOV UR37, UR13 ;  /* 0x0000000d00257c82 */ /* 0x000fe20008000000 */
[----:B------:R-:W-:Y:S01]  /*37530*/  ULDC.64 UR10, c[0x0][0x228] ;  /* 0x00008a00000a7ab9 */ /* 0x000fe20000000a00 */
[----:B------:R-:W-:Y:S01]  /*37540*/  ULDC.64 UR12, c[0x0][0x228] ;  /* 0x00008a00000c7ab9 */ /* 0x000fe20000000a00 */
[----:B------:R-:W-:Y:S01]  /*37550*/  IMAD.X R139, R6, 0x1, R7, P2 ;  /* 0x00000001068b7824 */ /* 0x000fe200010e0607 */
[----:B-1----:R-:W-:Y:S01]  /*37560*/  SHF.R.S32.HI R6, RZ, 0x1f, R5 ;  /* 0x0000001fff067819 */ /* 0x002fe20000011405 */
[----:B------:R-:W-:Y:S01]  /*37570*/  UMOV UR39, UR11 ;  /* 0x0000000b00277c82 */ /* 0x000fe20008000000 */
[----:B------:R-:W-:Y:S01]  /*37580*/  MOV R189, UR51 ;  /* 0x0000003300bd7c02 */ /* 0x000fe20008000f00 */
[----:B------:R-:W-:Y:S01]  /*37590*/  UMOV UR51, UR12 ;  /* 0x0000000c00337c82 */ /* 0x000fe20008000000 */
[----:B------:R0:W-:Y:S01]  /*375a0*/  STL.64 [R1+0xe38], R138 ;  /* 0x000e388a01007387 */ /* 0x0001e20000100a00 */
[----:B------:R-:W-:Y:S01]  /*375b0*/  UMOV UR44, UR13 ;  /* 0x0000000d002c7c82 */ /* 0x000fe20008000000 */
[----:B------:R-:W-:Y:S01]  /*375c0*/  ULDC.64 UR12, c[0x0][0x228] ;  /* 0x00008a00000c7ab9 */ /* 0x000fe20000000a00 */
[----:B------:R-:W-:Y:S01]  /*375d0*/  MOV R191, UR39 ;  /* 0x0000002700bf7c02 */ /* 0x000fe20008000f00 */
[----:B------:R-:W-:Y:S01]  /*375e0*/  UMOV UR39, UR12 ;  /* 0x0000000c00277c82 */ /* 0x000fe20008000000 */
[----:B------:R-:W-:Y:S01]  /*375f0*/  UMOV UR36, UR13 ;  /* 0x0000000d00247c82 */ /* 0x000fe20008000000 */
[----:B------:R-:W-:Y:S01]  /*37600*/  ULDC.64 UR12, c[0x0][0x228] ;  /* 0x00008a00000c7ab9 */ /* 0x000fe20000000a00 */
[----:B------:R-:W-:Y:S01]  /*37610*/  UMOV UR53, UR10 ;  /* 0x0000000a00357c82 */ /* 0x000fe20008000000 */
[----:B------:R-:W-:Y:S01]  /*37620*/  ULDC.64 UR10, c[0x0][0x228] ;  /* 0x00008a00000a7ab9 */ /* 0x000fe20000000a00 */
[----:B------:R-:W-:Y:S01]  /*37630*/  ULDC.64 UR16, c[0x0][0x228] ;  /* 0x00008a0000107ab9 */ /* 0x000fe20000000a00 */
[----:B------:R-:W-:Y:S01]  /*37640*/  UMOV UR52, UR10 ;  /* 0x0000000a00347c82 */ /* 0x000fe20008000000 */
[----:B------:R-:W-:Y:S01]  /*37650*/  UMOV UR38, UR11 ;  /* 0x0000000b00267c82 */ /* 0x000fe20008000000 */
[----:B0-----:R-:W-:Y:S01]  /*37660*/  IADD3 R138, P2, R5, R4, RZ ;  /* 0x00000004058a7210 */ /* 0x001fe20007f5e0ff */
[----:B------:R-:W-:Y:S01]  /*37670*/  ULDC.64 UR10, c[0x0][0x228] ;  /* 0x00008a00000a7ab9 */ /* 0x000fe20000000a00 */
[----:B------:R-:W-:Y:S01]  /*37680*/  ULDC.64 UR4, c[0x0][0x228] ;  /* 0x00008a0000047ab9 */ /* 0x000fe20000000a00 */
[----:B------:R-:W-:Y:S01]  /*37690*/  MOV R190, UR38 ;  /* 0x0000002600be7c02 */ /* 0x000fe20008000f00 */
[----:B------:R-:W-:Y:S01]  /*376a0*/  UMOV UR38, UR4 ;  /* 0x0000000400267c82 */ /* 0x000fe20008000000 */
[----:B------:R-:W-:Y:S01]  /*376b0*/  IMAD.X R139, R6, 0x1, R7, P2 ;  /* 0x00000001068b7824 */ /* 0x000fe200010e0607 */
[C---:B------:R-:W-:Y:S01]  /*376c0*/  ISETP.LT.AND P2, PT, R3.reuse, UR7, !P1 ;  /* 0x0000000703007c0c */ /* 0x040fe2000cf41270 */
[----:B------:R-:W-:Y:S01]  /*376d0*/  UMOV UR41, UR5 ;  /* 0x0000000500297c82 */ /* 0x000fe20008000000 */
[----:B------:R-:W-:Y:S01]  /*376e0*/  ISETP.LT.AND P1, PT, R2, UR34, !P1 ;  /* 0x0000002202007c0c */ /* 0x000fe2000cf21270 */
[----:B------:R-:W-:Y:S01]  /*376f0*/  UMOV UR34, UR13 ;  /* 0x0000000d00227c82 */ /* 0x000fe20008000000 */
[----:B------:R-:W-:Y:S01]  /*37700*/  ULDC.64 UR4, c[0x0][0x228] ;  /* 0x00008a0000047ab9 */ /* 0x000fe20000000a00 */
[----:B------:R-:W-:Y:S01]  /*37710*/  MOV R187, UR50 ;  /* 0x0000003200bb7c02 */ /* 0x000fe20008000f00 */
[----:B------:R-:W-:Y:S01]  /*37720*/  UMOV UR50, UR4 ;  /* 0x0000000400327c82 */ /* 0x000fe20008000000 */
[----:B------:R-:W-:Y:S01]  /*37730*/  ULDC.64 UR6, c[0x0][0x228] ;  /* 0x00008a0000067ab9 */ /* 0x000fe20000000a00 */
[----:B------:R-:W-:Y:S01]  /*37740*/  UMOV UR49, UR5 ;  /* 0x0000000500317c82 */ /* 0x000fe20008000000 */
[----:B------:R-:W-:Y:S01]  /*37750*/  ULDC.64 UR4, c[0x0][0x228] ;  /* 0x00008a0000047ab9 */ /* 0x000fe20000000a00 */
[----:B------:R-:W-:Y:S01]  /*37760*/  MOV R186, UR61 ;  /* 0x0000003d00ba7c02 */ /* 0x000fe20008000f00 */
[----:B------:R-:W-:Y:S01]  /*37770*/  UMOV UR61, UR4 ;  /* 0x00000004003d7c82 */ /* 0x000fe20008000000 */
[----:B------:R-:W-:Y:S01]  /*37780*/  UMOV UR54, UR5 ;  /* 0x0000000500367c82 */ /* 0x000fe20008000000 */
[----:B------:R-:W-:Y:S01]  /*37790*/  @P2 LOP3.LUT R250, R250, 0x20, RZ, 0xfc, !PT ;  /* 0x00000020fafa2812 */ /* 0x000fe200078efcff */
[----:B------:R-:W-:Y:S01]  /*377a0*/  ULDC.64 UR4, c[0x0][0x228] ;  /* 0x00008a0000047ab9 */ /* 0x000fe20000000a00 */
[----:B------:R-:W-:Y:S01]  /*377b0*/  ISETP.LT.AND P2, PT, R3, UR47, !P0 ;  /* 0x0000002f03007c0c */ /* 0x000fe2000c741270 */
[----:B------:R-:W-:Y:S01]  /*377c0*/  UMOV UR47, UR12 ;  /* 0x0000000c002f7c82 */ /* 0x000fe20008000000 */
[----:B------:R-:W-:Y:S01]  /*377d0*/  LOP3.LUT R250, R250, 0xffffffef, RZ, 0xc0, !PT ;  /* 0xffffffeffafa7812 */ /* 0x000fe200078ec0ff */
[----:B------:R-:W-:Y:S01]  /*377e0*/  ULDC.64 UR12, c[0x0][0x228] ;  /* 0x00008a00000c7ab9 */ /* 0x000fe20000000a00 */
[----:B------:R0:W-:Y:S01]  /*377f0*/  STL [R1+0x1ad0], R4 ;  /* 0x001ad00401007387 */ /* 0x0001e20000100800 */
[----:B------:R-:W-:Y:S01]  /*37800*/  UMOV UR59, UR13 ;  /* 0x0000000d003b7c82 */ /* 0x000fe20008000000 */
[----:B------:R-:W-:Y:S01]  /*37810*/  @P1 LOP3.LUT R250, R250, 0x10, RZ, 0xfc, !PT ;  /* 0x00000010fafa1812 */ /* 0x000fe200078efcff */
[----:B------:R-:W-:Y:S01]  /*37820*/  IMAD.MOV.U32 R222, RZ, RZ, R221 ;  /* 0x000000ffffde7224 */ /* 0x000fe200078e00dd */
[----:B------:R-:W-:Y:S01]  /*37830*/  ISETP.LT.AND P1, PT, R2, UR26, !P0 ;  /* 0x0000001a02007c0c */ /* 0x000fe2000c721270 */
[----:B------:R-:W-:Y:S01]  /*37840*/  STL [R1+0xebc], R6 ;  /* 0x000ebc0601007387 */ /* 0x000fe20000100800 */
[----:B------:R-:W-:Y:S01]  /*37850*/  LOP3.LUT R250, R250, 0xfffffff7, RZ, 0xc0, !PT ;  /* 0xfffffff7fafa7812 */ /* 0x000fe200078ec0ff */
[----:B------:R-:W-:Y:S01]  /*37860*/  IMAD.MOV.U32 R221, RZ, RZ, R220 ;  /* 0x000000ffffdd7224 */ /* 0x000fe200078e00dc */
[----:B------:R-:W-:Y:S01]  /*37870*/  ISETP.GE.AND P0, PT, R184, UR15, PT ;  /* 0x0000000fb8007c0c */ /* 0x000fe2000bf06270 */
[----:B------:R-:W-:Y:S01]  /*37880*/  ULDC.64 UR14, c[0x0][0x228] ;  /* 0x00008a00000e7ab9 */ /* 0x000fe20000000a00 */
[----:B------:R-:W-:Y:S01]  /*37890*/  @P2 LOP3.LUT R250, R250, 0x8, RZ, 0xfc, !PT ;  /* 0x00000008fafa2812 */ /* 0x000fe200078efcff */
[----:B------:R-:W-:Y:S01]  /*378a0*/  STL.64 [R1+0xe40], R138 ;  /* 0x000e408a01007387 */ /* 0x000fe20000100a00 */
[----:B------:R-:W-:-:S02]  /*378b0*/  IMAD.MOV.U32 R220, RZ, RZ, R219 ;  /* 0x000000ffffdc7224 */ /* 0x000fc400078e00db */
[----:B------:R-:W-:Y:S01]  /*378c0*/  LOP3.LUT R250, R250, 0xfffffffb, RZ, 0xc0, !PT ;  /* 0xfffffffbfafa7812 */ /* 0x000fe200078ec0ff */
[----:B------:R-:W-:Y:S01]  /*378d0*/  STL [R1+0x1ad4], R7 ;  /* 0x001ad40701007387 */ /* 0x000fe20000100800 */
[----:B------:R-:W-:Y:S02]  /*378e0*/  IMAD.MOV.U32 R219, RZ, RZ, R218 ;  /* 0x000000ffffdb7224 */ /* 0x000fe400078e00da */
[----:B------:R-:W-:Y:S01]  /*378f0*/  @P1 LOP3.LUT R250, R250, 0x4, RZ, 0xfc, !PT ;  /* 0x00000004fafa1812 */ /* 0x000fe200078efcff */
[----:B------:R-:W-:Y:S01]  /*37900*/  IMAD.MOV.U32 R218, RZ, RZ, R217 ;  /* 0x000000ffffda7224 */ /* 0x000fe200078e00d9 */
[----:B------:R-:W-:Y:S01]  /*37910*/  ISETP.LT.AND P1, PT, R3, UR46, !P0 ;  /* 0x0000002e03007c0c */ /* 0x000fe2000c721270 */
[----:B------:R-:W-:Y:S01]  /*37920*/  UMOV UR46, UR12 ;  /* 0x0000000c002e7c82 */ /* 0x000fe20008000000 */
[----:B------:R-:W-:Y:S01]  /*37930*/  ISETP.LT.AND P0, PT, R2, UR20, !P0 ;  /* 0x0000001402007c0c */ /* 0x000fe2000c701270 */
[----:B------:R-:W-:Y:S01]  /*37940*/  ULDC.64 UR12, c[0x0][0x228] ;  /* 0x00008a00000c7ab9 */ /* 0x000fe20000000a00 */
[----:B------:R-:W-:Y:S01]  /*37950*/  LOP3.LUT R250, R250, 0xfffffffd, RZ, 0xc0, !PT ;  /* 0xfffffffdfafa7812 */ /* 0x000fe200078ec0ff */
[----:B------:R-:W-:-:S02]  /*37960*/  IMAD.MOV.U32 R217, RZ, RZ, R216 ;  /* 0x000000ffffd97224 */ /* 0x000fc400078e00d8 */
[----:B------:R-:W-:Y:S02]  /*37970*/  IMAD.MOV.U32 R216, RZ, RZ, R215 ;  /* 0x000000ffffd87224 */ /* 0x000fe400078e00d7 */
[----:B------:R-:W-:Y:S02]  /*37980*/  IMAD.MOV.U32 R215, RZ, RZ, R214 ;  /* 0x000000ffffd77224 */ /* 0x000fe400078e00d6 */
[----:B------:R-:W-:Y:S02]  /*37990*/  IMAD.MOV.U32 R214, RZ, RZ, R213 ;  /* 0x000000ffffd67224 */ /* 0x000fe400078e00d5 */
[----:B------:R-:W-:Y:S01]  /*379a0*/  @P1 LOP3.LUT R250, R250, 0x2, RZ, 0xfc, !PT ;  /* 0x00000002fafa1812 */ /* 0x000fe200078efcff */
[----:B------:R-:W-:Y:S02]  /*379b0*/  IMAD.MOV.U32 R213, RZ, RZ, R212 ;  /* 0x000000ffffd57224 */ /* 0x000fe400078e00d4 */
[----:B------:R-:W-:Y:S01]  /*379c0*/  IMAD.MOV.U32 R212, RZ, RZ, R211 ;  /* 0x000000ffffd47224 */ /* 0x000fe200078e00d3 */
[----:B------:R-:W-:Y:S01]  /*379d0*/  LOP3.LUT R250, R250, 0xfffffffe, RZ, 0xc0, !PT ;  /* 0xfffffffefafa7812 */ /* 0x000fe200078ec0ff */
[----:B------:R-:W-:-:S02]  /*379e0*/  IMAD.MOV.U32 R211, RZ, RZ, R210 ;  /* 0x000000ffffd37224 */ /* 0x000fc400078e00d2 */
[----:B------:R-:W-:Y:S01]  /*379f0*/  IMAD.MOV.U32 R210, RZ, RZ, R209 ;  /* 0x000000ffffd27224 */ /* 0x000fe200078e00d1 */
[----:B------:R-:W-:Y:S01]  /*37a00*/  @P0 LOP3.LUT R250, R250, 0x1, RZ, 0xfc, !PT ;  /* 0x00000001fafa0812 */ /* 0x000fe200078efcff */
[----:B------:R-:W-:Y:S01]  /*37a10*/  IMAD.MOV.U32 R209, RZ, RZ, R208 ;  /* 0x000000ffffd17224 */ /* 0x000fe200078e00d0 */
[----:B------:R-:W-:Y:S01]  /*37a20*/  ISETP.GE.AND P0, PT, R183, UR35, PT ;  /* 0x00000023b7007c0c */ /* 0x000fe2000bf06270 */
[----:B------:R-:W-:Y:S01]  /*37a30*/  IMAD.MOV.U32 R208, RZ, RZ, R207 ;  /* 0x000000ffffd07224 */ /* 0x000fe200078e00cf */
[----:B------:R-:W-:Y:S01]  /*37a40*/  LOP3.LUT R250, R250, 0xfffffbff, RZ, 0xc0, !PT ;  /* 0xfffffbfffafa7812 */ /* 0x000fe200078ec0ff */
[----:B------:R-:W-:Y:S01]  /*37a50*/  IMAD.MOV.U32 R207, RZ, RZ, R206 ;  /* 0x000000ffffcf7224 */ /* 0x000fe200078e00ce */
[----:B------:R-:W-:Y:S01]  /*37a60*/  ISETP.LT.AND P1, PT, R3, UR8, !P0 ;  /* 0x0000000803007c0c */ /* 0x000fe2000c721270 */
[----:B------:R-:W-:Y:S01]  /*37a70*/  IMAD.MOV.U32 R206, RZ, RZ, R205 ;  /* 0x000000ffffce7224 */ /* 0x000fe200078e00cd */
[----:B------:R-:W-:Y:S01]  /*37a80*/  ISETP.LT.AND P0, PT, R2, UR45, !P0 ;  /* 0x0000002d02007c0c */ /* 0x000fe2000c701270 */
[----:B------:R-:W-:Y:S01]  /*37a90*/  UMOV UR45, UR12 ;  /* 0x0000000c002d7c82 */ /* 0x000fe20008000000 */
[----:B------:R-:W-:Y:S01]  /*37aa0*/  R2UR UR12, R192 ;  /* 0x00000000c00c72ca */ /* 0x000fe200000e0000 */
        /* <DEDUP_REMOVED lines=13> */
[----:B------:R-:W-:Y:S01]  /*37b80*/  ULDC.64 UR26, c[0x0][0x228] ;  /* 0x00008a00001a7ab9 */ /* 0x000fe20000000a00 */
[----:B------:R-:W-:Y:S01]  /*37b90*/  LOP3.LUT R236, R236, 0xfbffffff, RZ, 0xc0, !PT ;  /* 0xfbffffffecec7812 */ /* 0x000fe200078ec0ff */
[----:B------:R-:W-:Y:S01]  /*37ba0*/  IMAD.MOV.U32 R196, RZ, RZ, R195 ;  /* 0x000000ffffc47224 */ /* 0x000fe200078e00c3 */
[----:B------:R-:W-:Y:S01]  /*37bb0*/  ISETP.LT.AND P1, PT, R3, UR32, !P0 ;  /* 0x0000002003007c0c */ /* 0x000fe2000c721270 */
[----:B------:R-:W-:Y:S01]  /*37bc0*/  IMAD.MOV.U32 R195, RZ, RZ, R194 ;  /* 0x000000ffffc37224 */ /* 0x000fe200078e00c2 */
[----:B------:R-:W-:Y:S01]  /*37bd0*/  ISETP.LT.AND P0, PT, R2, UR40, !P0 ;  /* 0x0000002802007c0c */ /* 0x000fe2000c701270 */
[----:B------:R-:W-:Y:S01]  /*37be0*/  UMOV UR40, UR13 ;  /* 0x0000000d00287c82 */ /* 0x000fe20008000000 */
[----:B------:R-:W-:-:S09]  /*37bf0*/  R2UR UR13, R193 ;  /* 0x00000000c10d72ca */ /* 0x000fd200000e0000 */
[----:B------:R-:W-:-:S04]  /*37c00*/  @P1 LOP3.LUT R236, R236, 0x4000000, RZ, 0xfc, !PT ;  /* 0x04000000ecec1812 */ /* 0x000fc800078efcff */
[----:B------:R-:W-:-:S04]  /*37c10*/  LOP3.LUT R236, R236, 0xfeffffff, RZ, 0xc0, !PT ;  /* 0xfeffffffecec7812 */ /* 0x000fc800078ec0ff */
[----:B------:R-:W-:Y:S02]  /*37c20*/  @P0 LOP3.LUT R236, R236, 0x1000000, RZ, 0xfc, !PT ;  /* 0x01000000ecec0812 */ /* 0x000fe400078efcff */
[----:B------:R-:W-:Y:S01]  /*37c30*/  ISETP.GE.AND P0, PT, R181, UR21, PT ;  /* 0x00000015b5007c0c */ /* 0x000fe2000bf06270 */
[----:B------:R-:W-:Y:S01]  /*37c40*/  ULDC.64 UR20, c[0x0][0x228] ;  /* 0x00008a0000147ab9 */ /* 0x000fe20000000a00 */
[----:B------:R-:W-:Y:S02]  /*37c50*/  LOP3.LUT R236, R236, 0xffdfffff, RZ, 0xc0, !PT ;  /* 0xffdfffffecec7812 */ /* 0x000fe400078ec0ff */
[----:B------:R-:W-:Y:S02]  /*37c60*/  ISETP.LT.AND P2, PT, R3, UR12, !P0 ;  /* 0x0000000c03007c0c */ /* 0x000fe4000c741270 */
[----:B------:R-:W-:Y:S02]  /*37c70*/  ISETP.LT.AND P1, PT, R2, UR53, !P0 ;  /* 0x0000003502007c0c */ /* 0x000fe4000c721270 */
[----:B------:R-:W-:Y:S01]  /*37c80*/  ISETP.GE.AND P0, PT, R180, UR9, PT ;  /* 0x00000009b4007c0c */ /* 0x000fe2000bf06270 */
[----:B------:R-:W-:-:S02]  /*37c90*/  ULDC.64 UR8, c[0x0][0x228] ;  /* 0x00008a0000087ab9 */ /* 0x000fc40000000a00 */
[----:B------:R-:W-:Y:S01]  /*37ca0*/  UMOV UR60, UR8 ;  /* 0x00000008003c7c82 */ /* 0x000fe20008000000 */
[----:B------:R-:W-:Y:S01]  /*37cb0*/  UMOV UR55, UR9 ;  /* 0x0000000900377c82 */ /* 0x000fe20008000000 */
[----:B------:R-:W-:-:S04]  /*37cc0*/  ULDC.64 UR8, c[0x0][0x228] ;  /* 0x00008a0000087ab9 */ /* 0x000fc80000000a00 */
[----:B------:R-:W-:-:S04]  /*37cd0*/  @P2 LOP3.LUT R236, R236, 0x200000, RZ, 0xfc, !PT ;  /* 0x00200000ecec2812 */ /* 0x000fc800078efcff */
[----:B------:R-:W-:-:S04]  /*37ce0*/  LOP3.LUT R236, R236, 0xfffbffff, RZ, 0xc0, !PT ;  /* 0xfffbffffecec7812 */ /* 0x000fc800078ec0ff */
[----:B------:R-:W-:Y:S02]  /*37cf0*/  @P1 LOP3.LUT R236, R236, 0x40000, RZ, 0xfc, !PT ;  /* 0x00040000ecec1812 */ /* 0x000fe400078efcff */
[----:B------:R-:W-:Y:S02]  /*37d00*/  ISETP.LT.AND P1, PT, R3, UR24, !P0 ;  /* 0x0000001803007c0c */ /* 0x000fe4000c721270 */
[----:B------:R-:W-:Y:S02]  /*37d10*/  ISETP.LT.AND P0, PT, R2, UR52, !P0 ;  /* 0x0000003402007c0c */ /* 0x000fe4000c701270 */
[----:B------:R-:W-:-:S09]  /*37d20*/  LOP3.LUT R236, R236, 0xffff7fff, RZ, 0xc0, !PT ;  /* 0xffff7fffecec7812 */ /* 0x000fd200078ec0ff */
[----:B------:R-:W-:-:S04]  /*37d30*/  @P1 LOP3.LUT R236, R236, 0x8000, RZ, 0xfc, !PT ;  /* 0x00008000ecec1812 */ /* 0x000fc800078efcff */
[----:B------:R-:W-:-:S04]  /*37d40*/  LOP3.LUT R236, R236, 0xffffdfff, RZ, 0xc0, !PT ;  /* 0xffffdfffecec7812 */ /* 0x000fc800078ec0ff */
[----:B------:R-:W-:Y:S02]  /*37d50*/  @P0 LOP3.LUT R236, R236, 0x2000, RZ, 0xfc, !PT ;  /* 0x00002000ecec0812 */ /* 0x000fe400078efcff */
[----:B------:R-:W-:Y:S01]  /*37d60*/  ISETP.GE.AND P0, PT, R179, UR33, PT ;  /* 0x00000021b3007c0c */ /* 0x000fe2000bf06270 */
[----:B------:R-:W-:Y:S01]  /*37d70*/  ULDC.64 UR32, c[0x0][0x228] ;  /* 0x00008a0000207ab9 */ /* 0x000fe20000000a00 */
[----:B------:R-:W-:Y:S01]  /*37d80*/  LOP3.LUT R236, R236, 0xfffffbff, RZ, 0xc0, !PT ;  /* 0xfffffbffecec7812 */ /* 0x000fe200078ec0ff */
[----:B------:R-:W-:Y:S01]  /*37d90*/  UMOV UR35, UR33 ;  /* 0x0000002100237c82 */ /* 0x000fe20008000000 */
[----:B------:R-:W-:Y:S02]  /*37da0*/  ISETP.LT.AND P1, PT, R3, UR10, !P0 ;  /* 0x0000000a03007c0c */ /* 0x000fe4000c721270 */
[----:B------:R-:W-:Y:S01]  /*37db0*/  ISETP.LT.AND P0, PT, R2, UR43, !P0 ;  /* 0x0000002b02007c0c */ /* 0x000fe2000c701270 */
[----:B------:R-:W-:Y:S01]  /*37dc0*/  UMOV UR43, UR32 ;  /* 0x00000020002b7c82 */ /* 0x000fe20008000000 */
[----:B------:R-:W-:-:S09]  /*37dd0*/  ULDC.64 UR32, c[0x0][0x228] ;  /* 0x00008a0000207ab9 */ /* 0x000fd20000000a00 */
[----:B------:R-:W-:-:S04]  /*37de0*/  @P1 LOP3.LUT R236, R236, 0x400, RZ, 0xfc, !PT ;  /* 0x00000400ecec1812 */ /* 0x000fc800078efcff */
[----:B------:R-:W-:-:S04]  /*37df0*/  LOP3.LUT R236, R236, 0xfffffeff, RZ, 0xc0, !PT ;  /* 0xfffffeffecec7812 */ /* 0x000fc800078ec0ff */
[----:B------:R-:W-:Y:S02]  /*37e00*/  @P0 LOP3.LUT R236, R236, 0x100, RZ, 0xfc, !PT ;  /* 0x00000100ecec0812 */ /* 0x000fe400078efcff */
[----:B------:R-:W-:Y:S01]  /*37e10*/  ISETP.GE.AND P0, PT, R178, UR13, PT ;  /* 0x0000000db2007c0c */ /* 0x000fe2000bf06270 */
[----:B------:R-:W-:Y:S01]  /*37e20*/  ULDC.64 UR12, c[0x0][0x228] ;  /* 0x00008a00000c7ab9 */ /* 0x000fe20000000a00 */
[----:B------:R-:W-:Y:S02]  /*37e30*/  LOP3.LUT R236, R236, 0xffffffdf, RZ, 0xc0, !PT ;  /* 0xffffffdfecec7812 */ /* 0x000fe400078ec0ff */
[----:B------:R-:W-:Y:S01]  /*37e40*/  ISETP.LT.AND P1, PT, R3, UR30, !P0 ;  /* 0x0000001e03007c0c */ /* 0x000fe2000c721270 */
[----:B------:R-:W-:Y:S01]  /*37e50*/  UMOV UR30, UR33 ;  /* 0x00000021001e7c82 */ /* 0x000fe20008000000 */
[----:B------:R-:W-:Y:S01]  /*37e60*/  ISETP.LT.AND P0, PT, R2, UR42, !P0 ;  /* 0x0000002a02007c0c */ /* 0x000fe2000c701270 */
[----:B------:R-:W-:-:S10]  /*37e70*/  UMOV UR42, UR32 ;  /* 0x00000020002a7c82 */ /* 0x000fd40008000000 */
        /* <DEDUP_REMOVED lines=22> */
[----:B------:R-:W-:Y:S02]  /*37fe0*/  ISETP.GE.AND P0, PT, R175, UR31, PT ;  /* 0x0000001faf007c0c */ /* 0x000fe4000bf06270 */
[----:B------:R-:W-:Y:S02]  /*37ff0*/  LOP3.LUT R235, R235, 0xffdfffff, RZ, 0xc0, !PT ;  /* 0xffdfffffebeb7812 */ /* 0x000fe400078ec0ff */
[----:B------:R-:W-:Y:S02]  /*38000*/  ISETP.LT.AND P1, PT, R3, UR22, !P0 ;  /* 0x0000001603007c0c */ /* 0x000fe4000c721270 */
[----:B------:R-:W-:Y:S01]  /*38010*/  ISETP.LT.AND P0, PT, R2, UR38, !P0 ;  /* 0x0000002602007c0c */ /* 0x000fe2000c701270 */
[----:B------:R-:W-:Y:S02]  /*38020*/  ULDC.64 UR38, c[0x0][0x228] ;  /* 0x00008a0000267ab9 */ /* 0x000fe40000000a00 */
[----:B------:R-:W-:Y:S01]  /*38030*/  UMOV UR52, UR38 ;  /* 0x0000002600347c82 */ /* 0x000fe20008000000 */
[----:B------:R-:W-:Y:S01]  /*38040*/  UMOV UR58, UR39 ;  /* 0x00000027003a7c82 */ /* 0x000fe20008000000 */
[----:B------:R-:W-:-:S02]  /*38050*/  R2UR UR39, R191 ;  /* 0x00000000bf2772ca */ /* 0x000fc400000e0000 */
[----:B------:R-:W-:-:S04]  /*38060*/  R2UR UR38, R190 ;  /* 0x00000000be2672ca */ /* 0x000fc800000e0000 */
[----:B------:R-:W-:-:S04]  /*38070*/  @P1 LOP3.LUT R235, R235, 0x200000, RZ, 0xfc, !PT ;  /* 0x00200000ebeb1812 */ /* 0x000fc800078efcff */
[----:B------:R-:W-:-:S04]  /*38080*/  LOP3.LUT R235, R235, 0xfffbffff, RZ, 0xc0, !PT ;  /* 0xfffbffffebeb7812 */ /* 0x000fc800078ec0ff */
[----:B------:R-:W-:Y:S02]  /*38090*/  @P0 LOP3.LUT R235, R235, 0x40000, RZ, 0xfc, !PT ;  /* 0x00040000ebeb0812 */ /* 0x000fe400078efcff */
[----:B------:R-:W-:Y:S01]  /*380a0*/  ISETP.GE.AND P0, PT, R174, UR19, PT ;  /* 0x00000013ae007c0c */ /* 0x000fe2000bf06270 */
[----:B------:R-:W-:Y:S01]  /*380b0*/  ULDC.64 UR18, c[0x0][0x228] ;  /* 0x00008a0000127ab9 */ /* 0x000fe20000000a00 */
        /* <DEDUP_REMOVED lines=18> */
[----:B------:R-:W-:-:S06]  /*381e0*/  UMOV UR33, UR23 ;  /* 0x0000001700217c82 */ /* 0x000fcc0008000000 */
[----:B------:R-:W-:-:S04]  /*381f0*/  @P2 LOP3.LUT R235, R235, 0x400, RZ, 0xfc, !PT ;  /* 0x00000400ebeb2812 */ /* 0x000fc800078efcff */
[----:B------:R-:W-:-:S04]  /*38200*/  LOP3.LUT R235, R235, 0xfffffeff, RZ, 0xc0, !PT ;  /* 0xfffffeffebeb7812 */ /* 0x000fc800078ec0ff */
[----:B------:R-:W-:Y:S02]  /*38210*/  @P1 LOP3.LUT R235, R235, 0x100, RZ, 0xfc, !PT ;  /* 0x00000100ebeb1812 */ /* 0x000fe400078efcff */
[----:B------:R-:W-:Y:S01]  /*38220*/  ISETP.LT.AND P1, PT, R3, UR4, !P0 ;  /* 0x0000000403007c0c */ /* 0x000fe2000c721270 */
[----:B------:R-:W-:Y:S01]  /*38230*/  UMOV UR4, UR60 ;  /* 0x0000003c00047c82 */ /* 0x000fe20008000000 */
[----:B------:R-:W-:Y:S01]  /*38240*/  ISETP.LT.AND P0, PT, R2, UR47, !P0 ;  /* 0x0000002f02007c0c */ /* 0x000fe2000c701270 */
[----:B------:R-:W-:Y:S01]  /*38250*/  UMOV UR47, UR22 ;  /* 0x00000016002f7c82 */ /* 0x000fe20008000000 */
[----:B------:R-:W-:Y:S01]  /*38260*/  LOP3.LUT R235, R235, 0xffffffdf, RZ, 0xc0, !PT ;  /* 0xffffffdfebeb7812 */ /* 0x000fe200078ec0ff */
[----:B------:R-:W-:Y:S01]  /*38270*/  ULDC.64 UR22, c[0x0][0x228] ;  /* 0x00008a0000167ab9 */ /* 0x000fe20000000a00 */
[----:B------:R-:W-:Y:S02]  /*38280*/  ULDC.64 UR60, c[0x0][0x228] ;  /* 0x00008a00003c7ab9 */ /* 0x000fe40000000a00 */
[----:B0-----:R-:W-:-:S05]  /*38290*/  IMAD.U32 R4, RZ, RZ, UR61 ;  /* 0x0000003dff047e24 */ /* 0x001fca000f8e00ff */
[----:B------:R-:W-:Y:S01]  /*382a0*/  @P1 LOP3.LUT R235, R235, 0x20, RZ, 0xfc, !PT ;  /* 0x00000020ebeb1812 */ /* 0x000fe200078efcff */
[----:B------:R0:W-:Y:S03]  /*382b0*/  STL [R1+0xec0], R4 ;  /* 0x000ec00401007387 */ /* 0x0001e60000100800 */
[----:B------:R-:W-:-:S04]  /*382c0*/  LOP3.LUT R235, R235, 0xfffffffb, RZ, 0xc0, !PT ;  /* 0xfffffffbebeb7812 */ /* 0x000fc800078ec0ff */
[----:B------:R-:W-:Y:S02]  /*382d0*/  @P0 LOP3.LUT R235, R235, 0x4, RZ, 0xfc, !PT ;  /* 0x00000004ebeb0812 */ /* 0x000fe400078efcff */
[----:B------:R-:W-:Y:S02]  /*382e0*/  ISETP.GE.AND P0, PT, R171, UR29, PT ;  /* 0x0000001dab007c0c */ /* 0x000fe4000bf06270 */
[----:B------:R-:W-:Y:S02]  /*382f0*/  LOP3.LUT R235, R235, 0xbfffffff, RZ, 0xc0, !PT ;  /* 0xbfffffffebeb7812 */ /* 0x000fe400078ec0ff */
[----:B------:R-:W-:Y:S02]  /*38300*/  ISETP.LT.AND P1, PT, R3, UR14, !P0 ;  /* 0x0000000e03007c0c */ /* 0x000fe4000c721270 */
[----:B------:R-:W-:Y:S01]  /*38310*/  ISETP.LT.AND P0, PT, R2, UR46, !P0 ;  /* 0x0000002e02007c0c */ /* 0x000fe2000c701270 */
[----:B------:R-:W-:Y:S01]  /*38320*/  UMOV UR46, UR60 ;  /* 0x0000003c002e7c82 */ /* 0x000fe20008000000 */
[----:B------:R-:W-:-:S02]  /*38330*/  ULDC.64 UR60, c[0x0][0x228] ;  /* 0x00008a00003c7ab9 */ /* 0x000fc40000000a00 */
[----:B0-----:R-:W-:Y:S01]  /*38340*/  IMAD.U32 R4, RZ, RZ, UR61 ;  /* 0x0000003dff047e24 */ /* 0x001fe2000f8e00ff */
[----:B------:R-:W-:-:S04]  /*38350*/  R2UR UR61, R186 ;  /* 0x00000000ba3d72ca */ /* 0x000fc800000e0000 */
[----:B------:R0:W-:Y:S02]  /*38360*/  STL [R1+0xec8], R4 ;  /* 0x000ec80401007387 */ /* 0x0001e40000100800 */
        /* <DEDUP_REMOVED lines=8> */
[----:B------:R-:W-:Y:S01]  /*383f0*/  UMOV UR45, UR60 ;  /* 0x0000003c002d7c82 */ /* 0x000fe20008000000 */
[----:B------:R-:W-:-:S09]  /*38400*/  R2UR UR60, R185 ;  /* 0x00000000b93c72ca */ /* 0x000fd200000e0000 */
[----:B------:R-:W-:-:S04]  /*38410*/  @P1 LOP3.LUT R234, R234, 0x10000000, RZ, 0xfc, !PT ;  /* 0x10000000eaea1812 */ /* 0x000fc800078efcff */
[----:B------:R-:W-:-:S04]  /*38420*/  LOP3.LUT R234, R234, 0xf7ffffff, RZ, 0xc0, !PT ;  /* 0xf7ffffffeaea7812 */ /* 0x000fc800078ec0ff */
[----:B------:R-:W-:Y:S02]  /*38430*/  @P0 LOP3.LUT R234, R234, 0x8000000, RZ, 0xfc, !PT ;  /* 0x08000000eaea0812 */ /* 0x000fe400078efcff */
[----:B------:R-:W-:Y:S02]  /*38440*/  ISETP.GE.AND P0, PT, R169, UR5, PT ;  /* 0x00000005a9007c0c */ /* 0x000fe4000bf06270 */
[----:B------:R-:W-:Y:S02]  /*38450*/  LOP3.LUT R234, R234, 0xfbffffff, RZ, 0xc0, !PT ;  /* 0xfbffffffeaea7812 */ /* 0x000fe400078ec0ff */
[----:B------:R-:W-:Y:S02]  /*38460*/  ISETP.LT.AND P2, PT, R3, UR20, !P0 ;  /* 0x0000001403007c0c */ /* 0x000fe4000c741270 */
[----:B------:R-:W-:Y:S01]  /*38470*/  ISETP.LT.AND P1, PT, R2, UR4, !P0 ;  /* 0x0000000402007c0c */ /* 0x000fe2000c721270 */
[----:B------:R-:W-:Y:S01]  /*38480*/  ULDC.64 UR4, c[0x0][0x228] ;  /* 0x00008a0000047ab9 */ /* 0x000fe20000000a00 */
[----:B------:R-:W-:Y:S01]  /*38490*/  ISETP.GE.AND P0, PT, R168, UR15, PT ;  /* 0x0000000fa8007c0c */ /* 0x000fe2000bf06270 */
[----:B------:R-:W-:-:S02]  /*384a0*/  ULDC.64 UR14, c[0x0][0x228] ;  /* 0x00008a00000e7ab9 */ /* 0x000fc40000000a00 */
[----:B0-----:R-:W-:-:S05]  /*384b0*/  IMAD.U32 R4, RZ, RZ, UR15 ;  /* 0x0000000fff047e24 */ /* 0x001fca000f8e00ff */
[----:B------:R0:W-:Y:S01]  /*384c0*/  STL [R1+0xec4], R4 ;  /* 0x000ec40401007387 */ /* 0x0001e20000100800 */
[----:B------:R-:W-:-:S04]  /*384d0*/  @P2 LOP3.LUT R234, R234, 0x4000000, RZ, 0xfc, !PT ;  /* 0x04000000eaea2812 */ /* 0x000fc800078efcff */
[----:B------:R-:W-:-:S04]  /*384e0*/  LOP3.LUT R234, R234, 0xfdffffff, RZ, 0xc0, !PT ;  /* 0xfdffffffeaea7812 */ /* 0x000fc800078ec0ff */
[----:B------:R-:W-:Y:S02]  /*384f0*/  @P1 LOP3.LUT R234, R234, 0x2000000, RZ, 0xfc, !PT ;  /* 0x02000000eaea1812 */ /* 0x000fe400078efcff */
[----:B------:R-:W-:Y:S02]  /*38500*/  ISETP.LT.AND P1, PT, R3, UR8, !P0 ;  /* 0x0000000803007c0c */ /* 0x000fe4000c721270 */
[----:B------:R-:W-:Y:S01]  /*38510*/  ISETP.LT.AND P0, PT, R2, UR43, !P0 ;  /* 0x0000002b02007c0c */ /* 0x000fe2000c701270 */
[----:B------:R-:W-:Y:S01]  /*38520*/  UMOV UR43, UR14 ;  /* 0x0000000e002b7c82 */ /* 0x000fe20008000000 */
[----:B------:R-:W-:Y:S01]  /*38530*/  LOP3.LUT R234, R234, 0xffbfffff, RZ, 0xc0, !PT ;  /* 0xffbfffffeaea7812 */ /* 0x000fe200078ec0ff */
[----:B------:R-:W-:-:S08]  /*38540*/  ULDC.64 UR14, c[0x0][0x228] ;  /* 0x00008a00000e7ab9 */ /* 0x000fd00000000a00 */
[----:B------:R-:W-:-:S04]  /*38550*/  @P1 LOP3.LUT R234, R234, 0x400000, RZ, 0xfc, !PT ;  /* 0x00400000eaea1812 */ /* 0x000fc800078efcff */
[----:B------:R-:W-:-:S04]  /*38560*/  LOP3.LUT R234, R234, 0xffdfffff, RZ, 0xc0, !PT ;  /* 0xffdfffffeaea7812 */ /* 0x000fc800078ec0ff */
[----:B------:R-:W-:Y:S02]  /*38570*/  @P0 LOP3.LUT R234, R234, 0x200000, RZ, 0xfc, !PT ;  /* 0x00200000eaea0812 */ /* 0x000fe400078efcff */
[----:B------:R-:W-:Y:S01]  /*38580*/  ISETP.GE.AND P0, PT, R167, UR27, PT ;  /* 0x0000001ba7007c0c */ /* 0x000fe2000bf06270 */
[----:B------:R-:W-:Y:S01]  /*38590*/  ULDC.64 UR26, c[0x0][0x228] ;  /* 0x00008a00001a7ab9 */ /* 0x000fe20000000a00 */
[----:B------:R-:W-:Y:S01]  /*385a0*/  LOP3.LUT R234, R234, 0xfffbffff, RZ, 0xc0, !PT ;  /* 0xfffbffffeaea7812 */ /* 0x000fe200078ec0ff */
[----:B0-----:R-:W-:Y:S01]  /*385b0*/  IMAD.U32 R4, RZ, RZ, UR27 ;  /* 0x0000001bff047e24 */ /* 0x001fe2000f8e00ff */
[----:B------:R-:W-:Y:S02]  /*385c0*/  ISETP.LT.AND P1, PT, R3, UR12, !P0 ;  /* 0x0000000c03007c0c */ /* 0x000fe4000c721270 */
[----:B------:R-:W-:Y:S01]  /*385d0*/  ISETP.LT.AND P0, PT, R2, UR42, !P0 ;  /* 0x0000002a02007c0c */ /* 0x000fe2000c701270 */
[----:B------:R-:W-:Y:S01]  /*385e0*/  UMOV UR42, UR26 ;  /* 0x0000001a002a7c82 */ /* 0x000fe20008000000 */
[----:B------:R-:W-:Y:S01]  /*385f0*/  ULDC.64 UR26, c[0x0][0x228] ;  /* 0x00008a00001a7ab9 */ /* 0x000fe20000000a00 */
[----:B------:R0:W-:Y:S01]  /*38600*/  STL [R1+0xecc], R4 ;  /* 0x000ecc0401007387 */ /* 0x0001e20000100800 */
[----:B------:R-:W-:-:S07]  /*38610*/  UMOV UR29, UR26 ;  /* 0x0000001a001d7c82 */ /* 0x000fce0008000000 */
[----:B------:R-:W-:Y:S01]  /*38620*/  @P1 LOP3.LUT R234, R234, 0x40000, RZ, 0xfc, !PT ;  /* 0x00040000eaea1812 */ /* 0x000fe200078efcff */
[----:B0-----:R-:W-:-:S03]  /*38630*/  IMAD.U32 R4, RZ, RZ, UR27 ;  /* 0x0000001bff047e24 */ /* 0x001fc6000f8e00ff */
[----:B------:R-:W-:Y:S02]  /*38640*/  LOP3.LUT R234, R234, 0xfffdffff, RZ, 0xc0, !PT ;  /* 0xfffdffffeaea7812 */ /* 0x000fe400078ec0ff */
[----:B------:R0:W-:Y:S02]  /*38650*/  STL [R1+0xed0], R4 ;  /* 0x000ed00401007387 */ /* 0x0001e40000100800 */
[----:B------:R-:W-:Y:S02]  /*38660*/  @P0 LOP3.LUT R234, R234, 0x20000, RZ, 0xfc, !PT ;  /* 0x00020000eaea0812 */ /* 0x000fe400078efcff */
[----:B------:R-:W-:Y:S01]  /*38670*/  ISETP.GE.AND P0, PT, R166, UR21, PT ;  /* 0x00000015a6007c0c */ /* 0x000fe2000bf06270 */
[----:B------:R-:W-:Y:S01]  /*38680*/  ULDC.64 UR20, c[0x0][0x228] ;  /* 0x00008a0000147ab9 */ /* 0x000fe20000000a00 */
[----:B------:R-:W-:Y:S02]  /*38690*/  LOP3.LUT R234, R234, 0xffffbfff, RZ, 0xc0, !PT ;  /* 0xffffbfffeaea7812 */ /* 0x000fe400078ec0ff */
[----:B------:R-:W-:-:S02]  /*386a0*/  ISETP.LT.AND P1, PT, R3, UR24, !P0 ;  /* 0x0000001803007c0c */ /* 0x000fc4000c721270 */
[----:B------:R-:W-:-:S11]  /*386b0*/  ISETP.LT.AND P0, PT, R2, UR53, !P0 ;  /* 0x0000003502007c0c */ /* 0x000fd6000c701270 */
        /* <DEDUP_REMOVED lines=27> */
[----:B------:R-:W-:Y:S01]  /*38870*/  UMOV UR27, UR24 ;  /* 0x00000018001b7c82 */ /* 0x000fe20008000000 */
[----:B------:R-:W-:Y:S01]  /*38880*/  ISETP.LT.AND P1, PT, R3, UR16, !P0 ;  /* 0x0000001003007c0c */ /* 0x000fe2000c721270 */
[----:B0-----:R-:W-:Y:S01]  /*38890*/  IMAD.U32 R4, RZ, RZ, UR25 ;  /* 0x00000019ff047e24 */ /* 0x001fe2000f8e00ff */
[----:B------:R-:W-:Y:S01]  /*388a0*/  ISETP.LT.AND P0, PT, R2, UR47, !P0 ;  /* 0x0000002f02007c0c */ /* 0x000fe2000c701270 */
[----:B------:R-:W-:Y:S02]  /*388b0*/  ULDC.64 UR24, c[0x0][0x228] ;  /* 0x00008a0000187ab9 */ /* 0x000fe40000000a00 */
[----:B------:R-:W-:Y:S01]  /*388c0*/  UMOV UR26, UR24 ;  /* 0x00000018001a7c82 */ /* 0x000fe20008000000 */
[----:B------:R-:W-:Y:S01]  /*388d0*/  IMAD.U32 R7, RZ, RZ, UR25 ;  /* 0x00000019ff077e24 */ /* 0x000fe2000f8e00ff */
[----:B------:R0:W-:Y:S04]  /*388e0*/  STL [R1+0xed8], R4 ;  /* 0x000ed80401007387 */ /* 0x0001e80000100800 */
[----:B------:R-:W-:Y:S02]  /*388f0*/  STL [R1+0x1ad8], R7 ;  /* 0x001ad80701007387 */ /* 0x000fe40000100800 */
[----:B------:R-:W-:-:S04]  /*38900*/  @P1 LOP3.LUT R234, R234, 0x4, RZ, 0xfc, !PT ;  /* 0x00000004eaea1812 */ /* 0x000fc800078efcff */
[----:B------:R-:W-:-:S04]  /*38910*/  LOP3.LUT R234, R234, 0xfffffffd, RZ, 0xc0, !PT ;  /* 0xfffffffdeaea7812 */ /* 0x000fc800078ec0ff */
[----:B------:R-:W-:Y:S02]  /*38920*/  @P0 LOP3.LUT R234, R234, 0x2, RZ, 0xfc, !PT ;  /* 0x00000002eaea0812 */ /* 0x000fe400078efcff */
[----:B------:R-:W-:Y:S01]  /*38930*/  ISETP.GE.AND P0, PT, R162, UR11, PT ;  /* 0x0000000ba2007c0c */ /* 0x000fe2000bf06270 */
[----:B------:R-:W-:Y:S01]  /*38940*/  ULDC.64 UR10, c[0x0][0x228] ;  /* 0x00008a00000a7ab9 */ /* 0x000fe20000000a00 */
[----:B------:R-:W-:Y:S02]  /*38950*/  LOP3.LUT R234, R234, 0xbfffffff, RZ, 0xc0, !PT ;  /* 0xbfffffffeaea7812 */ /* 0x000fe400078ec0ff */
[----:B------:R-:W-:Y:S02]  /*38960*/  ISETP.LT.AND P1, PT, R3, UR22, !P0 ;  /* 0x0000001603007c0c */ /* 0x000fe4000c721270 */
        /* <DEDUP_REMOVED lines=12> */
[----:B0-----:R-:W-:Y:S01]  /*38a30*/  IMAD.U32 R4, RZ, RZ, UR17 ;  /* 0x00000011ff047e24 */ /* 0x001fe2000f8e00ff */
[----:B------:R-:W-:-:S04]  /*38a40*/  ULDC.64 UR16, c[0x0][0x228] ;  /* 0x00008a0000107ab9 */ /* 0x000fc80000000a00 */
[----:B------:R-:W-:Y:S01]  /*38a50*/  @P2 LOP3.LUT R233, R233, 0x4000000, RZ, 0xfc, !PT ;  /* 0x04000000e9e92812 */ /* 0x000fe200078efcff */
[----:B------:R0:W-:Y:S03]  /*38a60*/  STL [R1+0x1adc], R4 ;  /* 0x001adc0401007387 */ /* 0x0001e60000100800 */
        /* <DEDUP_REMOVED lines=13> */
[----:B------:R-:W-:Y:S01]  /*38b40*/  IMAD.U32 R6, RZ, RZ, UR23 ;  /* 0x00000017ff067e24 */ /* 0x000fe2000f8e00ff */
[----:B------:R-:W-:Y:S01]  /*38b50*/  ISETP.LT.AND P0, PT, R2, UR42, !P0 ;  /* 0x0000002a02007c0c */ /* 0x000fe2000c701270 */
[----:B------:R-:W-:Y:S02]  /*38b60*/  ULDC.64 UR42, c[0x0][0x228] ;  /* 0x00008a00002a7ab9 */ /* 0x000fe40000000a00 */
[----:B------:R-:W-:Y:S01]  /*38b70*/  UMOV UR23, UR42 ;  /* 0x0000002a00177c82 */ /* 0x000fe20008000000 */
[----:B------:R-:W-:Y:S01]  /*38b80*/  UMOV UR47, UR43 ;  /* 0x0000002b002f7c82 */ /* 0x000fe20008000000 */
[----:B------:R-:W-:Y:S01]  /*38b90*/  ULDC.64 UR42, c[0x0][0x228] ;  /* 0x00008a00002a7ab9 */ /* 0x000fe20000000a00 */
[----:B------:R-:W-:Y:S05]  /*38ba0*/  STL [R1+0x1ae0], R6 ;  /* 0x001ae00601007387 */ /* 0x000fea0000100800 */
        /* <DEDUP_REMOVED lines=9> */
[----:B------:R-:W-:-:S09]  /*38c40*/  UMOV UR31, UR36 ;  /* 0x00000024001f7c82 */ /* 0x000fd20008000000 */
        /* <DEDUP_REMOVED lines=9> */
[----:B------:R-:W-:Y:S01]  /*38ce0*/  ISETP.GE.AND P0, PT, R156, UR15, PT ;  /* 0x0000000f9c007c0c */ /* 0x000fe2000bf06270 */
[----:B------:R-:W-:Y:S01]  /*38cf0*/  ULDC.64 UR14, c[0x0][0x228] ;  /* 0x00008a00000e7ab9 */ /* 0x000fe20000000a00 */
[----:B------:R-:W-:Y:S01]  /*38d00*/  ULDC.64 UR36, c[0x0][0x228] ;  /* 0x00008a0000247ab9 */ /* 0x000fe20000000a00 */
[----:B------:R-:W-:Y:S01]  /*38d10*/  UMOV UR22, UR14 ;  /* 0x0000000e00167c82 */ /* 0x000fe20008000000 */
[----:B------:R-:W-:Y:S01]  /*38d20*/  IMAD.U32 R188, RZ, RZ, UR15 ;  /* 0x0000000fffbc7e24 */ /* 0x000fe2000f8e00ff */
[----:B------:R-:W-:-:S04]  /*38d30*/  ULDC.64 UR14, c[0x0][0x228] ;  /* 0x00008a00000e7ab9 */ /* 0x000fc80000000a00 */
[----:B------:R-:W-:Y:S01]  /*38d40*/  @P2 LOP3.LUT R233, R233, 0x400, RZ, 0xfc, !PT ;  /* 0x00000400e9e92812 */ /* 0x000fe200078efcff */
[----:B------:R-:W-:Y:S03]  /*38d50*/  STL [R1+0x1ae4], R188 ;  /* 0x001ae4bc01007387 */ /* 0x000fe60000100800 */
        /* <DEDUP_REMOVED lines=15> */
[----:B------:R-:W-:-:S02]  /*38e50*/  ULDC.64 UR26, c[0x0][0x228] ;  /* 0x00008a00001a7ab9 */ /* 0x000fc40000000a00 */
[----:B------:R-:W-:Y:S01]  /*38e60*/  UMOV UR20, UR26 ;  /* 0x0000001a00147c82 */ /* 0x000fe20008000000 */
[----:B------:R-:W-:Y:S01]  /*38e70*/  UMOV UR45, UR27 ;  /* 0x0000001b002d7c82 */ /* 0x000fe20008000000 */
[----:B------:R-:W-:Y:S01]  /*38e80*/  UMOV UR26, UR29 ;  /* 0x0000001d001a7c82 */ /* 0x000fe20008000000 */
[----:B------:R-:W-:Y:S01]  /*38e90*/  UMOV UR27, UR28 ;  /* 0x0000001c001b7c82 */ /* 0x000fe20008000000 */
[----:B------:R-:W-:Y:S01]  /*38ea0*/  @P1 LOP3.LUT R233, R233, 0x4, RZ, 0xfc, !PT ;  /* 0x00000004e9e91812 */ /* 0x000fe200078efcff */
[----:B------:R-:W-:-:S03]  /*38eb0*/  ULDC.64 UR28, c[0x0][0x228] ;  /* 0x00008a00001c7ab9 */ /* 0x000fc60000000a00 */
        /* <DEDUP_REMOVED lines=17> */
[----:B------:R-:W-:-:S08]  /*38fd0*/  ULDC.64 UR10, c[0x0][0x228] ;  /* 0x00008a00000a7ab9 */ /* 0x000fd00000000a00 */
        /* <DEDUP_REMOVED lines=31> */
[----:B------:R-:W-:-:S10]  /*391d0*/  ULDC.64 UR20, c[0x0][0x228] ;  /* 0x00008a0000147ab9 */ /* 0x000fd40000000a00 */
        /* <DEDUP_REMOVED lines=22> */
[----:B------:R-:W-:Y:S02]  /*39340*/  ULDC.64 UR8, c[0x0][0x228] ;  /* 0x00008a0000087ab9 */ /* 0x000fe40000000a00 */
[----:B------:R-:W-:Y:S01]  /*39350*/  STL [R1+0x1ae8], R232 ;  /* 0x001ae8e801007387 */ /* 0x000fe20000100800 */
        /* <DEDUP_REMOVED lines=72> */
[----:B------:R-:W-:-:S07]  /*397e0*/  UMOV UR8, UR59 ;  /* 0x0000003b00087c82 */ /* 0x000fce0008000000 */
[----:B------:R-:W-:-:S04]  /*397f0*/  @P2 LOP3.LUT R231, R231, 0x4, RZ, 0xfc, !PT ;  /* 0x00000004e7e72812 */ /* 0x000fc800078efcff */
[----:B------:R-:W-:-:S04]  /*39800*/  LOP3.LUT R231, R231, 0xfffffffd, RZ, 0xc0, !PT ;  /* 0xfffffffde7e77812 */ /* 0x000fc800078ec0ff */
[----:B------:R-:W-:Y:S02]  /*39810*/  @P1 LOP3.LUT R231, R231, 0x2, RZ, 0xfc, !PT ;  /* 0x00000002e7e71812 */ /* 0x000fe400078efcff */
[----:B------:R-:W-:Y:S02]  /*39820*/  ISETP.LT.AND P1, PT, R3, UR22, !P0 ;  /* 0x0000001603007c0c */ /* 0x000fe4000c721270 */
[----:B------:R-:W-:Y:S01]  /*39830*/  ISETP.LT.AND P0, PT, R2, UR30, !P0 ;  /* 0x0000001e02007c0c */ /* 0x000fe2000c701270 */
[----:B------:R-:W-:Y:S01]  /*39840*/  UMOV UR30, UR42 ;  /* 0x0000002a001e7c82 */ /* 0x000fe20008000000 */
[----:B------:R-:W-:Y:S01]  /*39850*/  UMOV UR42, UR26 ;  /* 0x0000001a002a7c82 */ /* 0x000fe20008000000 */
[----:B------:R-:W-:Y:S01]  /*39860*/  UMOV UR26, UR32 ;  /* 0x00000020001a7c82 */ /* 0x000fe20008000000 */
[----:B------:R-:W-:Y:S01]  /*39870*/  UMOV UR32, UR38 ;  /* 0x0000002600207c82 */ /* 0x000fe20008000000 */
[----:B------:R-:W-:Y:S06]  /*39880*/  STL [R1+0x1aec], R231 ;  /* 0x001aece701007387 */ /* 0x000fec0000100800 */
        /* <DEDUP_REMOVED lines=9> */
[----:B------:R-:W-:Y:S01]  /*39920*/  UMOV UR56, UR27 ;  /* 0x0000001b00387c82 */ /* 0x000fe20008000000 */
[----:B------:R-:W-:-:S08]  /*39930*/  UMOV UR27, UR34 ;  /* 0x00000022001b7c82 */ /* 0x000fd00008000000 */
[----:B------:R-:W-:-:S04]  /*39940*/  @P1 LOP3.LUT R230, R230, 0x4000000, RZ, 0xfc, !PT ;  /* 0x04000000e6e61812 */ /* 0x000fc800078efcff */
[----:B------:R-:W-:-:S04]  /*39950*/  LOP3.LUT R230, R230, 0xfdffffff, RZ, 0xc0, !PT ;  /* 0xfdffffffe6e67812 */ /* 0x000fc800078ec0ff */
[----:B------:R-:W-:Y:S02]  /*39960*/  @P0 LOP3.LUT R230, R230, 0x2000000, RZ, 0xfc, !PT ;  /* 0x02000000e6e60812 */ /* 0x000fe400078efcff */
[----:B------:R-:W-:Y:S01]  /*39970*/  ISETP.GE.AND P0, PT, R8, UR5, PT ;  /* 0x0000000508007c0c */ /* 0x000fe2000bf06270 */
[----:B------:R-:W-:Y:S01]  /*39980*/  VIADD R8, R0, 0xda ;  /* 0x000000da00087836 */ /* 0x000fe20000000000 */
[----:B------:R-:W-:Y:S01]  /*39990*/  LOP3.LUT R230, R230, 0xffbfffff, RZ, 0xc0, !PT ;  /* 0xffbfffffe6e67812 */ /* 0x000fe200078ec0ff */
[----:B------:R-:W-:Y:S01]  /*399a0*/  ULDC.64 UR4, c[0x0][0x228] ;  /* 0x00008a0000047ab9 */ /* 0x000fe20000000a00 */
        /* <DEDUP_REMOVED lines=19> */
[----:B------:R-:W-:Y:S01]  /*39ae0*/  VIADD R8, R0, 0xd6 ;  /* 0x000000d600087836 */ /* 0x000fe20000000000 */
[----:B------:R-:W-:Y:S01]  /*39af0*/  LOP3.LUT R230, R230, 0xffffbfff, RZ, 0xc0, !PT ;  /* 0xffffbfffe6e67812 */ /* 0x000fe200078ec0ff */
[----:B------:R-:W-:Y:S01]  /*39b00*/  ULDC.64 UR16, c[0x0][0x228] ;  /* 0x00008a0000107ab9 */ /* 0x000fe20000000a00 */
[----:B------:R-:W-:Y:S01]  /*39b10*/  ISETP.LT.AND P1, PT, R3, UR22, !P0 ;  /* 0x0000001603007c0c */ /* 0x000fe2000c721270 */
[----:B------:R-:W-:Y:S01]  /*39b20*/  UMOV UR22, UR48 ;  /* 0x0000003000167c82 */ /* 0x000fe20008000000 */
[----:B------:R-:W-:Y:S01]  /*39b30*/  ISETP.LT.AND P0, PT, R2, UR54, !P0 ;  /* 0x0000003602007c0c */ /* 0x000fe2000c701270 */
[----:B------:R-:W-:Y:S01]  /*39b40*/  ULDC.64 UR48, c[0x0][0x228] ;  /* 0x00008a0000307ab9 */ /* 0x000fe20000000a00 */
[----:B------:R-:W-:Y:S01]  /*39b50*/  UMOV UR54, UR14 ;  /* 0x0000000e00367c82 */ /* 0x000fe20008000000 */
[----:B------:R-:W-:Y:S01]  /*39b60*/  UMOV UR14, UR24 ;  /* 0x00000018000e7c82 */ /* 0x000fe20008000000 */
[----:B------:R-:W-:Y:S01]  /*39b70*/  UMOV UR24, UR35 ;  /* 0x0000002300187c82 */ /* 0x000fe20008000000 */
[----:B------:R-:W-:-:S06]  /*39b80*/  ULDC.64 UR34, c[0x0][0x228] ;  /* 0x00008a0000227ab9 */ /* 0x000fcc0000000a00 */
        /* <DEDUP_REMOVED lines=32> */
[----:B------:R-:W-:Y:S02]  /*39d90*/  LOP3.LUT R230, R230, 0xfffffffb, RZ, 0xc0, !PT ;  /* 0xfffffffbe6e67812 */ /* 0x000fe400078ec0ff */
[----:B------:R-:W-:Y:S02]  /*39da0*/  ISETP.LT.AND P1, PT, R3, UR6, !P0 ;  /* 0x0000000603007c0c */ /* 0x000fe4000c721270 */
[----:B------:R-:W-:Y:S01]  /*39db0*/  ISETP.LT.AND P0, PT, R2, UR38, !P0 ;  /* 0x0000002602007c0c */ /* 0x000fe2000c701270 */
[----:B------:R-:W-:Y:S01]  /*39dc0*/  UMOV UR38, UR30 ;  /* 0x0000001e00267c82 */ /* 0x000fe20008000000 */
[----:B------:R-:W-:Y:S01]  /*39dd0*/  UMOV UR30, UR8 ;  /* 0x00000008001e7c82 */ /* 0x000fe20008000000 */
[----:B------:R-:W-:Y:S01]  /*39de0*/  UMOV UR8, UR27 ;  /* 0x0000001b00087c82 */ /* 0x000fe20008000000 */
[----:B------:R-:W-:-:S07]  /*39df0*/  ULDC.64 UR26, c[0x0][0x228] ;  /* 0x00008a00001a7ab9 */ /* 0x000fce0000000a00 */
[----:B------:R-:W-:-:S04]  /*39e00*/  @P1 LOP3.LUT R230, R230, 0x4, RZ, 0xfc, !PT ;  /* 0x00000004e6e61812 */ /* 0x000fc800078efcff */
[----:B------:R-:W-:-:S04]  /*39e10*/  LOP3.LUT R230, R230, 0xfffffffd, RZ, 0xc0, !PT ;  /* 0xfffffffde6e67812 */ /* 0x000fc800078ec0ff */
[----:B------:R-:W-:Y:S02]  /*39e20*/  @P0 LOP3.LUT R230, R230, 0x2, RZ, 0xfc, !PT ;  /* 0x00000002e6e60812 */ /* 0x000fe400078efcff */
[----:B------:R-:W-:Y:S01]  /*39e30*/  ISETP.GE.AND P0, PT, R8, UR17, PT ;  /* 0x0000001108007c0c */ /* 0x000fe2000bf06270 */
[----:B------:R-:W-:Y:S02]  /*39e40*/  VIADD R8, R0, 0xce ;  /* 0x000000ce00087836 */ /* 0x000fe40000000000 */
[----:B------:R-:W-:Y:S01]  /*39e50*/  STL [R1+0x1af0], R230 ;  /* 0x001af0e601007387 */ /* 0x000fe20000100800 */
[----:B------:R-:W-:Y:S01]  /*39e60*/  ISETP.LT.AND P1, PT, R3, UR58, !P0 ;  /* 0x0000003a03007c0c */ /* 0x000fe2000c721270 */
[----:B------:R-:W-:Y:S01]  /*39e70*/  UMOV UR58, UR10 ;  /* 0x0000000a003a7c82 */ /* 0x000fe20008000000 */
[----:B------:R-:W-:Y:S01]  /*39e80*/  ISETP.LT.AND P0, PT, R2, UR34, !P0 ;  /* 0x0000002202007c0c */ /* 0x000fe2000c701270 */
[----:B------:R-:W-:Y:S01]  /*39e90*/  UMOV UR10, UR40 ;  /* 0x00000028000a7c82 */ /* 0x000fe20008000000 */
        /* <DEDUP_REMOVED lines=9> */
[----:B------:R-:W-:Y:S01]  /*39f30*/  ULDC.64 UR12, c[0x0][0x228] ;  /* 0x00008a00000c7ab9 */ /* 0x000fe20000000a00 */
[----:B------:R-:W-:Y:S01]  /*39f40*/  STL [R1+0x1af4], R229 ;  /* 0x001af4e501007387 */ /* 0x000fe20000100800 */
[----:B------:R-:W-:Y:S01]  /*39f50*/  ISETP.LT.AND P1, PT, R3, UR32, !P0 ;  /* 0x0000002003007c0c */ /* 0x000fe2000c721270 */
[----:B------:R-:W-:Y:S01]  /*39f60*/  UMOV UR32, UR16 ;  /* 0x0000001000207c82 */ /* 0x000fe20008000000 */
[----:B------:R-:W-:Y:S01]  /*39f70*/  ISETP.LT.AND P0, PT, R2, UR26, !P0 ;  /* 0x0000001a02007c0c */ /* 0x000fe2000c701270 */
[----:B------:R-:W-:Y:S01]  /*39f80*/  UMOV UR26, UR22 ;  /* 0x00000016001a7c82 */ /* 0x000fe20008000000 */
[----:B------:R-:W-:Y:S01]  /*39f90*/  ULDC.64 UR22, c[0x0][0x228] ;  /* 0x00008a0000167ab9 */ /* 0x000fe20000000a00 */
[----:B------:R-:W-:-:S08]  /*39fa0*/  ULDC.64 UR16, c[0x0][0x228] ;  /* 0x00008a0000107ab9 */ /* 0x000fd00000000a00 */
        /* <DEDUP_REMOVED lines=23> */
[----:B------:R-:W-:-:S09]  /*3a120*/  ULDC UR4, c[0x0][0x228] ;  /* 0x00008a0000047ab9 */ /* 0x000fd20000000800 */
[----:B------:R-:W-:-:S04]  /*3a130*/  @P1 LOP3.LUT R228, R228, 0x4000, RZ, 0xfc, !PT ;  /* 0x00004000e4e41812 */ /* 0x000fc800078efcff */
[----:B------:R-:W-:-:S04]  /*3a140*/  LOP3.LUT R228, R228, 0xffffdfff, RZ, 0xc0, !PT ;  /* 0xffffdfffe4e47812 */ /* 0x000fc800078ec0ff */
[----:B------:R-:W-:Y:S02]  /*3a150*/  @P0 LOP3.LUT R228, R228, 0x2000, RZ, 0xfc, !PT ;  /* 0x00002000e4e40812 */ /* 0x000fe400078efcff */
[----:B------:R-:W-:Y:S01]  /*3a160*/  ISETP.GE.AND P0, PT, R8, UR59, PT ;  /* 0x0000003b08007c0c */ /* 0x000fe2000bf06270 */
[----:B------:R-:W-:Y:S02]  /*3a170*/  VIADD R8, R0, 0x157 ;  /* 0x0000015700087836 */ /* 0x000fe40000000000 */
[----:B------:R-:W-:Y:S01]  /*3a180*/  STL [R1+0x1af8], R228 ;  /* 0x001af8e401007387 */ /* 0x000fe20000100800 */
[----:B------:R-:W-:Y:S01]  /*3a190*/  ISETP.LT.AND P1, PT, R3, UR58, !P0 ;  /* 0x0000003a03007c0c */ /* 0x000fe2000c721270 */
[----:B------:R-:W-:Y:S01]  /*3a1a0*/  ULDC.64 UR58, c[0x0][0x228] ;  /* 0x00008a00003a7ab9 */ /* 0x000fe20000000a00 */
[----:B------:R-:W-:Y:S01]  /*3a1b0*/  ISETP.LT.AND P0, PT, R2, UR4, !P0 ;  /* 0x0000000402007c0c */ /* 0x000fe2000c701270 */
[----:B------:R-:W-:Y:S01]  /*3a1c0*/  UMOV UR6, UR59 ;  /* 0x0000003b00067c82 */ /* 0x000fe20008000000 */
[----:B------:R-:W-:Y:S01]  /*3a1d0*/  UMOV UR44, UR58 ;  /* 0x0000003a002c7c82 */ /* 0x000fe20008000000 */
[----:B------:R-:W-:Y:S01]  /*3a1e0*/  ULDC.64 UR58, c[0x0][0x228] ;  /* 0x00008a00003a7ab9 */ /* 0x000fe20000000a00 */
[----:B------:R-:W-:-:S07]  /*3a1f0*/  ULDC UR4, c[0x0][0x228] ;  /* 0x00008a0000047ab9 */ /* 0x000fce0000000800 */
[----:B------:R-:W-:Y:S02]  /*3a200*/  @P1 LOP3.LUT R250, R250, 0x400, RZ, 0xfc, !PT ;  /* 0x00000400fafa1812 */ /* 0x000fe400078efcff */
[----:B------:R-:W-:Y:S02]  /*3a210*/  @P0 LOP3.LUT R236, R236, 0x40000000, RZ, 0xfc, !PT ;  /* 0x40000000ecec0812 */ /* 0x000fe400078efcff */
[----:B------:R-:W-:Y:S01]  /*3a220*/  ISETP.GE.AND P0, PT, R8, UR6, PT ;  /* 0x0000000608007c0c */ /* 0x000fe2000bf06270 */
[----:B------:R-:W-:Y:S01]  /*3a230*/  VIADD R8, R0, 0x156 ;  /* 0x0000015600087836 */ /* 0x000fe20000000000 */
[----:B------:R-:W-:Y:S01]  /*3a240*/  LOP3.LUT R236, R236, 0xefffffff, RZ, 0xc0, !PT ;  /* 0xefffffffecec7812 */ /* 0x000fe200078ec0ff */
[----:B------:R-:W-:Y:S01]  /*3a250*/  UMOV UR6, UR12 ;  /* 0x0000000c00067c82 */ /* 0x000fe20008000000 */
[----:B------:R-:W-:Y:S01]  /*3a260*/  ISETP.LT.AND P1, PT, R3, UR58, !P0 ;  /* 0x0000003a03007c0c */ /* 0x000fe2000c721270 */
[----:B------:R-:W-:Y:S01]  /*3a270*/  UMOV UR12, UR61 ;  /* 0x0000003d000c7c82 */ /* 0x000fe20008000000 */
[----:B------:R-:W-:Y:S01]  /*3a280*/  ISETP.LT.AND P0, PT, R2, UR4, !P0 ;  /* 0x0000000402007c0c */ /* 0x000fe2000c701270 */
[----:B------:R-:W-:Y:S01]  /*3a290*/  UMOV UR58, UR60 ;  /* 0x0000003c003a7c82 */ /* 0x000fe20008000000 */
[----:B------:R-:W-:Y:S01]  /*3a2a0*/  ULDC.64 UR60, c[0x0][0x228] ;  /* 0x00008a00003c7ab9 */ /* 0x000fe20000000a00 */
[----:B------:R-:W-:Y:S01]  /*3a2b0*/  ULDC UR4, c[0x0][0x228] ;  /* 0x00008a0000047ab9 */ /* 0x000fe20000000800 */
[----:B------:R-:W-:Y:S07]  /*3a2c0*/  STL [R1+0x1afc], R250 ;  /* 0x001afcfa01007387 */ /* 0x000fee0000100800 */
[----:B------:R-:W-:-:S04]  /*3a2d0*/  @P1 LOP3.LUT R236, R236, 0x10000000, RZ, 0xfc, !PT ;  /* 0x10000000ecec1812 */ /* 0x000fc800078efcff */
[----:B------:R-:W-:-:S04]  /*3a2e0*/  LOP3.LUT R236, R236, 0xf7ffffff, RZ, 0xc0, !PT ;  /* 0xf7ffffffecec7812 */ /* 0x000fc800078ec0ff */
[----:B------:R-:W-:Y:S02]  /*3a2f0*/  @P0 LOP3.LUT R236, R236, 0x8000000, RZ, 0xfc, !PT ;  /* 0x08000000ecec0812 */ /* 0x000fe400078efcff */
[----:B------:R-:W-:Y:S01]  /*3a300*/  ISETP.GE.AND P0, PT, R8, UR59, PT ;  /* 0x0000003b08007c0c */ /* 0x000fe2000bf06270 */
[----:B------:R-:W-:Y:S01]  /*3a310*/  VIADD R8, R0, 0x155 ;  /* 0x0000015500087836 */ /* 0x000fe20000000000 */
[----:B------:R-:W-:Y:S02]  /*3a320*/  LOP3.LUT R236, R236, 0xfdffffff, RZ, 0xc0, !PT ;  /* 0xfdffffffecec7812 */ /* 0x000fe400078ec0ff */
[----:B------:R-:W-:Y:S01]  /*3a330*/  ISETP.LT.AND P1, PT, R3, UR60, !P0 ;  /* 0x0000003c03007c0c */ /* 0x000fe2000c721270 */
[----:B------:R-:W-:Y:S01]  /*3a340*/  UMOV UR60, UR58 ;  /* 0x0000003a003c7c82 */ /* 0x000fe20008000000 */
[----:B------:R-:W-:Y:S01]  /*3a350*/  ISETP.LT.AND P0, PT, R2, UR4, !P0 ;  /* 0x0000000402007c0c */ /* 0x000fe2000c701270 */
[----:B------:R-:W-:Y:S01]  /*3a360*/  ULDC.64 UR58, c[0x0][0x228] ;  /* 0x00008a00003a7ab9 */ /* 0x000fe20000000a00 */
[----:B------:R-:W-:-:S09]  /*3a370*/  ULDC UR4, c[0x0][0x228] ;  /* 0x00008a0000047ab9 */ /* 0x000fd20000000800 */
        /* <DEDUP_REMOVED lines=88> */
[----:B------:R-:W-:Y:S02]  /*3a900*/  @P1 LOP3.LUT R236, R236, 0x1, RZ, 0xfc, !PT ;  /* 0x00000001ecec1812 */ /* 0x000fe400078efcff */
[----:B------:R-:W-:Y:S02]  /*3a910*/  @P0 LOP3.LUT R235, R235, 0x40000000, RZ, 0xfc, !PT ;  /* 0x40000000ebeb0812 */ /* 0x000fe400078efcff */
[----:B------:R-:W-:Y:S01]  /*3a920*/  ISETP.GE.AND P0, PT, R8, UR61, PT ;  /* 0x0000003d08007c0c */ /* 0x000fe2000bf06270 */
[----:B------:R-:W-:Y:S01]  /*3a930*/  VIADD R8, R0, 0x14c ;  /* 0x0000014c00087836 */ /* 0x000fe20000000000 */
[----:B------:R-:W-:Y:S01]  /*3a940*/  LOP3.LUT R235, R235, 0xefffffff, RZ, 0xc0, !PT ;  /* 0xefffffffebeb7812 */ /* 0x000fe200078ec0ff */
[----:B------:R-:W-:Y:S01]  /*3a950*/  STL [R1+0x1b00], R236 ;  /* 0x001b00ec01007387 */ /* 0x000fe20000100800 */
        /* <DEDUP_REMOVED lines=122> */
[----:B------:R-:W-:Y:S01]  /*3b100*/  IMAD.MOV.U32 R225, RZ, RZ, R223 ;  /* 0x000000ffffe17224 */ /* 0x000fe200078e00df */
[----:B------:R-:W-:Y:S01]  /*3b110*/  ISETP.LT.AND P0, PT, R2, UR4, !P0 ;  /* 0x0000000402007c0c */ /* 0x000fe2000c701270 */
[----:B------:R-:W-:Y:S01]  /*3b120*/  ULDC UR4, c[0x0][0x228] ;  /* 0x00008a0000047ab9 */ /* 0x000fe20000000800 */
[----:B------:R-:W-:Y:S01]  /*3b130*/  IMAD.MOV.U32 R224, RZ, RZ, R222 ;  /* 0x000000ffffe07224 */ /* 0x000fe200078e00de */
[----:B------:R-:W-:Y:S01]  /*3b140*/  F2FP.SATFINITE.E4M3.F32.PACK_AB_MERGE_C R24, R25, R24, RZ ;  /* 0x000000181918723e */ /* 0x000fe200048070ff */
[----:B------:R-:W-:-:S07]  /*3b150*/  ULDC UR60, c[0x0][0x228] ;  /* 0x00008a00003c7ab9 */ /* 0x000fce0000000800 */
[----:B------:R-:W-:-:S04]  /*3b160*/  @P1 LOP3.LUT R234, R234, 0x100000, RZ, 0xfc, !PT ;  /* 0x00100000eaea1812 */ /* 0x000fc800078efcff */
[----:B------:R-:W-:-:S04]  /*3b170*/  LOP3.LUT R234, R234, 0xfff7ffff, RZ, 0xc0, !PT ;  /* 0xfff7ffffeaea7812 */ /* 0x000fc800078ec0ff */
[----:B------:R-:W-:Y:S02]  /*3b180*/  @P0 LOP3.LUT R234, R234, 0x80000, RZ, 0xfc, !PT ;  /* 0x00080000eaea0812 */ /* 0x000fe400078efcff */
[----:B------:R-:W-:Y:S01]  /*3b190*/  ISETP.GE.AND P0, PT, R8, UR61, PT ;  /* 0x0000003d08007c0c */ /* 0x000fe2000bf06270 */
[----:B------:R-:W-:Y:S01]  /*3b1a0*/  VIADD R8, R0, 0x13b ;  /* 0x0000013b00087836 */ /* 0x000fe20000000000 */
[----:B------:R-:W-:Y:S02]  /*3b1b0*/  LOP3.LUT R234, R234, 0xfffeffff, RZ, 0xc0, !PT ;  /* 0xfffeffffeaea7812 */ /* 0x000fe400078ec0ff */
[----:B------:R-:W-:Y:S01]  /*3b1c0*/  ISETP.LT.AND P1, PT, R3, UR58, !P0 ;  /* 0x0000003a03007c0c */ /* 0x000fe2000c721270 */
[----:B------:R-:W-:Y:S01]  /*3b1d0*/  ULDC.64 UR58, c[0x0][0x228] ;  /* 0x00008a00003a7ab9 */ /* 0x000fe20000000a00 */
[----:B------:R-:W-:Y:S01]  /*3b1e0*/  ISETP.LT.AND P0, PT, R2, UR4, !P0 ;  /* 0x0000000402007c0c */ /* 0x000fe2000c701270 */
[----:B------:R-:W-:-:S10]  /*3b1f0*/  ULDC UR4, c[0x0][0x228] ;  /* 0x00008a0000047ab9 */ /* 0x000fd40000000800 */
[----:B------:R-:W-:-:S04]  /*3b200*/  @P1 LOP3.LUT R234, R234, 0x10000, RZ, 0xfc, !PT ;  /* 0x00010000eaea1812 */ /* 0x000fc800078efcff */
[----:B------:R-:W-:-:S04]  /*3b210*/  LOP3.LUT R234, R234, 0xffff7fff, RZ, 0xc0, !PT ;  /* 0xffff7fffeaea7812 */ /* 0x000fc800078ec0ff */
[----:B------:R-:W-:Y:S02]  /*3b220*/  @P0 LOP3.LUT R234, R234, 0x8000, RZ, 0xfc, !PT ;  /* 0x00008000eaea0812 */ /* 0x000fe400078efcff */
[----:B------:R-:W-:Y:S01]  /*3b230*/  ISETP.GE.AND P0, PT, R8, UR6, PT ;  /* 0x0000000608007c0c */ /* 0x000fe2000bf06270 */
[----:B------:R-:W-:Y:S01]  /*3b240*/  VIADD R8, R0, 0x139 ;  /* 0x0000013900087836 */ /* 0x000fe20000000000 */
[----:B------:R-:W-:Y:S01]  /*3b250*/  LOP3.LUT R234, R234, 0xffffefff, RZ, 0xc0, !PT ;  /* 0xffffefffeaea7812 */ /* 0x000fe200078ec0ff */
[----:B------:R-:W-:Y:S01]  /*3b260*/  ULDC UR6, c[0x0][0x228] ;  /* 0x00008a0000067ab9 */ /* 0x000fe20000000800 */
[----:B------:R-:W-:Y:S01]  /*3b270*/  ISETP.LT.AND P1, PT, R3, UR58, !P0 ;  /* 0x0000003a03007c0c */ /* 0x000fe2000c721270 */
[----:B------:R-:W-:Y:S01]  /*3b280*/  IMAD.MOV.U32 R223, RZ, RZ, R221 ;  /* 0x000000ffffdf7224 */ /* 0x000fe200078e00dd */
[----:B------:R-:W-:Y:S01]  /*3b290*/  ISETP.LT.AND P0, PT, R2, UR4, !P0 ;  /* 0x0000000402007c0c */ /* 0x000fe2000c701270 */
[----:B------:R-:W-:Y:S01]  /*3b2a0*/  ULDC UR4, c[0x0][0x248] ;  /* 0x0000920000047ab9 */ /* 0x000fe20000000800 */
[----:B------:R-:W-:Y:S01]  /*3b2b0*/  IMAD.MOV.U32 R222, RZ, RZ, R220 ;  /* 0x000000ffffde7224 */ /* 0x000fe200078e00dc */
[----:B------:R-:W-:Y:S01]  /*3b2c0*/  F2FP.SATFINITE.E4M3.F32.PACK_AB_MERGE_C R25, R119, R118, RZ ;  /* 0x000000767719723e */ /* 0x000fe200048070ff */
[----:B------:R-:W-:Y:S01]  /*3b2d0*/  VIADD R5, R5, UR4 ;  /* 0x0000000405057c36 */ /* 0x000fe20008000000 */
[----:B------:R-:W-:Y:S01]  /*3b2e0*/  ULDC UR4, c[0x0][0x228] ;  /* 0x00008a0000047ab9 */ /* 0x000fe20000000800 */
[----:B------:R-:W-:Y:S01]  /*3b2f0*/  F2FP.SATFINITE.E4M3.F32.PACK_AB_MERGE_C R26, R27, R26, RZ ;  /* 0x0000001a1b1a723e */ /* 0x000fe200048070ff */
[----:B------:R-:W-:-:S02]  /*3b300*/  ULDC UR58, c[0x0][0x228] ;  /* 0x00008a00003a7ab9 */ /* 0x000fc40000000800 */
[----:B------:R1:W-:Y:S02]  /*3b310*/  STL [R1+0xe24], R5 ;  /* 0x000e240501007387 */ /* 0x0003e40000100800 */
[----:B------:R-:W-:-:S04]  /*3b320*/  @P1 LOP3.LUT R234, R234, 0x1000, RZ, 0xfc, !PT ;  /* 0x00001000eaea1812 */ /* 0x000fc800078efcff */
[----:B------:R-:W-:-:S04]  /*3b330*/  LOP3.LUT R234, R234, 0xfffff7ff, RZ, 0xc0, !PT ;  /* 0xfffff7ffeaea7812 */ /* 0x000fc800078ec0ff */
[----:B------:R-:W-:Y:S02]  /*3b340*/  @P0 LOP3.LUT R234, R234, 0x800, RZ, 0xfc, !PT ;  /* 0x00000800eaea0812 */ /* 0x000fe400078efcff */
[----:B------:R-:W-:Y:S01]  /*3b350*/  ISETP.GE.AND P0, PT, R8, UR12, PT ;  /* 0x0000000c08007c0c */ /* 0x000fe2000bf06270 */
[----:B------:R-:W-:Y:S01]  /*3b360*/  VIADD R8, R0, 0x137 ;  /* 0x0000013700087836 */ /* 0x000fe20000000000 */
[----:B------:R-:W-:Y:S01]  /*3b370*/  LOP3.LUT R234, R234, 0xfffffeff, RZ, 0xc0, !PT ;  /* 0xfffffeffeaea7812 */ /* 0x000fe200078ec0ff */
[----:B------:R-:W-:Y:S01]  /*3b380*/  IMAD.MOV.U32 R221, RZ, RZ, R219 ;  /* 0x000000ffffdd7224 */ /* 0x000fe200078e00db */
[----:B------:R-:W-:Y:S01]  /*3b390*/  ISETP.LT.AND P1, PT, R3, UR6, !P0 ;  /* 0x0000000603007c0c */ /* 0x000fe2000c721270 */
[----:B------:R-:W-:Y:S01]  /*3b3a0*/  ULDC UR6, c[0x0][0x228] ;  /* 0x00008a0000067ab9 */ /* 0x000fe20000000800 */
[----:B------:R-:W-:Y:S01]  /*3b3b0*/  ISETP.LT.AND P0, PT, R2, UR4, !P0 ;  /* 0x0000000402007c0c */ /* 0x000fe2000c701270 */
[----:B------:R-:W-:Y:S01]  /*3b3c0*/  ULDC UR4, c[0x0][0x248] ;  /* 0x0000920000047ab9 */ /* 0x000fe20000000800 */
[----:B------:R-:W-:-:S02]  /*3b3d0*/  IMAD.MOV.U32 R220, RZ, RZ, R218 ;  /* 0x000000ffffdc7224 */ /* 0x000fc400078e00da */
[----:B------:R-:W-:Y:S02]  /*3b3e0*/  IMAD.MOV.U32 R251, RZ, RZ, R223 ;  /* 0x000000fffffb7224 */ /* 0x000fe400078e00df */
[----:B------:R-:W-:Y:S01]  /*3b3f0*/  IMAD.MOV.U32 R249, RZ, RZ, R222 ;  /* 0x000000fffff97224 */ /* 0x000fe200078e00de */
[----:B------:R-:W-:Y:S01]  /*3b400*/  F2FP.SATFINITE.E4M3.F32.PACK_AB_MERGE_C R27, R127, R126, RZ ;  /* 0x0000007e7f1b723e */ /* 0x000fe200048070ff */
[----:B0-----:R-:W-:Y:S01]  /*3b410*/  VIADD R4, R5, UR4 ;  /* 0x0000000405047c36 */ /* 0x001fe20008000000 */
[----:B------:R-:W-:Y:S01]  /*3b420*/  ULDC UR4, c[0x0][0x228] ;  /* 0x00008a0000047ab9 */ /* 0x000fe20000000800 */
[----:B------:R-:W-:Y:S01]  /*3b430*/  F2FP.SATFINITE.E4M3.F32.PACK_AB_MERGE_C R32, R33, R32, RZ ;  /* 0x000000202120723e */ /* 0x000fe200048070ff */
[----:B------:R-:W-:Y:S01]  /*3b440*/  ULDC UR12, c[0x0][0x228] ;  /* 0x00008a00000c7ab9 */ /* 0x000fe20000000800 */
[----:B------:R-:W-:Y:S01]  /*3b450*/  @P1 LOP3.LUT R234, R234, 0x100, RZ, 0xfc, !PT ;  /* 0x00000100eaea1812 */ /* 0x000fe200078efcff */
[----:B------:R0:W-:Y:S03]  /*3b460*/  STL [R1+0xe00], R4 ;  /* 0x000e000401007387 */ /* 0x0001e60000100800 */
        /* <DEDUP_REMOVED lines=10> */
[----:B------:R-:W-:Y:S01]  /*3b510*/  IMAD.MOV.U32 R218, RZ, RZ, R216 ;  /* 0x000000ffffda7224 */ /* 0x000fe200078e00d8 */
[----:B-1----:R-:W-:Y:S01]  /*3b520*/  F2FP.SATFINITE.E4M3.F32.PACK_AB_MERGE_C R5, R224, R225, RZ ;  /* 0x000000e1e005723e */ /* 0x002fe200048070ff */
[----:B0-----:R-:W-:Y:S01]  /*3b530*/  VIADD R4, R4, UR4 ;  /* 0x0000000404047c36 */ /* 0x001fe20008000000 */
[----:B------:R-:W-:Y:S01]  /*3b540*/  ULDC UR4, c[0x0][0x228] ;  /* 0x00008a0000047ab9 */ /* 0x000fe20000000800 */
[----:B------:R-:W-:-:S02]  /*3b550*/  IMAD.MOV.U32 R248, RZ, RZ, R221 ;  /* 0x000000fffff87224 */ /* 0x000fc400078e00dd */
[----:B------:R-:W-:Y:S01]  /*3b560*/  IMAD.MOV.U32 R247, RZ, RZ, R220 ;  /* 0x000000fffff77224 */ /* 0x000fe200078e00dc */
[----:B------:R0:W-:Y:S01]  /*3b570*/  STL [R1+0xe04], R4 ;  /* 0x000e040401007387 */ /* 0x0001e20000100800 */
[----:B------:R-:W-:Y:S01]  /*3b580*/  F2FP.SATFINITE.E4M3.F32.PACK_AB_MERGE_C R7, R249, R251, RZ ;  /* 0x000000fbf907723e */ /* 0x000fe200048070ff */
[----:B------:R-:W-:Y:S01]  /*3b590*/  ULDC UR16, c[0x0][0x228] ;  /* 0x00008a0000107ab9 */ /* 0x000fe20000000800 */
        /* <DEDUP_REMOVED lines=19> */
[----:B------:R-:W-:Y:S02]  /*3b6d0*/  @P1 LOP3.LUT R234, R234, 0x1, RZ, 0xfc, !PT ;  /* 0x00000001eaea1812 */ /* 0x000fe400078efcff */
[----:B------:R-:W-:-:S02]  /*3b6e0*/  @P0 LOP3.LUT R233, R233, 0x80000000, RZ, 0xfc, !PT ;  /* 0x80000000e9e90812 */ /* 0x000fc400078efcff */
[----:B------:R-:W-:Y:S01]  /*3b6f0*/  ISETP.GE.AND P0, PT, R8, UR22, PT ;  /* 0x0000001608007c0c */ /* 0x000fe2000bf06270 */
[----:B------:R-:W-:Y:S01]  /*3b700*/  VIADD R8, R0, 0x131 ;  /* 0x0000013100087836 */ /* 0x000fe20000000000 */
[----:B------:R-:W-:Y:S01]  /*3b710*/  LOP3.LUT R233, R233, 0xefffffff, RZ, 0xc0, !PT ;  /* 0xefffffffe9e97812 */ /* 0x000fe200078ec0ff */
[----:B------:R-:W-:Y:S01]  /*3b720*/  STL [R1+0x1b08], R234 ;  /* 0x001b08ea01007387 */ /* 0x000fe20000100800 */
[----:B------:R-:W-:Y:S01]  /*3b730*/  ISETP.LT.AND P1, PT, R3, UR6, !P0 ;  /* 0x0000000603007c0c */ /* 0x000fe2000c721270 */
[----:B------:R-:W-:Y:S01]  /*3b740*/  ULDC UR6, c[0x0][0x228] ;  /* 0x00008a0000067ab9 */ /* 0x000fe20000000800 */
[----:B------:R-:W-:Y:S01]  /*3b750*/  ISETP.LT.AND P0, PT, R2, UR4, !P0 ;  /* 0x0000000402007c0c */ /* 0x000fe2000c701270 */
[----:B------:R-:W-:Y:S01]  /*3b760*/  ULDC UR4, c[0x0][0x248] ;  /* 0x0000920000047ab9 */ /* 0x000fe20000000800 */
[----:B------:R0:W-:Y:S01]  /*3b770*/  STL [R1+0xe08], R4 ;  /* 0x000e080401007387 */ /* 0x0001e20000100800 */
[----:B------:R-:W-:Y:S02]  /*3b780*/  IMAD.MOV.U32 R215, RZ, RZ, R213 ;  /* 0x000000ffffd77224 */ /* 0x000fe400078e00d5 */
[----:B------:R-:W-:-:S02]  /*3b790*/  IMAD.MOV.U32 R214, RZ, RZ, R212 ;  /* 0x000000ffffd67224 */ /* 0x000fc400078e00d4 */
[----:B------:R-:W-:Y:S02]  /*3b7a0*/  IMAD.MOV.U32 R244, RZ, RZ, R217 ;  /* 0x000000fffff47224 */ /* 0x000fe400078e00d9 */
[----:B------:R-:W-:Y:S01]  /*3b7b0*/  IMAD.MOV.U32 R243, RZ, RZ, R216 ;  /* 0x000000fffff37224 */ /* 0x000fe200078e00d8 */
[----:B------:R-:W-:Y:S01]  /*3b7c0*/  F2FP.SATFINITE.E4M3.F32.PACK_AB_MERGE_C R132, R133, R132, RZ ;  /* 0x000000848584723e */ /* 0x000fe200048070ff */
[----:B------:R-:W-:Y:S01]  /*3b7d0*/  ULDC UR22, c[0x0][0x248] ;  /* 0x0000920000167ab9 */ /* 0x000fe20000000800 */
[----:B------:R-:W-:Y:S01]  /*3b7e0*/  @P1 LOP3.LUT R233, R233, 0x10000000, RZ, 0xfc, !PT ;  /* 0x10000000e9e91812 */ /* 0x000fe200078efcff */
[----:B0-----:R-:W-:Y:S01]  /*3b7f0*/  VIADD R4, R4, UR4 ;  /* 0x0000000404047c36 */ /* 0x001fe20008000000 */
[----:B------:R-:W-:Y:S02]  /*3b800*/  ULDC UR4, c[0x0][0x228] ;  /* 0x00008a0000047ab9 */ /* 0x000fe40000000800 */
[----:B------:R-:W-:Y:S02]  /*3b810*/  LOP3.LUT R233, R233, 0xf7ffffff, RZ, 0xc0, !PT ;  /* 0xf7ffffffe9e97812 */ /* 0x000fe400078ec0ff */
[----:B------:R0:W-:Y:S02]  /*3b820*/  STL [R1+0xe0c], R4 ;  /* 0x000e0c0401007387 */ /* 0x0001e40000100800 */
[----:B------:R-:W-:-:S02]  /*3b830*/  @P0 LOP3.LUT R233, R233, 0x8000000, RZ, 0xfc, !PT ;  /* 0x08000000e9e90812 */ /* 0x000fc400078efcff */
        /* <DEDUP_REMOVED lines=8> */
[----:B------:R-:W-:Y:S02]  /*3b8c0*/  IMAD.MOV.U32 R212, RZ, RZ, R210 ;  /* 0x000000ffffd47224 */ /* 0x000fe400078e00d2 */
[----:B------:R-:W-:-:S02]  /*3b8d0*/  IMAD.MOV.U32 R242, RZ, RZ, R215 ;  /* 0x000000fffff27224 */ /* 0x000fc400078e00d7 */
[----:B------:R-:W-:Y:S01]  /*3b8e0*/  IMAD.MOV.U32 R241, RZ, RZ, R214 ;  /* 0x000000fffff17224 */ /* 0x000fe200078e00d6 */
[----:B------:R-:W-:Y:S01]  /*3b8f0*/  LOP3.LUT R132, R132, 0xffff, RZ, 0xc0, !PT ;  /* 0x0000ffff84847812 */ /* 0x000fe200078ec0ff */
        /* <DEDUP_REMOVED lines=49> */
[----:B------:R-:W-:Y:S01]  /*3bc10*/  IMAD.MOV.U32 R207, RZ, RZ, R205 ;  /* 0x000000ffffcf7224 */ /* 0x000fe200078e00cd */
[----:B------:R-:W-:Y:S01]  /*3bc20*/  LOP3.LUT R233, R233, 0xffffefff, RZ, 0xc0, !PT ;  /* 0xffffefffe9e97812 */ /* 0x000fe200078ec0ff */
[----:B------:R-:W-:Y:S01]  /*3bc30*/  IMAD.MOV.U32 R206, RZ, RZ, R204 ;  /* 0x000000ffffce7224 */ /* 0x000fe200078e00cc */
[----:B------:R-:W-:Y:S01]  /*3bc40*/  ISETP.LT.AND P1, PT, R3, UR6, !P0 ;  /* 0x0000000603007c0c */ /* 0x000fe2000c721270 */
[----:B------:R-:W-:Y:S01]  /*3bc50*/  IMAD.MOV.U32 R205, RZ, RZ, R203 ;  /* 0x000000ffffcd7224 */ /* 0x000fe200078e00cb */
[----:B------:R-:W-:Y:S01]  /*3bc60*/  ISETP.LT.AND P0, PT, R2, UR4, !P0 ;  /* 0x0000000402007c0c */ /* 0x000fe2000c701270 */
[----:B------:R-:W-:Y:S01]  /*3bc70*/  ULDC UR4, c[0x0][0x248] ;  /* 0x0000920000047ab9 */ /* 0x000fe20000000800 */
[----:B------:R-:W-:Y:S01]  /*3bc80*/  IMAD.MOV.U32 R204, RZ, RZ, R202 ;  /* 0x000000ffffcc7224 */ /* 0x000fe200078e00ca */
[----:B------:R-:W-:Y:S01]  /*3bc90*/  ULDC UR6, c[0x0][0x228] ;  /* 0x00008a0000067ab9 */ /* 0x000fe20000000800 */
[----:B0-----:R-:W-:Y:S01]  /*3bca0*/  VIADD R4, R4, UR4 ;  /* 0x0000000404047c36 */ /* 0x001fe20008000000 */
[----:B------:R-:W-:Y:S01]  /*3bcb0*/  ULDC UR4, c[0x0][0x228] ;  /* 0x00008a0000047ab9 */ /* 0x000fe20000000800 */
[----:B------:R-:W-:-:S02]  /*3bcc0*/  VIADD R8, R0, 0x129 ;  /* 0x0000012900087836 */ /* 0x000fc40000000000 */
[----:B------:R-:W-:Y:S01]  /*3bcd0*/  IMAD.MOV.U32 R227, RZ, RZ, R209 ;  /* 0x000000ffffe37224 */ /* 0x000fe200078e00d1 */
[----:B------:R0:W-:Y:S01]  /*3bce0*/  STL [R1+0xe1c], R4 ;  /* 0x000e1c0401007387 */ /* 0x0001e20000100800 */
[----:B------:R-:W-:Y:S01]  /*3bcf0*/  IMAD.MOV.U32 R226, RZ, RZ, R208 ;  /* 0x000000ffffe27224 */ /* 0x000fe200078e00d0 */
[----:B------:R-:W-:Y:S01]  /*3bd00*/  @P1 LOP3.LUT R233, R233, 0x1000, RZ, 0xfc, !PT ;  /* 0x00001000e9e91812 */ /* 0x000fe200078efcff */
[----:B------:R-:W-:Y:S01]  /*3bd10*/  ULDC UR38, c[0x0][0x228] ;  /* 0x00008a0000267ab9 */ /* 0x000fe20000000800 */
[----:B------:R-:W2:Y:S01]  /*3bd20*/  LDL.LU R194, [R1+0xc8c] ;  /* 0x000c8c0001c27983 */ /* 0x000ea20000300800 */
[----:B------:R-:W-:Y:S01]  /*3bd30*/  IMAD.MOV.U32 R203, RZ, RZ, R201 ;  /* 0x000000ffffcb7224 */ /* 0x000fe200078e00c9 */
[----:B------:R-:W-:Y:S01]  /*3bd40*/  LOP3.LUT R233, R233, 0xfffff7ff, RZ, 0xc0, !PT ;  /* 0xfffff7ffe9e97812 */ /* 0x000fe200078ec0ff */
[----:B------:R-:W-:Y:S02]  /*3bd50*/  IMAD.MOV.U32 R202, RZ, RZ, R200 ;  /* 0x000000ffffca7224 */ /* 0x000fe400078e00c8 */
        /* <DEDUP_REMOVED lines=10> */
[----:B------:R-:W3:Y:S01]  /*3be00*/  LDL.LU R195, [R1+0xc90] ;  /* 0x000c900001c37983 */ /* 0x000ee20000300800 */
[----:B------:R-:W-:Y:S01]  /*3be10*/  ULDC UR4, c[0x0][0x248] ;  /* 0x0000920000047ab9 */ /* 0x000fe20000000800 */
[----:B--2---:R-:W-:-:S08]  /*3be20*/  IMAD.MOV.U32 R196, RZ, RZ, R194 ;  /* 0x000000ffffc47224 */ /* 0x004fd000078e00c2 */
[----:B------:R-:W-:Y:S01]  /*3be30*/  @P1 LOP3.LUT R233, R233, 0x100, RZ, 0xfc, !PT ;  /* 0x00000100e9e91812 */ /* 0x000fe200078efcff */
[----:B------:R-:W2:Y:S01]  /*3be40*/  LDL.LU R194, [R1+0xc94] ;  /* 0x000c940001c27983 */ /* 0x000ea20000300800 */
[----:B0-----:R-:W-:Y:S01]  /*3be50*/  VIADD R4, R4, UR4 ;  /* 0x0000000404047c36 */ /* 0x001fe20008000000 */
[----:B------:R-:W-:Y:S01]  /*3be60*/  ULDC UR6, c[0x0][0x228] ;  /* 0x00008a0000067ab9 */ /* 0x000fe20000000800 */
[----:B------:R-:W-:Y:S01]  /*3be70*/  IMAD.MOV.U32 R223, RZ, RZ, R205 ;  /* 0x000000ffffdf7224 */ /* 0x000fe200078e00cd */
[----:B------:R0:W-:Y:S01]  /*3be80*/  STL [R1+0xeb4], R5 ;  /* 0x000eb40501007387 */ /* 0x0001e20000100800 */
[----:B------:R-:W-:Y:S02]  /*3be90*/  IMAD.MOV.U32 R222, RZ, RZ, R204 ;  /* 0x000000ffffde7224 */ /* 0x000fe400078e00cc */
[----:B------:R-:W-:Y:S01]  /*3bea0*/  IMAD.MOV.U32 R221, RZ, RZ, R203 ;  /* 0x000000ffffdd7224 */ /* 0x000fe200078e00cb */
[----:B------:R-:W0:Y:S01]  /*3beb0*/  LDL.LU R225, [R1+0xc08] ;  /* 0x000c080001e17983 */ /* 0x000e220000300800 */
[----:B------:R-:W-:-:S02]  /*3bec0*/  IMAD.MOV.U32 R220, RZ, RZ, R202 ;  /* 0x000000ffffdc7224 */ /* 0x000fc400078e00ca */
[----:B------:R-:W-:Y:S01]  /*3bed0*/  IMAD.MOV.U32 R219, RZ, RZ, R201 ;  /* 0x000000ffffdb7224 */ /* 0x000fe200078e00c9 */
[----:B------:R-:W0:Y:S01]  /*3bee0*/  LDL.LU R224, [R1+0xc0c] ;  /* 0x000c0c0001e07983 */ /* 0x000e220000300800 */
[----:B------:R-:W-:Y:S02]  /*3bef0*/  IMAD.MOV.U32 R218, RZ, RZ, R200 ;  /* 0x000000ffffda7224 */ /* 0x000fe400078e00c8 */
[----:B------:R-:W-:Y:S01]  /*3bf00*/  IMAD.MOV.U32 R217, RZ, RZ, R199 ;  /* 0x000000ffffd97224 */ /* 0x000fe200078e00c7 */
[----:B------:R-:W-:Y:S01]  /*3bf10*/  STL [R1+0xe20], R4 ;  /* 0x000e200401007387 */ /* 0x000fe20000100800 */
[----:B------:R-:W-:Y:S02]  /*3bf20*/  IMAD.MOV.U32 R216, RZ, RZ, R198 ;  /* 0x000000ffffd87224 */ /* 0x000fe400078e00c6 */
[----:B------:R-:W-:Y:S02]  /*3bf30*/  IMAD.MOV.U32 R215, RZ, RZ, R197 ;  /* 0x000000ffffd77224 */ /* 0x000fe400078e00c5 */
[----:B------:R-:W-:-:S02]  /*3bf40*/  IMAD.MOV.U32 R214, RZ, RZ, R196 ;  /* 0x000000ffffd67224 */ /* 0x000fc400078e00c4 */
[----:B---3--:R-:W-:Y:S02]  /*3bf50*/  IMAD.MOV.U32 R213, RZ, RZ, R195 ;  /* 0x000000ffffd57224 */ /* 0x008fe400078e00c3 */
[----:B------:R-:W-:Y:S01]  /*3bf60*/  VIADD R8, R0, 0x127 ;  /* 0x0000012700087836 */ /* 0x000fe20000000000 */
[----:B------:R-:W-:Y:S01]  /*3bf70*/  LOP3.LUT R233, R233, 0xffffff7f, RZ, 0xc0, !PT ;  /* 0xffffff7fe9e97812 */ /* 0x000fe200078ec0ff */
[----:B------:R-:W-:Y:S01]  /*3bf80*/  ULDC UR4, c[0x0][0x228] ;  /* 0x00008a0000047ab9 */ /* 0x000fe20000000800 */
[----:B0-----:R-:W-:-:S05]  /*3bf90*/  F2FP.SATFINITE.E4M3.F32.PACK_AB_MERGE_C R5, R224, R225, RZ ;  /* 0x000000e1e005723e */ /* 0x001fca00048070ff */
[----:B------:R0:W-:Y:S04]  /*3bfa0*/  STL [R1+0xeb8], R5 ;  /* 0x000eb80501007387 */ /* 0x0001e80000100800 */
[----:B------:R-:W0:Y:S04]  /*3bfb0*/  LDL.LU R225, [R1+0xc10] ;  /* 0x000c100001e17983 */ /* 0x000e280000300800 */
[----:B------:R-:W0:Y:S01]  /*3bfc0*/  LDL.LU R224, [R1+0xc14] ;  /* 0x000c140001e07983 */ /* 0x000e220000300800 */
[----:B--2---:R-:W-:Y:S01]  /*3bfd0*/  IMAD.MOV.U32 R212, RZ, RZ, R194 ;  /* 0x000000ffffd47224 */ /* 0x004fe200078e00c2 */
[----:B0-----:R-:W-:Y:S01]  /*3bfe0*/  F2FP.SATFINITE.E4M3.F32.PACK_AB_MERGE_C R5, R224, R225, RZ ;  /* 0x000000e1e005723e */ /* 0x001fe200048070ff */
[----:B------:R-:W-:-:S04]  /*3bff0*/  IMAD.MOV.U32 R225, RZ, RZ, R207 ;  /* 0x000000ffffe17224 */ /* 0x000fc800078e00cf */
[----:B------:R0:W-:Y:S04]  /*3c000*/  STL [R1+0xeac], R5 ;  /* 0x000eac0501007387 */ /* 0x0001e80000100800 */
[----:B------:R-:W2:Y:S01]  /*3c010*/  LDL.LU R211, [R1+0xc98] ;  /* 0x000c980001d37983 */ /* 0x000ea20000300800 */
[----:B------:R-:W-:-:S03]  /*3c020*/  IMAD.MOV.U32 R224, RZ, RZ, R206 ;  /* 0x000000ffffe07224 */ /* 0x000fc600078e00ce */
[----:B------:R-:W2:Y:S04]  /*3c030*/  LDL.LU R210, [R1+0xc9c] ;  /* 0x000c9c0001d27983 */ /* 0x000ea80000300800 */
[----:B------:R-:W3:Y:S04]  /*3c040*/  LDL.LU R209, [R1+0xca0] ;  /* 0x000ca00001d17983 */ /* 0x000ee80000300800 */
        /* <DEDUP_REMOVED lines=15> */
[----:B------:R-:W0:Y:S04]  /*3c140*/  LDL.LU R137, [R1+0xc18] ;  /* 0x000c180001897983 */ /* 0x000e280000300800 */
[----:B------:R-:W0:Y:S02]  /*3c150*/  LDL.LU R252, [R1+0xc1c] ;  /* 0x000c1c0001fc7983 */ /* 0x000e240000300800 */
[----:B0-----:R-:W-:-:S05]  /*3c160*/  F2FP.SATFINITE.E4M3.F32.PACK_AB_MERGE_C R5, R252, R137, RZ ;  /* 0x00000089fc05723e */ /* 0x001fca00048070ff */
[----:B------:R0:W-:Y:S04]  /*3c170*/  STL [R1+0xeb0], R5 ;  /* 0x000eb00501007387 */ /* 0x0001e80000100800 */
[----:B------:R1:W-:Y:S01]  /*3c180*/  STL [R1+0xea4], R7 ;  /* 0x000ea40701007387 */ /* 0x0003e20000100800 */
[----:B0-----:R-:W-:-:S03]  /*3c190*/  F2FP.SATFINITE.E4M3.F32.PACK_AB_MERGE_C R5, R245, R246, RZ ;  /* 0x000000f6f505723e */ /* 0x001fc600048070ff */
[----:B------:R0:W-:Y:S01]  /*3c1a0*/  STL [R1+0xea8], R6 ;  /* 0x000ea80601007387 */ /* 0x0001e20000100800 */
[----:B-1----:R-:W-:-:S03]  /*3c1b0*/  F2FP.SATFINITE.E4M3.F32.PACK_AB_MERGE_C R7, R243, R244, RZ ;  /* 0x000000f4f307723e */ /* 0x002fc600048070ff */
[----:B------:R1:W-:Y:S01]  /*3c1c0*/  STL [R1+0xea0], R5 ;  /* 0x000ea00501007387 */ /* 0x0003e20000100800 */
[----:B0-----:R-:W-:-:S03]  /*3c1d0*/  F2FP.SATFINITE.E4M3.F32.PACK_AB_MERGE_C R6, R241, R242, RZ ;  /* 0x000000f2f106723e */ /* 0x001fc600048070ff */
[----:B------:R0:W-:Y:S01]  /*3c1e0*/  STL [R1+0xe9c], R7 ;  /* 0x000e9c0701007387 */ /* 0x0001e20000100800 */
[----:B-1----:R-:W-:-:S03]  /*3c1f0*/  F2FP.SATFINITE.E4M3.F32.PACK_AB_MERGE_C R5, R239, R240, RZ ;  /* 0x000000f0ef05723e */ /* 0x002fc600048070ff */
[----:B------:R1:W-:Y:S04]  /*3c200*/  STL [R1+0xe98], R6 ;  /* 0x000e980601007387 */ /* 0x0003e80000100800 */
[----:B------:R2:W-:Y:S01]  /*3c210*/  STL [R1+0xe94], R5 ;  /* 0x000e940501007387 */ /* 0x0005e20000100800 */
[----:B0-----:R-:W-:Y:S02]  /*3c220*/  F2FP.SATFINITE.E4M3.F32.PACK_AB_MERGE_C R7, R237, R238, RZ ;  /* 0x000000eeed07723e */ /* 0x001fe400048070ff */
[----:B-1----:R-:W-:-:S03]  /*3c230*/  F2FP.SATFINITE.E4M3.F32.PACK_AB_MERGE_C R6, R226, R227, RZ ;  /* 0x000000e3e206723e */ /* 0x002fc600048070ff */
[----:B------:R0:W-:Y:S01]  /*3c240*/  STL [R1+0xe88], R7 ;  /* 0x000e880701007387 */ /* 0x0001e20000100800 */
[----:B--2---:R-:W-:-:S03]  /*3c250*/  F2FP.SATFINITE.E4M3.F32.PACK_AB_MERGE_C R5, R224, R225, RZ ;  /* 0x000000e1e005723e */ /* 0x004fc600048070ff */
        /* <DEDUP_REMOVED lines=15> */
[----:B---3--:R-:W-:-:S03]  /*3c350*/  F2FP.SATFINITE.E4M3.F32.PACK_AB_MERGE_C R6, R208, R209, RZ ;  /* 0x000000d1d006723e */ /* 0x008fc600048070ff */
[----:B------:R-:W-:Y:S01]  /*3c360*/  STL [R1+0xe6c], R7 ;  /* 0x000e6c0701007387 */ /* 0x000fe20000100800 */
[----:B----4-:R-:W-:-:S03]  /*3c370*/  F2FP.SATFINITE.E4M3.F32.PACK_AB_MERGE_C R5, R206, R207, RZ ;  /* 0x000000cfce05723e */ /* 0x010fc600048070ff */
[----:B------:R-:W-:Y:S04]  /*3c380*/  STL [R1+0xe60], R6 ;  /* 0x000e600601007387 */ /* 0x000fe80000100800 */
[----:B------:R0:W-:Y:S04]  /*3c390*/  STL [R1+0xe64], R5 ;  /* 0x000e640501007387 */ /* 0x0001e80000100800 */
[----:B------:R-:W2:Y:S04]  /*3c3a0*/  LDL.LU R137, [R1+0xce0] ;  /* 0x000ce00001897983 */ /* 0x000ea80000300800 */
        /* <DEDUP_REMOVED lines=33> */
[----:B------:R-:W-:-:S03]  /*3c5c0*/  IMAD.MOV.U32 R146, RZ, RZ, R205 ;  /* 0x000000ffff927224 */ /* 0x000fc600078e00cd */
        /* <DEDUP_REMOVED lines=22> */
[----:B------:R-:W4:Y:S04]  /*3c730*/  LDL.LU R198, [R1+0xd94] ;  /* 0x000d940001c67983 */ /* 0x000f280000300800 */
[----:B------:R-:W4:Y:S04]  /*3c740*/  LDL.LU R197, [R1+0xd98] ;  /* 0x000d980001c57983 */ /* 0x000f280000300800 */
[----:B------:R-:W4:Y:S04]  /*3c750*/  LDL.LU R196, [R1+0xd9c] ;  /* 0x000d9c0001c47983 */ /* 0x000f280000300800 */
[----:B------:R-:W4:Y:S04]  /*3c760*/  LDL.LU R195, [R1+0xda0] ;  /* 0x000da00001c37983 */ /* 0x000f280000300800 */
[----:B------:R-:W4:Y:S01]  /*3c770*/  LDL.LU R194, [R1+0xda4] ;  /* 0x000da40001c27983 */ /* 0x000f220000300800 */
[----:B0-----:R-:W-:-:S02]  /*3c780*/  F2FP.SATFINITE.E4M3.F32.PACK_AB_MERGE_C R5, R148, R149, RZ ;  /* 0x000000959405723e */ /* 0x001fc400048070ff */
[----:B------:R-:W-:Y:S02]  /*3c790*/  F2FP.SATFINITE.E4M3.F32.PACK_AB_MERGE_C R7, R147, R146, RZ ;  /* 0x000000929307723e */ /* 0x000fe400048070ff */
[----:B------:R-:W-:Y:S01]  /*3c7a0*/  F2FP.SATFINITE.E4M3.F32.PACK_AB_MERGE_C R6, R144, R145, RZ ;  /* 0x000000919006723e */ /* 0x000fe200048070ff */
[----:B------:R0:W-:Y:S04]  /*3c7b0*/  STL [R1+0xe5c], R5 ;  /* 0x000e5c0501007387 */ /* 0x0001e80000100800 */
[----:B------:R1:W-:Y:S01]  /*3c7c0*/  STL [R1+0xe58], R7 ;  /* 0x000e580701007387 */ /* 0x0003e20000100800 */
[----:B0-----:R-:W-:-:S03]  /*3c7d0*/  F2FP.SATFINITE.E4M3.F32.PACK_AB_MERGE_C R5, R143, R142, RZ ;  /* 0x0000008e8f05723e */ /* 0x001fc600048070ff */
[----:B------:R0:W-:Y:S01]  /*3c7e0*/  STL [R1+0xe54], R6 ;  /* 0x000e540601007387 */ /* 0x0001e20000100800 */
[----:B-1----:R-:W-:-:S03]  /*3c7f0*/  F2FP.SATFINITE.E4M3.F32.PACK_AB_MERGE_C R7, R140, R141, RZ ;  /* 0x0000008d8c07723e */ /* 0x002fc600048070ff */
[----:B------:R2:W-:Y:S01]  /*3c800*/  STL [R1+0xe50], R5 ;  /* 0x000e500501007387 */ /* 0x0005e20000100800 */
[----:B0-----:R-:W-:-:S03]  /*3c810*/  F2FP.SATFINITE.E4M3.F32.PACK_AB_MERGE_C R6, R138, R139, RZ ;  /* 0x0000008b8a06723e */ /* 0x001fc600048070ff */
[----:B------:R3:W-:Y:S04]  /*3c820*/  STL [R1+0xe48], R7 ;  /* 0x000e480701007387 */ /* 0x0007e80000100800 */
[----:B------:R4:W-:Y:S01]  /*3c830*/  STL [R1+0xe4c], R6 ;  /* 0x000e4c0601007387 */ /* 0x0009e20000100800 */
[----:B--2---:R-:W-:-:S05]  /*3c840*/  F2FP.SATFINITE.E4M3.F32.PACK_AB_MERGE_C R5, R252, R137, RZ ;  /* 0x00000089fc05723e */ /* 0x004fca00048070ff */
[----:B------:R0:W-:Y:S01]  /*3c850*/  STL [R1+0xcdc], R5 ;  /* 0x000cdc0501007387 */ /* 0x0001e20000100800 */
[----:B---3--:R-:W-:-:S05]  /*3c860*/  F2FP.SATFINITE.E4M3.F32.PACK_AB_MERGE_C R7, R249, R251, RZ ;  /* 0x000000fbf907723e */ /* 0x008fca00048070ff */
[----:B------:R1:W-:Y:S01]  /*3c870*/  STL [R1+0xce0], R7 ;  /* 0x000ce00701007387 */ /* 0x0003e20000100800 */
[----:B----4-:R-:W-:-:S05]  /*3c880*/  F2FP.SATFINITE.E4M3.F32.PACK_AB_MERGE_C R6, R247, R248, RZ ;  /* 0x000000f8f706723e */ /* 0x010fca00048070ff */
[----:B------:R2:W-:Y:S01]  /*3c890*/  STL [R1+0xcd8], R6 ;  /* 0x000cd80601007387 */ /* 0x0005e20000100800 */
[----:B0-----:R-:W-:-:S05]  /*3c8a0*/  F2FP.SATFINITE.E4M3.F32.PACK_AB_MERGE_C R5, R245, R246, RZ ;  /* 0x000000f6f505723e */ /* 0x001fca00048070ff */
[----:B------:R0:W-:Y:S01]  /*3c8b0*/  STL [R1+0xcd4], R5 ;  /* 0x000cd40501007387 */ /* 0x0001e20000100800 */
[----:B-1----:R-:W-:-:S05]  /*3c8c0*/  F2FP.SATFINITE.E4M3.F32.PACK_AB_MERGE_C R7, R243, R244, RZ ;  /* 0x000000f4f307723e */ /* 0x002fca00048070ff */
[----:B------:R1:W-:Y:S01]  /*3c8d0*/  STL [R1+0xccc], R7 ;  /* 0x000ccc0701007387 */ /* 0x0003e20000100800 */
[----:B--2---:R-:W-:-:S05]  /*3c8e0*/  F2FP.SATFINITE.E4M3.F32.PACK_AB_MERGE_C R6, R241, R242, RZ ;  /* 0x000000f2f106723e */ /* 0x004fca00048070ff */
        /* <DEDUP_REMOVED lines=34> */
[----:B------:R-:W-:Y:S01]  /*3cb10*/  STL [R1+0xc84], R7 ;  /* 0x000c840701007387 */ /* 0x000fe20000100800 */
[----:B--2---:R-:W-:-:S03]  /*3cb20*/  F2FP.SATFINITE.E4M3.F32.PACK_AB_MERGE_C R6, R196, R197, RZ ;  /* 0x000000c5c406723e */ /* 0x004fc600048070ff */
[----:B------:R-:W2:Y:S04]  /*3cb30*/  LDL.LU R149, [R1+0xda8] ;  /* 0x000da80001957983 */ /* 0x000ea80000300800 */
[----:B------:R-:W-:Y:S01]  /*3cb40*/  STL [R1+0xc80], R6 ;  /* 0x000c800601007387 */ /* 0x000fe20000100800 */
[----:B0-----:R-:W-:-:S03]  /*3cb50*/  F2FP.SATFINITE.E4M3.F32.PACK_AB_MERGE_C R5, R194, R195, RZ ;  /* 0x000000c3c205723e */ /* 0x001fc600048070ff */
[----:B------:R-:W2:Y:S04]  /*3cb60*/  LDL.LU R148, [R1+0xdac] ;  /* 0x000dac0001947983 */ /* 0x000ea80000300800 */
[----:B------:R2:W-:Y:S04]  /*3cb70*/  STL [R1+0xc7c], R5 ;  /* 0x000c7c0501007387 */ /* 0x0005e80000100800 */
        /* <DEDUP_REMOVED lines=492> */
[----:B------:R2:W-:Y:S01]  /*3ea40*/  STL [R1+0x8f8], R6 ;  /* 0x0008f80601007387 */ /* 0x0005e20000100800 */
[----:B0-----:R-:W-:-:S03]  /*3ea50*/  F2FP.SATFINITE.E4M3.F32.PACK_AB_MERGE_C R5, R194, R195, RZ ;  /* 0x000000c3c205723e */ /* 0x001fc600048070ff */
[----:B------:R-:W2:Y:S04]  /*3ea60*/  LDL.LU R140, [R1+0x98c] ;  /* 0x00098c00018c7983 */ /* 0x000ea80000300800 */
[----:B------:R0:W-:Y:S04]  /*3ea70*/  STL [R1+0x86c], R5 ;  /* 0x00086c0501007387 */ /* 0x0001e80000100800 */
[----:B------:R-:W0:Y:S04]  /*3ea80*/  LDL.LU R195, [R1+0x990] ;  /* 0x0009900001c37983 */ /* 0x000e280000300800 */
[----:B------:R-:W0:Y:S04]  /*3ea90*/  LDL.LU R194, [R1+0x994] ;  /* 0x0009940001c27983 */ /* 0x000e280000300800 */
[----:B------:R-:W3:Y:S04]  /*3eaa0*/  LDL.LU R139, [R1+0x998] ;  /* 0x00099800018b7983 */ /* 0x000ee80000300800 */
[----:B------:R-:W3:Y:S04]  /*3eab0*/  LDL.LU R138, [R1+0x99c] ;  /* 0x00099c00018a7983 */ /* 0x000ee80000300800 */
[----:B------:R-:W4:Y:S04]  /*3eac0*/  LDL.LU R137, [R1+0x9a0] ;  /* 0x0009a00001897983 */ /* 0x000f280000300800 */
[----:B------:R-:W4:Y:S04]  /*3ead0*/  LDL.LU R252, [R1+0x9a4] ;  /* 0x0009a40001fc7983 */ /* 0x000f280000300800 */
[----:B------:R-:W3:Y:S04]  /*3eae0*/  LDL.LU R251, [R1+0x9a8] ;  /* 0x0009a80001fb7983 */ /* 0x000ee80000300800 */
        /* <DEDUP_REMOVED lines=44> */
[----:B------:R-:W3:Y:S01]  /*3edb0*/  LDL.LU R196, [R1+0x65c] ;  /* 0x00065c0001c47983 */ /* 0x000ee20000300800 */
[----:B--2---:R-:W-:-:S02]  /*3edc0*/  F2FP.SATFINITE.E4M3.F32.PACK_AB_MERGE_C R6, R140, R141, RZ ;  /* 0x0000008d8c06723e */ /* 0x004fc400048070ff */
[----:B0-----:R-:W-:Y:S02]  /*3edd0*/  F2FP.SATFINITE.E4M3.F32.PACK_AB_MERGE_C R5, R194, R195, RZ ;  /* 0x000000c3c205723e */ /* 0x001fe400048070ff */
[----:B------:R-:W2:Y:S04]  /*3ede0*/  LDL.LU R195, [R1+0x660] ;  /* 0x0006600001c37983 */ /* 0x000ea80000300800 */
[----:B------:R-:W-:Y:S04]  /*3edf0*/  STL [R1+0x870], R6 ;  /* 0x0008700601007387 */ /* 0x000fe80000100800 */
[----:B------:R-:W2:Y:S04]  /*3ee00*/  LDL.LU R194, [R1+0x664] ;  /* 0x0006640001c27983 */ /* 0x000ea80000300800 */
[----:B------:R3:W-:Y:S01]  /*3ee10*/  STL [R1+0x868], R5 ;  /* 0x0008680501007387 */ /* 0x0007e20000100800 */
[----:B----4-:R-:W-:-:S02]  /*3ee20*/  F2FP.SATFINITE.E4M3.F32.PACK_AB_MERGE_C R7, R252, R137, RZ ;  /* 0x00000089fc07723e */ /* 0x010fc400048070ff */
[----:B---3--:R-:W-:Y:S02]  /*3ee30*/  F2FP.SATFINITE.E4M3.F32.PACK_AB_MERGE_C R5, R138, R139, RZ ;  /* 0x0000008b8a05723e */ /* 0x008fe400048070ff */
[----:B------:R-:W-:-:S03]  /*3ee40*/  F2FP.SATFINITE.E4M3.F32.PACK_AB_MERGE_C R6, R249, R251, RZ ;  /* 0x000000fbf906723e */ /* 0x000fc600048070ff */
        /* <DEDUP_REMOVED lines=13> */
[----:B------:R0:W-:Y:S04]  /*3ef20*/  STL [R1+0x850], R7 ;  /* 0x0008500701007387 */ /* 0x0001e80000100800 */
[----:B------:R1:W-:Y:S01]  /*3ef30*/  STL [R1+0x91c], R6 ;  /* 0x00091c0601007387 */ /* 0x0003e20000100800 */
[----:B---3--:R-:W-:-:S05]  /*3ef40*/  F2FP.SATFINITE.E4M3.F32.PACK_AB_MERGE_C R5, R226, R227, RZ ;  /* 0x000000e3e205723e */ /* 0x008fca00048070ff */
        /* <DEDUP_REMOVED lines=11> */
[----:B---3--:R-:W-:Y:S02]  /*3f000*/  F2FP.SATFINITE.E4M3.F32.PACK_AB_MERGE_C R5, R214, R215, RZ ;  /* 0x000000d7d605723e */ /* 0x008fe400048070ff */
[----:B------:R-:W-:-:S05]  /*3f010*/  F2FP.SATFINITE.E4M3.F32.PACK_AB_MERGE_C R235, R212, R213, RZ ;  /* 0x000000d5d4eb723e */ /* 0x000fca00048070ff */
[----:B------:R-:W-:Y:S01]  /*3f020*/  STL [R1+0x1b0c], R235 ;  /* 0x001b0ceb01007387 */ /* 0x000fe20000100800 */
[----:B0-----:R-:W-:-:S03]  /*3f030*/  F2FP.SATFINITE.E4M3.F32.PACK_AB_MERGE_C R7, R210, R211, RZ ;  /* 0x000000d3d207723e */ /* 0x001fc600048070ff */
[----:B------:R0:W-:Y:S01]  /*3f040*/  STL [R1+0x838], R5 ;  /* 0x0008380501007387 */ /* 0x0001e20000100800 */
[----:B-1----:R-:W-:-:S03]  /*3f050*/  F2FP.SATFINITE.E4M3.F32.PACK_AB_MERGE_C R6, R208, R209, RZ ;  /* 0x000000d1d006723e */ /* 0x002fc600048070ff */
[----:B------:R1:W-:Y:S04]  /*3f060*/  STL [R1+0x830], R7 ;  /* 0x0008300701007387 */ /* 0x0003e80000100800 */
[----:B------:R3:W-:Y:S01]  /*3f070*/  STL [R1+0x834], R6 ;  /* 0x0008340601007387 */ /* 0x0007e20000100800 */
[----:B0-----:R-:W-:Y:S02]  /*3f080*/  F2FP.SATFINITE.E4M3.F32.PACK_AB_MERGE_C R5, R206, R207, RZ ;  /* 0x000000cfce05723e */ /* 0x001fe400048070ff */
[----:B------:R-:W-:-:S05]  /*3f090*/  F2FP.SATFINITE.E4M3.F32.PACK_AB_MERGE_C R250, R204, R205, RZ ;  /* 0x000000cdccfa723e */ /* 0x000fca00048070ff */
[----:B------:R-:W-:Y:S01]  /*3f0a0*/  STL [R1+0x1b10], R250 ;  /* 0x001b10fa01007387 */ /* 0x000fe20000100800 */
[----:B-1----:R-:W-:-:S03]  /*3f0b0*/  F2FP.SATFINITE.E4M3.F32.PACK_AB_MERGE_C R7, R202, R203, RZ ;  /* 0x000000cbca07723e */ /* 0x002fc600048070ff */
[----:B------:R0:W-:Y:S01]  /*3f0c0*/  STL [R1+0x82c], R5 ;  /* 0x00082c0501007387 */ /* 0x0001e20000100800 */
[----:B---3--:R-:W-:-:S03]  /*3f0d0*/  F2FP.SATFINITE.E4M3.F32.PACK_AB_MERGE_C R6, R200, R201, RZ ;  /* 0x000000c9c806723e */ /* 0x008fc600048070ff */
[----:B------:R-:W-:Y:S04]  /*3f0e0*/  STL [R1+0x828], R7 ;  /* 0x0008280701007387 */ /* 0x000fe80000100800 */
[----:B------:R-:W-:Y:S01]  /*3f0f0*/  STL [R1+0x824], R6 ;  /* 0x0008240601007387 */ /* 0x000fe20000100800 */
[----:B0-----:R-:W-:Y:S02]  /*3f100*/  F2FP.SATFINITE.E4M3.F32.PACK_AB_MERGE_C R5, R198, R199, RZ ;  /* 0x000000c7c605723e */ /* 0x001fe400048070ff */
[----:B------:R-:W-:-:S05]  /*3f110*/  F2FP.SATFINITE.E4M3.F32.PACK_AB_MERGE_C R228, R196, R197, RZ ;  /* 0x000000c5c4e4723e */ /* 0x000fca00048070ff */
[----:B------:R-:W-:Y:S04]  /*3f120*/  STL [R1+0x1b14], R228 ;  /* 0x001b14e401007387 */ /* 0x000fe80000100800 */
[----:B------:R-:W-:Y:S04]  /*3f130*/  STL [R1+0x820], R5 ;  /* 0x0008200501007387 */ /* 0x000fe80000100800 */
[----:B------:R2:W-:Y:S02]  /*3f140*/  STL [R1+0x1b18], R0 ;  /* 0x001b180001007387 */ /* 0x0005e40000100800 */
[----:B--2---:R-:W-:-:S02]  /*3f150*/  F2FP.SATFINITE.E4M3.F32.PACK_AB_MERGE_C R0, R194, R195, RZ ;  /* 0x000000c3c200723e */ /* 0x004fc400048070ff */
[----:B------:R-:W2:Y:S04]  /*3f160*/  LDL.LU R195, [R1+0x668] ;  /* 0x0006680001c37983 */ /* 0x000ea80000300800 */
        /* <DEDUP_REMOVED lines=12> */
[----:B------:R-:W-:Y:S04]  /*3f230*/  STL [R1+0x1b1c], R3 ;  /* 0x001b1c0301007387 */ /* 0x000fe80000100800 */
[----:B------:R3:W-:Y:S01]  /*3f240*/  STL [R1+0x1b20], R2 ;  /* 0x001b200201007387 */ /* 0x0007e20000100800 */
[----:B------:R-:W-:-:S02]  /*3f250*/  @P0 LOP3.LUT R233, R233, 0x80, RZ, 0xfc, !PT ;  /* 0x00000080e9e90812 */ /* 0x000fc400078efcff */
[----:B------:R-:W-:Y:S01]  /*3f260*/  ISETP.GE.AND P0, PT, R8, UR50, PT ;  /* 0x0000003208007c0c */ /* 0x000fe2000bf06270 */
[----:B------:R-:W-:-:S03]  /*3f270*/  ULDC UR50, c[0x0][0x228] ;  /* 0x00008a0000327ab9 */ /* 0x000fc60000000800 */
[----:B------:R-:W-:Y:S01]  /*3f280*/  ISETP.LT.AND P1, PT, R3, UR6, !P0 ;  /* 0x0000000603007c0c */ /* 0x000fe2000c721270 */
[----:B------:R-:W-:Y:S01]  /*3f290*/  ULDC UR6, c[0x0][0x228] ;  /* 0x00008a0000067ab9 */ /* 0x000fe20000000800 */
[----:B--2---:R-:W-:Y:S02]  /*3f2a0*/  F2FP.SATFINITE.E4M3.F32.PACK_AB_MERGE_C R0, R194, R195, RZ ;  /* 0x000000c3c200723e */ /* 0x004fe400048070ff */
[----:B------:R-:W2:Y:S04]  /*3f2b0*/  LDL.LU R195, [R1+0x698] ;  /* 0x0006980001c37983 */ /* 0x000ea80000300800 */
[----:B------:R-:W2:Y:S01]  /*3f2c0*/  LDL.LU R194, [R1+0x69c] ;  /* 0x00069c0001c27983 */ /* 0x000ea20000300800 */
[----:B------:R-:W-:Y:S01]  /*3f2d0*/  ISETP.LT.AND P0, PT, R2, UR4, !P0 ;  /* 0x0000000402007c0c */ /* 0x000fe2000c701270 */
[----:B------:R-:W-:Y:S01]  /*3f2e0*/  ULDC UR4, c[0x0][0x248] ;  /* 0x0000920000047ab9 */ /* 0x000fe20000000800 */
[----:B------:R-:W-:-:S04]  /*3f2f0*/  LOP3.LUT R233, R233, 0xffffffef, RZ, 0xc0, !PT ;  /* 0xffffffefe9e97812 */ /* 0x000fc800078ec0ff */
[----:B------:R-:W-:-:S04]  /*3f300*/  @P1 LOP3.LUT R233, R233, 0x10, RZ, 0xfc, !PT ;  /* 0x00000010e9e91812 */ /* 0x000fc800078efcff */
[----:B------:R-:W-:Y:S01]  /*3f310*/  LOP3.LUT R233, R233, 0xfffffff7, RZ, 0xc0, !PT ;  /* 0xfffffff7e9e97812 */ /* 0x000fe200078ec0ff */
[----:B------:R0:W-:Y:S03]  /*3f320*/  STL [R1+0x81c], R0 ;  /* 0x00081c0001007387 */ /* 0x0001e60000100800 */
[----:B------:R-:W-:Y:S02]  /*3f330*/  @P0 LOP3.LUT R233, R233, 0x8, RZ, 0xfc, !PT ;  /* 0x00000008e9e90812 */ /* 0x000fe400078efcff */
[----:B---3--:R-:W-:-:S03]  /*3f340*/  F2FP.SATFINITE.E4M3.F32.PACK_AB_MERGE_C R2, R197, R199, RZ ;  /* 0x000000c7c502723e */ /* 0x008fc600048070ff */
[----:B------:R-:W-:Y:S01]  /*3f350*/  STL [R1+0x1b24], R233 ;  /* 0x001b24e901007387 */ /* 0x000fe20000100800 */
[----:B0-----:R-:W-:Y:S01]  /*3f360*/  VIADD R0, R4, UR4 ;  /* 0x0000000404007c36 */ /* 0x001fe20008000000 */
[----:B------:R-:W-:Y:S02]  /*3f370*/  ULDC UR4, c[0x0][0x248] ;  /* 0x0000920000047ab9 */ /* 0x000fe40000000800 */
[----:B------:R-:W3:Y:S04]  /*3f380*/  LDL.LU R203, [R1+0x6a0] ;  /* 0x0006a00001cb7983 */ /* 0x000ee80000300800 */
[----:B------:R-:W3:Y:S04]  /*3f390*/  LDL.LU R202, [R1+0x6a4] ;  /* 0x0006a40001ca7983 */ /* 0x000ee80000300800 */
[----:B------:R-:W-:Y:S04]  /*3f3a0*/  STL [R1+0x814], R2 ;  /* 0x0008140201007387 */ /* 0x000fe80000100800 */
[----:B------:R0:W-:Y:S04]  /*3f3b0*/  STL [R1+0x600], R0 ;  /* 0x0006000001007387 */ /* 0x0001e80000100800 */
[----:B------:R-:W3:Y:S04]  /*3f3c0*/  LDL.LU R201, [R1+0x6a8] ;  /* 0x0006a80001c97983 */ /* 0x000ee80000300800 */
[----:B------:R-:W3:Y:S04]  /*3f3d0*/  LDL.LU R200, [R1+0x6ac] ;  /* 0x0006ac0001c87983 */ /* 0x000ee80000300800 */
[----:B------:R-:W3:Y:S04]  /*3f3e0*/  LDL.LU R199, [R1+0x6b0] ;  /* 0x0006b00001c77983 */ /* 0x000ee80000300800 */
[----:B------:R-:W3:Y:S01]  /*3f3f0*/  LDL.LU R197, [R1+0x6b4] ;  /* 0x0006b40001c57983 */ /* 0x000ee20000300800 */
[----:B----4-:R-:W-:Y:S01]  /*3f400*/  F2FP.SATFINITE.E4M3.F32.PACK_AB_MERGE_C R229, R208, R209, RZ ;  /* 0x000000d1d0e5723e */ /* 0x010fe200048070ff */
[----:B0-----:R-:W-:Y:S01]  /*3f410*/  VIADD R0, R0, UR4 ;  /* 0x0000000400007c36 */ /* 0x001fe20008000000 */
[----:B------:R-:W-:Y:S01]  /*3f420*/  F2FP.SATFINITE.E4M3.F32.PACK_AB_MERGE_C R3, R206, R207, RZ ;  /* 0x000000cfce03723e */ /* 0x000fe200048070ff */
[----:B------:R-:W-:Y:S01]  /*3f430*/  ULDC UR4, c[0x0][0x248] ;  /* 0x0000920000047ab9 */ /* 0x000fe20000000800 */
[----:B------:R-:W-:Y:S01]  /*3f440*/  F2FP.SATFINITE.E4M3.F32.PACK_AB_MERGE_C R2, R204, R205, RZ ;  /* 0x000000cdcc02723e */ /* 0x000fe200048070ff */
[----:B------:R-:W-:Y:S04]  /*3f450*/  STL [R1+0x1b28], R229 ;  /* 0x001b28e501007387 */ /* 0x000fe80000100800 */
[----:B------:R-:W-:Y:S04]  /*3f460*/  STL [R1+0x810], R3 ;  /* 0x0008100301007387 */ /* 0x000fe80000100800 */
[----:B------:R0:W-:Y:S04]  /*3f470*/  STL [R1+0x604], R0 ;  /* 0x0006040001007387 */ /* 0x0001e80000100800 */
[----:B------:R1:W-:Y:S04]  /*3f480*/  STL [R1+0x80c], R2 ;  /* 0x00080c0201007387 */ /* 0x0003e80000100800 */
[----:B------:R-:W4:Y:S01]  /*3f490*/  LDL.LU R217, [R1+0x6b8] ;  /* 0x0006b80001d97983 */ /* 0x000f220000300800 */
[----:B0-----:R-:W-:Y:S01]  /*3f4a0*/  VIADD R0, R0, UR4 ;  /* 0x0000000400007c36 */ /* 0x001fe20008000000 */
[----:B------:R-:W-:-:S02]  /*3f4b0*/  ULDC UR4, c[0x0][0x248] ;  /* 0x0000920000047ab9 */ /* 0x000fc40000000800 */
[----:B------:R-:W4:Y:S01]  /*3f4c0*/  LDL.LU R216, [R1+0x6bc] ;  /* 0x0006bc0001d87983 */ /* 0x000f220000300800 */
[----:B-1----:R-:W-:-:S05]  /*3f4d0*/  F2FP.SATFINITE.E4M3.F32.PACK_AB_MERGE_C R2, R196, R198, RZ ;  /* 0x000000c6c402723e */ /* 0x002fca00048070ff */
[----:B------:R-:W-:Y:S04]  /*3f4e0*/  STL [R1+0x808], R2 ;  /* 0x0008080201007387 */ /* 0x000fe80000100800 */
[----:B------:R0:W-:Y:S04]  /*3f4f0*/  STL [R1+0x608], R0 ;  /* 0x0006080001007387 */ /* 0x0001e80000100800 */
[----:B------:R-:W4:Y:S04]  /*3f500*/  LDL.LU R215, [R1+0x6c0] ;  /* 0x0006c00001d77983 */ /* 0x000f280000300800 */
[----:B------:R-:W4:Y:S04]  /*3f510*/  LDL.LU R214, [R1+0x6c4] ;  /* 0x0006c40001d67983 */ /* 0x000f280000300800 */
[----:B------:R-:W4:Y:S04]  /*3f520*/  LDL.LU R213, [R1+0x6c8] ;  /* 0x0006c80001d57983 */ /* 0x000f280000300800 */
[----:B------:R-:W4:Y:S04]  /*3f530*/  LDL.LU R212, [R1+0x6cc] ;  /* 0x0006cc0001d47983 */ /* 0x000f280000300800 */
[----:B------:R-:W4:Y:S01]  /*3f540*/  LDL.LU R211, [R1+0x6d0] ;  /* 0x0006d00001d37983 */ /* 0x000f220000300800 */
[----:B0-----:R-:W-:Y:S01]  /*3f550*/  VIADD R0, R0, UR4 ;  /* 0x0000000400007c36 */ /* 0x001fe20008000000 */
[----:B------:R-:W-:-:S02]  /*3f560*/  ULDC UR4, c[0x0][0x248] ;  /* 0x0000920000047ab9 */ /* 0x000fc40000000800 */
[----:B------:R-:W4:Y:S04]  /*3f570*/  LDL.LU R210, [R1+0x6d4] ;  /* 0x0006d40001d27983 */ /* 0x000f280000300800 */
[----:B------:R-:W4:Y:S04]  /*3f580*/  LDL.LU R209, [R1+0x6d8] ;  /* 0x0006d80001d17983 */ /* 0x000f280000300800 */
[----:B------:R-:W4:Y:S01]  /*3f590*/  LDL.LU R208, [R1+0x6dc] ;  /* 0x0006dc0001d07983 */ /* 0x000f220000300800 */
[----:B--2---:R-:W-:-:S05]  /*3f5a0*/  F2FP.SATFINITE.E4M3.F32.PACK_AB_MERGE_C R230, R194, R195, RZ ;  /* 0x000000c3c2e6723e */ /* 0x004fca00048070ff */
[----:B------:R-:W-:Y:S04]  /*3f5b0*/  STL [R1+0x1b2c], R230 ;  /* 0x001b2ce601007387 */ /* 0x000fe80000100800 */
[----:B------:R-:W2:Y:S04]  /*3f5c0*/  LDL.LU R198, [R1+0x6e0] ;  /* 0x0006e00001c67983 */ /* 0x000ea80000300800 */
[----:B------:R-:W2:Y:S04]  /*3f5d0*/  LDL.LU R196, [R1+0x6e4] ;  /* 0x0006e40001c47983 */ /* 0x000ea80000300800 */
[----:B------:R-:W2:Y:S04]  /*3f5e0*/  LDL.LU R195, [R1+0x6e8] ;  /* 0x0006e80001c37983 */ /* 0x000ea80000300800 */
[----:B------:R0:W-:Y:S04]  /*3f5f0*/  STL [R1+0x60c], R0 ;  /* 0x00060c0001007387 */ /* 0x0001e80000100800 */
[----:B------:R-:W2:Y:S01]  /*3f600*/  LDL.LU R194, [R1+0x6ec] ;  /* 0x0006ec0001c27983 */ /* 0x000ea20000300800 */
[----:B---3--:R-:W-:Y:S01]  /*3f610*/  F2FP.SATFINITE.E4M3.F32.PACK_AB_MERGE_C R2, R202, R203, RZ ;  /* 0x000000cbca02723e */ /* 0x008fe200048070ff */
[----:B0-----:R-:W-:Y:S01]  /*3f620*/  VIADD R0, R0, UR4 ;  /* 0x0000000400007c36 */ /* 0x001fe20008000000 */
[----:B------:R-:W-:-:S03]  /*3f630*/  ULDC UR4, c[0x0][0x248] ;  /* 0x0000920000047ab9 */ /* 0x000fc60000000800 */
[----:B------:R0:W-:Y:S01]  /*3f640*/  STL [R1+0x800], R2 ;  /* 0x0008000201007387 */ /* 0x0001e20000100800 */
[----:B------:R-:W-:-:S05]  /*3f650*/  F2FP.SATFINITE.E4M3.F32.PACK_AB_MERGE_C R3, R200, R201, RZ ;  /* 0x000000c9c803723e */ /* 0x000fca00048070ff */
[----:B------:R-:W-:Y:S01]  /*3f660*/  STL [R1+0x804], R3 ;  /* 0x0008040301007387 */ /* 0x000fe20000100800 */
[----:B0-----:R-:W-:-:S03]  /*3f670*/  F2FP.SATFINITE.E4M3.F32.PACK_AB_MERGE_C R2, R197, R199, RZ ;  /* 0x000000c7c502723e */ /* 0x001fc600048070ff */
[----:B------:R-:W3:Y:S04]  /*3f680*/  LDL.LU R207, [R1+0x6f0] ;  /* 0x0006f00001cf7983 */ /* 0x000ee80000300800 */
[----:B------:R-:W3:Y:S04]  /*3f690*/  LDL.LU R206, [R1+0x6f4] ;  /* 0x0006f40001ce7983 */ /* 0x000ee80000300800 */
[----:B------:R-:W-:Y:S04]  /*3f6a0*/  STL [R1+0x6b4], R2 ;  /* 0x0006b40201007387 */ /* 0x000fe80000100800 */
[----:B------:R0:W-:Y:S04]  /*3f6b0*/  STL [R1+0x610], R0 ;  /* 0x0006100001007387 */ /* 0x0001e80000100800 */
        /* <DEDUP_REMOVED lines=8> */
[----:B----4-:R-:W-:Y:S01]  /*3f740*/  F2FP.SATFINITE.E4M3.F32.PACK_AB_MERGE_C R231, R216, R217, RZ ;  /* 0x000000d9d8e7723e */ /* 0x010fe200048070ff */
[----:B0-----:R-:W-:Y:S01]  /*3f750*/  VIADD R0, R0, UR4 ;  /* 0x0000000400007c36 */ /* 0x001fe20008000000 */
[----:B------:R-:W-:Y:S01]  /*3f760*/  F2FP.SATFINITE.E4M3.F32.PACK_AB_MERGE_C R3, R214, R215, RZ ;  /* 0x000000d7d603723e */ /* 0x000fe200048070ff */
[----:B------:R-:W-:-:S02]  /*3f770*/  ULDC UR4, c[0x0][0x248] ;  /* 0x0000920000047ab9 */ /* 0x000fc40000000800 */
[----:B------:R-:W-:Y:S01]  /*3f780*/  STL [R1+0x1b30], R231 ;  /* 0x001b30e701007387 */ /* 0x000fe20000100800 */
[----:B------:R-:W-:-:S03]  /*3f790*/  F2FP.SATFINITE.E4M3.F32.PACK_AB_MERGE_C R2, R212, R213, RZ ;  /* 0x000000d5d402723e */ /* 0x000fc600048070ff */
[----:B------:R-:W-:Y:S04]  /*3f7a0*/  STL [R1+0x6b0], R3 ;  /* 0x0006b00301007387 */ /* 0x000fe80000100800 */
[----:B------:R0:W-:Y:S04]  /*3f7b0*/  STL [R1+0x614], R0 ;  /* 0x0006140001007387 */ /* 0x0001e80000100800 */
[----:B------:R1:W-:Y:S01]  /*3f7c0*/  STL [R1+0x6ac], R2 ;  /* 0x0006ac0201007387 */ /* 0x0003e20000100800 */
[----:B0-----:R-:W-:Y:S01]  /*3f7d0*/  VIADD R0, R0, UR4 ;  /* 0x0000000400007c36 */ /* 0x001fe20008000000 */
[----:B------:R-:W-:Y:S01]  /*3f7e0*/  ULDC UR4, c[0x0][0x248] ;  /* 0x0000920000047ab9 */ /* 0x000fe20000000800 */
[----:B-1----:R-:W-:-:S02]  /*3f7f0*/  F2FP.SATFINITE.E4M3.F32.PACK_AB_MERGE_C R2, R210, R211, RZ ;  /* 0x000000d3d202723e */ /* 0x002fc400048070ff */
[----:B------:R-:W-:-:S03]  /*3f800*/  F2FP.SATFINITE.E4M3.F32.PACK_AB_MERGE_C R232, R208, R209, RZ ;  /* 0x000000d1d0e8723e */ /* 0x000fc600048070ff */
[----:B------:R-:W-:Y:S04]  /*3f810*/  STL [R1+0x6a8], R2 ;  /* 0x0006a80201007387 */ /* 0x000fe80000100800 */
[----:B------:R0:W-:Y:S04]  /*3f820*/  STL [R1+0x618], R0 ;  /* 0x0006180001007387 */ /* 0x0001e80000100800 */
[----:B------:R-:W-:Y:S01]  /*3f830*/  STL [R1+0x1b34], R232 ;  /* 0x001b34e801007387 */ /* 0x000fe20000100800 */
[----:B0-----:R-:W-:Y:S01]  /*3f840*/  VIADD R0, R0, UR4 ;  /* 0x0000000400007c36 */ /* 0x001fe20008000000 */
[----:B------:R-:W-:Y:S01]  /*3f850*/  ULDC UR4, c[0x0][0x248] ;  /* 0x0000920000047ab9 */ /* 0x000fe20000000800 */
[----:B--2---:R-:W-:-:S05]  /*3f860*/  F2FP.SATFINITE.E4M3.F32.PACK_AB_MERGE_C R3, R196, R198, RZ ;  /* 0x000000c6c403723e */ /* 0x004fca00048070ff */
[----:B------:R-:W-:Y:S04]  /*3f870*/  STL [R1+0x6a0], R3 ;  /* 0x0006a00301007387 */ /* 0x000fe80000100800 */
[----:B------:R0:W-:Y:S01]  /*3f880*/  STL [R1+0x61c], R0 ;  /* 0x00061c0001007387 */ /* 0x0001e20000100800 */
[----:B------:R-:W-:-:S05]  /*3f890*/  F2FP.SATFINITE.E4M3.F32.PACK_AB_MERGE_C R2, R194, R195, RZ ;  /* 0x000000c3c202723e */ /* 0x000fca00048070ff */
[----:B------:R3:W-:Y:S01]  /*3f8a0*/  STL [R1+0x6a4], R2 ;  /* 0x0006a40201007387 */ /* 0x0007e20000100800 */
[----:B0-----:R-:W-:Y:S01]  /*3f8b0*/  VIADD R0, R0, UR4 ;  /* 0x0000000400007c36 */ /* 0x001fe20008000000 */
[----:B------:R-:W-:Y:S02]  /*3f8c0*/  ULDC UR4, c[0x0][0x248] ;  /* 0x0000920000047ab9 */ /* 0x000fe40000000800 */
[----:B------:R-:W2:Y:S04]  /*3f8d0*/  LDL.LU R198, [R1+0x718] ;  /* 0x0007180001c67983 */ /* 0x000ea80000300800 */
[----:B------:R-:W2:Y:S04]  /*3f8e0*/  LDL.LU R196, [R1+0x71c] ;  /* 0x00071c0001c47983 */ /* 0x000ea80000300800 */
[----:B------:R-:W4:Y:S04]  /*3f8f0*/  LDL.LU R195, [R1+0x720] ;  /* 0x0007200001c37983 */ /* 0x000f280000300800 */
[----:B------:R0:W-:Y:S04]  /*3f900*/  STL [R1+0x620], R0 ;  /* 0x0006200001007387 */ /* 0x0001e80000100800 */
[----:B------:R-:W4:Y:S01]  /*3f910*/  LDL.LU R194, [R1+0x724] ;  /* 0x0007240001c27983 */ /* 0x000f220000300800 */
[----:B---3--:R-:W-:Y:S01]  /*3f920*/  F2FP.SATFINITE.E4M3.F32.PACK_AB_MERGE_C R2, R206, R207, RZ ;  /* 0x000000cfce02723e */ /* 0x008fe200048070ff */
[----:B0-----:R-:W-:Y:S01]  /*3f930*/  VIADD R0, R0, UR4 ;  /* 0x0000000400007c36 */ /* 0x001fe20008000000 */
[----:B------:R-:W-:-:S03]  /*3f940*/  ULDC UR4, c[0x0][0x248] ;  /* 0x0000920000047ab9 */ /* 0x000fc60000000800 */
[----:B------:R0:W-:Y:S01]  /*3f950*/  STL [R1+0x69c], R2 ;  /* 0x00069c0201007387 */ /* 0x0001e20000100800 */
[----:B------:R-:W-:Y:S02]  /*3f960*/  F2FP.SATFINITE.E4M3.F32.PACK_AB_MERGE_C R188, R204, R205, RZ ;  /* 0x000000cdccbc723e */ /* 0x000fe400048070ff */
[----:B------:R-:W-:-:S03]  /*3f970*/  F2FP.SATFINITE.E4M3.F32.PACK_AB_MERGE_C R3, R202, R203, RZ ;  /* 0x000000cbca03723e */ /* 0x000fc600048070ff */
[----:B------:R-:W-:Y:S04]  /*3f980*/  STL [R1+0x1b38], R188 ;  /* 0x001b38bc01007387 */ /* 0x000fe80000100800 */
[----:B------:R-:W-:Y:S01]  /*3f990*/  STL [R1+0x698], R3 ;  /* 0x0006980301007387 */ /* 0x000fe20000100800 */
[----:B0-----:R-:W-:-:S03]  /*3f9a0*/  F2FP.SATFINITE.E4M3.F32.PACK_AB_MERGE_C R2, R200, R201, RZ ;  /* 0x000000c9c802723e */ /* 0x001fc600048070ff */
[----:B------:R0:W-:Y:S04]  /*3f9b0*/  STL [R1+0x624], R0 ;  /* 0x0006240001007387 */ /* 0x0001e80000100800 */
[----:B------:R1:W-:Y:S04]  /*3f9c0*/  STL [R1+0x694], R2 ;  /* 0x0006940201007387 */ /* 0x0003e80000100800 */
[----:B------:R-:W3:Y:S01]  /*3f9d0*/  LDL.LU R219, [R1+0x728] ;  /* 0x0007280001db7983 */ /* 0x000ee20000300800 */
[----:B0-----:R-:W-:Y:S01]  /*3f9e0*/  VIADD R0, R0, UR4 ;  /* 0x0000000400007c36 */ /* 0x001fe20008000000 */
[----:B------:R-:W-:-:S02]  /*3f9f0*/  ULDC UR4, c[0x0][0x248] ;  /* 0x0000920000047ab9 */ /* 0x000fc40000000800 */
[----:B------:R-:W3:Y:S01]  /*3fa00*/  LDL.LU R218, [R1+0x72c] ;  /* 0x00072c0001da7983 */ /* 0x000ee20000300800 */
[----:B-1----:R-:W-:-:S05]  /*3fa10*/  F2FP.SATFINITE.E4M3.F32.PACK_AB_MERGE_C R2, R197, R199, RZ ;  /* 0x000000c7c502723e */ /* 0x002fca00048070ff */
        /* <DEDUP_REMOVED lines=16> */
[----:B0-----:R-:W-:Y:S01]  /*3fb20*/  VIADD R0, R0, UR4 ;  /* 0x0000000400007c36 */ /* 0x001fe20008000000 */
[----:B------:R-:W-:Y:S01]  /*3fb30*/  ULDC UR4, c[0x0][0x248] ;  /* 0x0000920000047ab9 */ /* 0x000fe20000000800 */
[----:B--2---:R-:W-:-:S05]  /*3fb40*/  F2FP.SATFINITE.E4M3.F32.PACK_AB_MERGE_C R6, R196, R198, RZ ;  /* 0x000000c6c406723e */ /* 0x004fca00048070ff */
[----:B------:R-:W-:Y:S04]  /*3fb50*/  STL [R1+0x1b3c], R6 ;  /* 0x001b3c0601007387 */ /* 0x000fe80000100800 */
[----:B------:R-:W2:Y:S01]  /*3fb60*/  LDL.LU R207, [R1+0x768] ;  /* 0x0007680001cf7983 */ /* 0x000ea20000300800 */
[----:B----4-:R-:W-:-:S03]  /*3fb70*/  F2FP.SATFINITE.E4M3.F32.PACK_AB_MERGE_C R2, R194, R195, RZ ;  /* 0x000000c3c202723e */ /* 0x010fc600048070ff */
[----:B------:R-:W2:Y:S04]  /*3fb80*/  LDL.LU R206, [R1+0x76c] ;  /* 0x00076c0001ce7983 */ /* 0x000ea80000300800 */
[----:B------:R-:W-:Y:S04]  /*3fb90*/  STL [R1+0x688], R2 ;  /* 0x0006880201007387 */ /* 0x000fe80000100800 */
[----:B------:R0:W-:Y:S04]  /*3fba0*/  STL [R1+0x62c], R0 ;  /* 0x00062c0001007387 */ /* 0x0001e80000100800 */
        /* <DEDUP_REMOVED lines=8> */
[----:B0-----:R-:W-:Y:S01]  /*3fc30*/  VIADD R0, R0, UR4 ;  /* 0x0000000400007c36 */ /* 0x001fe20008000000 */
[----:B------:R-:W-:Y:S01]  /*3fc40*/  ULDC UR4, c[0x0][0x248] ;  /* 0x0000920000047ab9 */ /* 0x000fe20000000800 */
[----:B---3--:R-:W-:-:S05]  /*3fc50*/  F2FP.SATFINITE.E4M3.F32.PACK_AB_MERGE_C R3, R218, R219, RZ ;  /* 0x000000dbda03723e */ /* 0x008fca00048070ff */
[----:B------:R0:W-:Y:S01]  /*3fc60*/  STL [R1+0x68c], R3 ;  /* 0x00068c0301007387 */ /* 0x0001e20000100800 */
[----:B------:R-:W-:-:S05]  /*3fc70*/  F2FP.SATFINITE.E4M3.F32.PACK_AB_MERGE_C R2, R216, R217, RZ ;  /* 0x000000d9d802723e */ /* 0x000fca00048070ff */
[----:B------:R-:W-:Y:S01]  /*3fc80*/  STL [R1+0x684], R2 ;  /* 0x0006840201007387 */ /* 0x000fe20000100800 */
[----:B------:R-:W-:-:S03]  /*3fc90*/  F2FP.SATFINITE.E4M3.F32.PACK_AB_MERGE_C R4, R214, R215, RZ ;  /* 0x000000d7d604723e */ /* 0x000fc600048070ff */
[----:B------:R1:W-:Y:S01]  /*3fca0*/  STL [R1+0x630], R0 ;  /* 0x0006300001007387 */ /* 0x0003e20000100800 */
[----:B0-----:R-:W-:Y:S01]  /*3fcb0*/  F2FP.SATFINITE.E4M3.F32.PACK_AB_MERGE_C R3, R212, R213, RZ ;  /* 0x000000d5d403723e */ /* 0x001fe200048070ff */
[----:B-1----:R-:W-:Y:S02]  /*3fcc0*/  VIADD R0, R0, UR4 ;  /* 0x0000000400007c36 */ /* 0x002fe40008000000 */
[----:B------:R-:W-:Y:S01]  /*3fcd0*/  STL [R1+0x1b40], R4 ;  /* 0x001b400401007387 */ /* 0x000fe20000100800 */
[----:B------:R-:W-:Y:S01]  /*3fce0*/  ULDC UR4, c[0x0][0x248] ;  /* 0x0000920000047ab9 */ /* 0x000fe20000000800 */
[----:B------:R-:W-:Y:S02]  /*3fcf0*/  F2FP.SATFINITE.E4M3.F32.PACK_AB_MERGE_C R2, R210, R211, RZ ;  /* 0x000000d3d202723e */ /* 0x000fe400048070ff */
[----:B------:R-:W-:Y:S04]  /*3fd00*/  STL [R1+0x680], R3 ;  /* 0x0006800301007387 */ /* 0x000fe80000100800 */
[----:B------:R0:W-:Y:S04]  /*3fd10*/  STL [R1+0x634], R0 ;  /* 0x0006340001007387 */ /* 0x0001e80000100800 */
[----:B------:R1:W-:Y:S01]  /*3fd20*/  STL [R1+0x67c], R2 ;  /* 0x00067c0201007387 */ /* 0x0003e20000100800 */
[----:B0-----:R-:W-:Y:S01]  /*3fd30*/  VIADD R0, R0, UR4 ;  /* 0x0000000400007c36 */ /* 0x001fe20008000000 */
[----:B------:R-:W-:Y:S01]  /*3fd40*/  F2FP.SATFINITE.E4M3.F32.PACK_AB_MERGE_C R7, R200, R201, RZ ;  /* 0x000000c9c807723e */ /* 0x000fe200048070ff */
[----:B------:R-:W-:Y:S01]  /*3fd50*/  ULDC UR4, c[0x0][0x248] ;  /* 0x0000920000047ab9 */ /* 0x000fe20000000800 */
[----:B-1----:R-:W-:-:S05]  /*3fd60*/  F2FP.SATFINITE.E4M3.F32.PACK_AB_MERGE_C R2, R208, R209, RZ ;  /* 0x000000d1d002723e */ /* 0x002fca00048070ff */
[----:B------:R0:W-:Y:S04]  /*3fd70*/  STL [R1+0x678], R2 ;  /* 0x0006780201007387 */ /* 0x0001e80000100800 */
[----:B------:R1:W-:Y:S04]  /*3fd80*/  STL [R1+0x638], R0 ;  /* 0x0006380001007387 */ /* 0x0003e80000100800 */
[----:B------:R-:W-:Y:S01]  /*3fd90*/  STL [R1+0x1b44], R7 ;  /* 0x001b440701007387 */ /* 0x000fe20000100800 */
[----:B0-----:R-:W-:-:S03]  /*3fda0*/  F2FP.SATFINITE.E4M3.F32.PACK_AB_MERGE_C R2, R197, R199, RZ ;  /* 0x000000c7c502723e */ /* 0x001fc600048070ff */
[----:B------:R-:W3:Y:S01]  /*3fdb0*/  LDL.LU R201, [R1+0x790] ;  /* 0x0007900001c97983 */ /* 0x000ee20000300800 */
[----:B-1----:R-:W-:Y:S01]  /*3fdc0*/  VIADD R0, R0, UR4 ;  /* 0x0000000400007c36 */ /* 0x002fe20008000000 */
[----:B------:R-:W-:Y:S02]  /*3fdd0*/  ULDC UR4, c[0x0][0x248] ;  /* 0x0000920000047ab9 */ /* 0x000fe40000000800 */
[----:B------:R-:W3:Y:S04]  /*3fde0*/  LDL.LU R200, [R1+0x794] ;  /* 0x0007940001c87983 */ /* 0x000ee80000300800 */
[----:B------:R-:W-:Y:S04]  /*3fdf0*/  STL [R1+0x670], R2 ;  /* 0x0006700201007387 */ /* 0x000fe80000100800 */
[----:B------:R0:W-:Y:S04]  /*3fe00*/  STL [R1+0x63c], R0 ;  /* 0x00063c0001007387 */ /* 0x0001e80000100800 */
[----:B------:R-:W3:Y:S04]  /*3fe10*/  LDL.LU R199, [R1+0x798] ;  /* 0x0007980001c77983 */ /* 0x000ee80000300800 */
[----:B------:R-:W3:Y:S01]  /*3fe20*/  LDL.LU R197, [R1+0x79c] ;  /* 0x00079c0001c57983 */ /* 0x000ee20000300800 */
[----:B0-----:R-:W-:Y:S01]  /*3fe30*/  VIADD R0, R0, UR4 ;  /* 0x0000000400007c36 */ /* 0x001fe20008000000 */
[----:B------:R-:W-:Y:S01]  /*3fe40*/  ULDC UR4, c[0x0][0x248] ;  /* 0x0000920000047ab9 */ /* 0x000fe20000000800 */
[----:B--2---:R-:W-:-:S05]  /*3fe50*/  F2FP.SATFINITE.E4M3.F32.PACK_AB_MERGE_C R2, R206, R207, RZ ;  /* 0x000000cfce02723e */ /* 0x004fca00048070ff */
[----:B------:R0:W-:Y:S01]  /*3fe60*/  STL [R1+0x674], R2 ;  /* 0x0006740201007387 */ /* 0x0001e20000100800 */
[----:B----4-:R-:W-:-:S05]  /*3fe70*/  F2FP.SATFINITE.E4M3.F32.PACK_AB_MERGE_C R3, R204, R205, RZ ;  /* 0x000000cdcc03723e */ /* 0x010fca00048070ff */
[----:B------:R-:W-:Y:S01]  /*3fe80*/  STL [R1+0x66c], R3 ;  /* 0x00066c0301007387 */ /* 0x000fe20000100800 */
[----:B0-----:R-:W-:-:S03]  /*3fe90*/  F2FP.SATFINITE.E4M3.F32.PACK_AB_MERGE_C R2, R202, R203, RZ ;  /* 0x000000cbca02723e */ /* 0x001fc600048070ff */
[----:B------:R0:W-:Y:S04]  /*3fea0*/  STL [R1+0x640], R0 ;  /* 0x0006400001007387 */ /* 0x0001e80000100800 */
[----:B------:R1:W-:Y:S01]  /*3feb0*/  STL [R1+0xd44], R2 ;  /* 0x000d440201007387 */ /* 0x0003e20000100800 */
[----:B0-----:R-:W-:Y:S01]  /*3fec0*/  VIADD R0, R0, UR4 ;  /* 0x0000000400007c36 */ /* 0x001fe20008000000 */
[----:B------:R-:W-:Y:S01]  /*3fed0*/  ULDC UR4, c[0x0][0x248] ;  /* 0x0000920000047ab9 */ /* 0x000fe20000000800 */
[----:B-1----:R-:W-:-:S05]  /*3fee0*/  F2FP.SATFINITE.E4M3.F32.PACK_AB_MERGE_C R2, R196, R198, RZ ;  /* 0x000000c6c402723e */ /* 0x002fca00048070ff */
[----:B------:R-:W-:Y:S04]  /*3fef0*/  STL [R1+0x668], R2 ;  /* 0x0006680201007387 */ /* 0x000fe80000100800 */
[----:B------:R0:W-:Y:S01]  /*3ff00*/  STL [R1+0x644], R0 ;  /* 0x0006440001007387 */ /* 0x0001e20000100800 */
[----:B------:R-:W-:-:S03]  /*3ff10*/  F2FP.SATFINITE.E4M3.F32.PACK_AB_MERGE_C R252, R194, R195, RZ ;  /* 0x000000c3c2fc723e */ /* 0x000fc600048070ff */
[----:B------:R-:W2:Y:S04]  /*3ff20*/  LDL.LU R221, [R1+0x7a0] ;  /* 0x0007a00001dd7983 */ /* 0x000ea80000300800 */
[----:B------:R-:W2:Y:S01]  /*3ff30*/  LDL.LU R220, [R1+0x7a4] ;  /* 0x0007a40001dc7983 */ /* 0x000ea20000300800 */
[----:B0-----:R-:W-:Y:S01]  /*3ff40*/  VIADD R0, R0, UR4 ;  /* 0x0000000400007c36 */ /* 0x001fe20008000000 */
[----:B------:R-:W-:Y:S02]  /*3ff50*/  ULDC UR4, c[0x0][0x248] ;  /* 0x0000920000047ab9 */ /* 0x000fe40000000800 */
[----:B------:R-:W4:Y:S04]  /*3ff60*/  LDL.LU R195, [R1+0x7a8] ;  /* 0x0007a80001c37983 */ /* 0x000f280000300800 */
[----:B------:R0:W-:Y:S04]  /*3ff70*/  STL [R1+0x648], R0 ;  /* 0x0006480001007387 */ /* 0x0001e80000100800 */
[----:B------:R-:W4:Y:S04]  /*3ff80*/  LDL.LU R194, [R1+0x7ac] ;  /* 0x0007ac0001c27983 */ /* 0x000f280000300800 */
[----:B------:R-:W2:Y:S04]  /*3ff90*/  LDL.LU R219, [R1+0x7b0] ;  /* 0x0007b00001db7983 */ /* 0x000ea80000300800 */
        /* <DEDUP_REMOVED lines=10> */
[----:B------:R-:W2:Y:S01]  /*40040*/  LDL.LU R196, [R1+0x7dc] ;  /* 0x0007dc0001c47983 */ /* 0x000ea20000300800 */
[----:B0-----:R-:W-:Y:S01]  /*40050*/  VIADD R0, R0, UR4 ;  /* 0x0000000400007c36 */ /* 0x001fe20008000000 */
[----:B------:R-:W-:-:S02]  /*40060*/  ULDC UR4, c[0x0][0x248] ;  /* 0x0000920000047ab9 */ /* 0x000fc40000000800 */
[----:B------:R-:W2:Y:S01]  /*40070*/  LDL.LU R209, [R1+0x7e0] ;  /* 0x0007e00001d17983 */ /* 0x000ea20000300800 */
[----:B---3--:R-:W-:Y:S02]  /*40080*/  F2FP.SATFINITE.E4M3.F32.PACK_AB_MERGE_C R251, R200, R201, RZ ;  /* 0x000000c9c8fb723e */ /* 0x008fe400048070ff */
[----:B------:R-:W-:-:S05]  /*40090*/  F2FP.SATFINITE.E4M3.F32.PACK_AB_MERGE_C R2, R197, R199, RZ ;  /* 0x000000c7c502723e */ /* 0x000fca00048070ff */
[----:B------:R-:W-:Y:S04]  /*400a0*/  STL [R1+0xd3c], R2 ;  /* 0x000d3c0201007387 */ /* 0x000fe80000100800 */
[----:B------:R-:W3:Y:S04]  /*400b0*/  LDL.LU R208, [R1+0x7e4] ;  /* 0x0007e40001d07983 */ /* 0x000ee80000300800 */
[----:B------:R-:W3:Y:S04]  /*400c0*/  LDL.LU R207, [R1+0x7e8] ;  /* 0x0007e80001cf7983 */ /* 0x000ee80000300800 */
        /* <DEDUP_REMOVED lines=12> */
[----:B----4-:R-:W-:-:S02]  /*40190*/  F2FP.SATFINITE.E4M3.F32.PACK_AB_MERGE_C R249, R194, R195, RZ ;  /* 0x000000c3c2f9723e */ /* 0x010fc400048070ff */
[----:B------:R-:W4:Y:S04]  /*401a0*/  LDL.LU R195, [R1+0x410] ;  /* 0x0004100001c37983 */ /* 0x000f280000300800 */
[----:B------:R-:W4:Y:S04]  /*401b0*/  LDL.LU R194, [R1+0x414] ;  /* 0x0004140001c27983 */ /* 0x000f280000300800 */
[----:B------:R0:W-:Y:S01]  /*401c0*/  STL [R1+0x650], R0 ;  /* 0x0006500001007387 */ /* 0x0001e20000100800 */
[----:B--2---:R-:W-:Y:S01]  /*401d0*/  F2FP.SATFINITE.E4M3.F32.PACK_AB_MERGE_C R2, R216, R217, RZ ;  /* 0x000000d9d802723e */ /* 0x004fe200048070ff */
[----:B0-----:R-:W-:-:S04]  /*401e0*/  VIADD R0, R0, UR4 ;  /* 0x0000000400007c36 */ /* 0x001fc80008000000 */
[----:B------:R-:W-:Y:S01]  /*401f0*/  STL [R1+0xd38], R2 ;  /* 0x000d380201007387 */ /* 0x000fe20000100800 */
[----:B------:R-:W-:-:S03]  /*40200*/  ULDC UR4, c[0x0][0x248] ;  /* 0x0000920000047ab9 */ /* 0x000fc60000000800 */
[----:B------:R0:W-:Y:S02]  /*40210*/  STL [R1+0x654], R0 ;  /* 0x0006540001007387 */ /* 0x0001e40000100800 */
[----:B0-----:R-:W-:Y:S01]  /*40220*/  VIADD R0, R0, UR4 ;  /* 0x0000000400007c36 */ /* 0x001fe20008000000 */
[----:B------:R-:W-:-:S04]  /*40230*/  ULDC UR4, c[0x0][0x248] ;  /* 0x0000920000047ab9 */ /* 0x000fc80000000800 */
[----:B------:R0:W-:Y:S01]  /*40240*/  STL [R1+0x658], R0 ;  /* 0x0006580001007387 */ /* 0x0001e20000100800 */
[----:B------:R-:W-:-:S03]  /*40250*/  F2FP.SATFINITE.E4M3.F32.PACK_AB_MERGE_C R2, R196, R198, RZ ;  /* 0x000000c6c402723e */ /* 0x000fc600048070ff */
[----:B------:R-:W2:Y:S04]  /*40260*/  LDL.LU R198, [R1+0x418] ;  /* 0x0004180001c67983 */ /* 0x000ea80000300800 */
[----:B------:R-:W-:Y:S04]  /*40270*/  STL [R1+0xd54], R2 ;  /* 0x000d540201007387 */ /* 0x000fe80000100800 */
[----:B------:R-:W2:Y:S01]  /*40280*/  LDL.LU R196, [R1+0x41c] ;  /* 0x00041c0001c47983 */ /* 0x000ea20000300800 */
[----:B0-----:R-:W-:Y:S01]  /*40290*/  VIADD R0, R0, UR4 ;  /* 0x0000000400007c36 */ /* 0x001fe20008000000 */
[----:B------:R-:W-:-:S04]  /*402a0*/  ULDC UR4, c[0x0][0x248] ;  /* 0x0000920000047ab9 */ /* 0x000fc80000000800 */
[----:B------:R0:W-:Y:S02]  /*402b0*/  STL [R1+0x65c], R0 ;  /* 0x00065c0001007387 */ /* 0x0001e40000100800 */
[----:B0-----:R-:W-:Y:S01]  /*402c0*/  VIADD R0, R0, UR4 ;  /* 0x0000000400007c36 */ /* 0x001fe20008000000 */
[----:B------:R-:W-:Y:S01]  /*402d0*/  ULDC UR4, c[0x0][0x248] ;  /* 0x0000920000047ab9 */ /* 0x000fe20000000800 */
[----:B------:R-:W-:Y:S02]  /*402e0*/  F2FP.SATFINITE.E4M3.F32.PACK_AB_MERGE_C R247, R218, R219, RZ ;  /* 0x000000dbdaf7723e */ /* 0x000fe400048070ff */
[----:B---3--:R-:W-:-:S05]  /*402f0*/  F2FP.SATFINITE.E4M3.F32.PACK_AB_MERGE_C R2, R206, R207, RZ ;  /* 0x000000cfce02723e */ /* 0x008fca00048070ff */
[----:B------:R0:W-:Y:S04]  /*40300*/  STL [R1+0xd48], R2 ;  /* 0x000d480201007387 */ /* 0x0001e80000100800 */
[----:B------:R1:W-:Y:S01]  /*40310*/  STL [R1+0x660], R0 ;  /* 0x0006600001007387 */ /* 0x0003e20000100800 */
[----:B0-----:R-:W-:Y:S01]  /*40320*/  F2FP.SATFINITE.E4M3.F32.PACK_AB_MERGE_C R2, R202, R203, RZ ;  /* 0x000000cbca02723e */ /* 0x001fe200048070ff */
[----:B-1----:R-:W-:Y:S01]  /*40330*/  VIADD R0, R0, UR4 ;  /* 0x0000000400007c36 */ /* 0x002fe20008000000 */
[----:B------:R-:W-:-:S03]  /*40340*/  ULDC UR4, c[0x0][0x248] ;  /* 0x0000920000047ab9 */ /* 0x000fc60000000800 */
[----:B------:R0:W-:Y:S01]  /*40350*/  STL [R1+0xd40], R2 ;  /* 0x000d400201007387 */ /* 0x0001e20000100800 */
[----:B------:R-:W-:-:S05]  /*40360*/  F2FP.SATFINITE.E4M3.F32.PACK_AB_MERGE_C R3, R200, R201, RZ ;  /* 0x000000c9c803723e */ /* 0x000fca00048070ff */
[----:B------:R-:W-:Y:S01]  /*40370*/  STL [R1+0x8e8], R3 ;  /* 0x0008e80301007387 */ /* 0x000fe20000100800 */
[----:B0-----:R-:W-:-:S03]  /*40380*/  F2FP.SATFINITE.E4M3.F32.PACK_AB_MERGE_C R2, R197, R199, RZ ;  /* 0x000000c7c502723e */ /* 0x001fc600048070ff */
[----:B------:R0:W-:Y:S04]  /*40390*/  STL [R1+0x664], R0 ;  /* 0x0006640001007387 */ /* 0x0001e80000100800 */
[----:B------:R-:W3:Y:S04]  /*403a0*/  LDL.LU R201, [R1+0x420] ;  /* 0x0004200001c97983 */ /* 0x000ee80000300800 */
[----:B------:R4:W-:Y:S04]  /*403b0*/  STL [R1+0x8ec], R2 ;  /* 0x0008ec0201007387 */ /* 0x0009e80000100800 */
[----:B------:R-:W3:Y:S04]  /*403c0*/  LDL.LU R200, [R1+0x424] ;  /* 0x0004240001c87983 */ /* 0x000ee80000300800 */
[----:B------:R-:W3:Y:S01]  /*403d0*/  LDL.LU R199, [R1+0x428] ;  /* 0x0004280001c77983 */ /* 0x000ee20000300800 */
[----:B0-----:R-:W-:Y:S01]  /*403e0*/  VIADD R0, R0, UR4 ;  /* 0x0000000400007c36 */ /* 0x001fe20008000000 */
[----:B------:R-:W-:Y:S01]  /*403f0*/  F2FP.SATFINITE.E4M3.F32.PACK_AB_MERGE_C R246, R214, R215, RZ ;  /* 0x000000d7d6f6723e */ /* 0x000fe200048070ff */
[----:B------:R-:W-:Y:S01]  /*40400*/  ULDC UR4, c[0x0][0x248] ;  /* 0x0000920000047ab9 */ /* 0x000fe20000000800 */
[----:B------:R-:W3:Y:S04]  /*40410*/  LDL.LU R197, [R1+0x42c] ;  /* 0x00042c0001c57983 */ /* 0x000ee80000300800 */
[----:B------:R-:W3:Y:S04]  /*40420*/  LDL.LU R219, [R1+0x430] ;  /* 0x0004300001db7983 */ /* 0x000ee80000300800 */
[----:B------:R-:W3:Y:S01]  /*40430*/  LDL.LU R218, [R1+0x434] ;  /* 0x0004340001da7983 */ /* 0x000ee20000300800 */
[----:B------:R-:W-:-:S02]  /*40440*/  F2FP.SATFINITE.E4M3.F32.PACK_AB_MERGE_C R245, R212, R213, RZ ;  /* 0x000000d5d4f5723e */ /* 0x000fc400048070ff */
[----:B------:R-:W-:Y:S02]  /*40450*/  F2FP.SATFINITE.E4M3.F32.PACK_AB_MERGE_C R241, R210, R211, RZ ;  /* 0x000000d3d2f1723e */ /* 0x000fe400048070ff */
[----:B------:R-:W-:Y:S02]  /*40460*/  F2FP.SATFINITE.E4M3.F32.PACK_AB_MERGE_C R240, R208, R209, RZ ;  /* 0x000000d1d0f0723e */ /* 0x000fe400048070ff */
[----:B------:R-:W-:Y:S02]  /*40470*/  F2FP.SATFINITE.E4M3.F32.PACK_AB_MERGE_C R227, R204, R205, RZ ;  /* 0x000000cdcce3723e */ /* 0x000fe400048070ff */
[----:B----4-:R-:W-:-:S05]  /*40480*/  F2FP.SATFINITE.E4M3.F32.PACK_AB_MERGE_C R2, R194, R195, RZ ;  /* 0x000000c3c202723e */ /* 0x010fca00048070ff */
        /* <DEDUP_REMOVED lines=11> */
[----:B------:R-:W-:-:S02]  /*40540*/  ULDC UR4, c[0x0][0x248] ;  /* 0x0000920000047ab9 */ /* 0x000fc40000000800 */
[----:B------:R-:W4:Y:S01]  /*40550*/  LDL.LU R211, [R1+0x458] ;  /* 0x0004580001d37983 */ /* 0x000f220000300800 */
[----:B--2---:R-:W-:-:S05]  /*40560*/  F2FP.SATFINITE.E4M3.F32.PACK_AB_MERGE_C R2, R196, R198, RZ ;  /* 0x000000c6c402723e */ /* 0x004fca00048070ff */
[----:B------:R-:W-:Y:S04]  /*40570*/  STL [R1+0x8e4], R2 ;  /* 0x0008e40201007387 */ /* 0x000fe80000100800 */
[----:B------:R-:W2:Y:S04]  /*40580*/  LDL.LU R210, [R1+0x45c] ;  /* 0x00045c0001d27983 */ /* 0x000ea80000300800 */
[----:B------:R-:W2:Y:S04]  /*40590*/  LDL.LU R209, [R1+0x460] ;  /* 0x0004600001d17983 */ /* 0x000ea80000300800 */
[----:B------:R0:W-:Y:S04]  /*405a0*/  STL [R1+0x404], R0 ;  /* 0x0004040001007387 */ /* 0x0001e80000100800 */
        /* <DEDUP_REMOVED lines=10> */
[----:B------:R-:W-:Y:S01]  /*40650*/  ULDC UR4, c[0x0][0x248] ;  /* 0x0000920000047ab9 */ /* 0x000fe20000000800 */
[----:B---3--:R-:W-:-:S05]  /*40660*/  F2FP.SATFINITE.E4M3.F32.PACK_AB_MERGE_C R3, R200, R201, RZ ;  /* 0x000000c9c803723e */ /* 0x008fca00048070ff */
[----:B------:R0:W-:Y:S01]  /*40670*/  STL [R1+0x8d8], R3 ;  /* 0x0008d80301007387 */ /* 0x0001e20000100800 */
[----:B------:R-:W-:-:S03]  /*40680*/  F2FP.SATFINITE.E4M3.F32.PACK_AB_MERGE_C R2, R197, R199, RZ ;  /* 0x000000c7c502723e */ /* 0x000fc600048070ff */
[----:B------:R-:W3:Y:S04]  /*40690*/  LDL.LU R201, [R1+0x488] ;  /* 0x0004880001c97983 */ /* 0x000ee80000300800 */
[----:B------:R-:W-:Y:S04]  /*406a0*/  STL [R1+0x8dc], R2 ;  /* 0x0008dc0201007387 */ /* 0x000fe80000100800 */
[----:B------:R-:W3:Y:S01]  /*406b0*/  LDL.LU R200, [R1+0x48c] ;  /* 0x00048c0001c87983 */ /* 0x000ee20000300800 */
[----:B0-----:R-:W-:-:S03]  /*406c0*/  F2FP.SATFINITE.E4M3.F32.PACK_AB_MERGE_C R3, R218, R219, RZ ;  /* 0x000000dbda03723e */ /* 0x001fc600048070ff */
[----:B------:R-:W3:Y:S04]  /*406d0*/  LDL.LU R199, [R1+0x490] ;  /* 0x0004900001c77983 */ /* 0x000ee80000300800 */
[----:B------:R0:W-:Y:S04]  /*406e0*/  STL [R1+0x408], R0 ;  /* 0x0004080001007387 */ /* 0x0001e80000100800 */
[----:B------:R-:W3:Y:S04]  /*406f0*/  LDL.LU R197, [R1+0x494] ;  /* 0x0004940001c57983 */ /* 0x000ee80000300800 */
[----:B------:R1:W-:Y:S01]  /*40700*/  STL [R1+0x8d4], R3 ;  /* 0x0008d40301007387 */ /* 0x0003e20000100800 */
[----:B0-----:R-:W-:Y:S01]  /*40710*/  VIADD R0, R0, UR4 ;  /* 0x0000000400007c36 */ /* 0x001fe20008000000 */
[----:B------:R-:W-:Y:S01]  /*40720*/  ULDC UR4, c[0x0][0x248] ;  /* 0x0000920000047ab9 */ /* 0x000fe20000000800 */
[----:B----4-:R-:W-:-:S05]  /*40730*/  F2FP.SATFINITE.E4M3.F32.PACK_AB_MERGE_C R2, R216, R217, RZ ;  /* 0x000000d9d802723e */ /* 0x010fca00048070ff */
[----:B------:R0:W-:Y:S01]  /*40740*/  STL [R1+0x8d0], R2 ;  /* 0x0008d00201007387 */ /* 0x0001e20000100800 */
[----:B-1----:R-:W-:-:S05]  /*40750*/  F2FP.SATFINITE.E4M3.F32.PACK_AB_MERGE_C R3, R214, R215, RZ ;  /* 0x000000d7d603723e */ /* 0x002fca00048070ff */
[----:B------:R-:W-:Y:S01]  /*40760*/  STL [R1+0x8cc], R3 ;  /* 0x0008cc0301007387 */ /* 0x000fe20000100800 */
[----:B0-----:R-:W-:-:S03]  /*40770*/  F2FP.SATFINITE.E4M3.F32.PACK_AB_MERGE_C R2, R212, R213, RZ ;  /* 0x000000d5d402723e */ /* 0x001fc600048070ff */
[----:B------:R-:W-:Y:S04]  /*40780*/  STL [R1+0x40c], R0 ;  /* 0x00040c0001007387 */ /* 0x000fe80000100800 */
[----:B------:R0:W-:Y:S02]  /*40790*/  STL [R1+0x8c8], R2 ;  /* 0x0008c80201007387 */ /* 0x0001e40000100800 */
[----:B0-----:R-:W-:Y:S02]  /*407a0*/  F2FP.SATFINITE.E4M3.F32.PACK_AB_MERGE_C R2, R194, R195, RZ ;  /* 0x000000c3c202723e */ /* 0x001fe400048070ff */
[----:B------:R-:W4:Y:S04]  /*407b0*/  LDL.LU R195, [R1+0x498] ;  /* 0x0004980001c37983 */ /* 0x000f280000300800 */
[----:B------:R-:W4:Y:S01]  /*407c0*/  LDL.LU R194, [R1+0x49c] ;  /* 0x00049c0001c27983 */ /* 0x000f220000300800 */
[----:B------:R-:W-:Y:S01]  /*407d0*/  VIADD R0, R0, UR4 ;  /* 0x0000000400007c36 */ /* 0x000fe20008000000 */
[----:B------:R-:W-:-:S02]  /*407e0*/  ULDC UR4, c[0x0][0x248] ;  /* 0x0000920000047ab9 */ /* 0x000fc40000000800 */
[----:B------:R2:W-:Y:S04]  /*407f0*/  STL [R1+0x8bc], R2 ;  /* 0x0008bc0201007387 */ /* 0x0005e80000100800 */
[----:B------:R0:W-:Y:S01]  /*40800*/  STL [R1+0x410], R0 ;  /* 0x0004100001007387 */ /* 0x0001e20000100800 */
[----:B--2---:R-:W-:Y:S01]  /*40810*/  F2FP.SATFINITE.E4M3.F32.PACK_AB_MERGE_C R2, R210, R211, RZ ;  /* 0x000000d3d202723e */ /* 0x004fe200048070ff */
[----:B0-----:R-:W-:Y:S01]  /*40820*/  VIADD R0, R0, UR4 ;  /* 0x0000000400007c36 */ /* 0x001fe20008000000 */
[----:B------:R-:W-:-:S03]  /*40830*/  F2FP.SATFINITE.E4M3.F32.PACK_AB_MERGE_C R3, R208, R209, RZ ;  /* 0x000000d1d003723e */ /* 0x000fc600048070ff */
[----:B------:R0:W-:Y:S01]  /*40840*/  STL [R1+0x8c0], R2 ;  /* 0x0008c00201007387 */ /* 0x0001e20000100800 */
[----:B------:R-:W-:-:S03]  /*40850*/  ULDC UR4, c[0x0][0x248] ;  /* 0x0000920000047ab9 */ /* 0x000fc60000000800 */
[----:B------:R1:W-:Y:S01]  /*40860*/  STL [R1+0x8ac], R3 ;  /* 0x0008ac0301007387 */ /* 0x0003e20000100800 */
[----:B0-----:R-:W-:-:S03]  /*40870*/  F2FP.SATFINITE.E4M3.F32.PACK_AB_MERGE_C R2, R206, R207, RZ ;  /* 0x000000cfce02723e */ /* 0x001fc600048070ff */
[----:B------:R0:W-:Y:S01]  /*40880*/  STL [R1+0x414], R0 ;  /* 0x0004140001007387 */ /* 0x0001e20000100800 */
[----:B-1----:R-:W-:-:S03]  /*40890*/  F2FP.SATFINITE.E4M3.F32.PACK_AB_MERGE_C R3, R204, R205, RZ ;  /* 0x000000cdcc03723e */ /* 0x002fc600048070ff */
[----:B------:R1:W-:Y:S01]  /*408a0*/  STL [R1+0x8b4], R2 ;  /* 0x0008b40201007387 */ /* 0x0003e20000100800 */
[----:B0-----:R-:W-:-:S03]  /*408b0*/  VIADD R0, R0, UR4 ;  /* 0x0000000400007c36 */ /* 0x001fc60008000000 */
[----:B------:R-:W-:Y:S01]  /*408c0*/  STL [R1+0x7fc], R3 ;  /* 0x0007fc0301007387 */ /* 0x000fe20000100800 */
[----:B------:R-:W-:Y:S01]  /*408d0*/  ULDC UR4, c[0x0][0x248] ;  /* 0x0000920000047ab9 */ /* 0x000fe20000000800 */
[----:B-1----:R-:W-:Y:S02]  /*408e0*/  F2FP.SATFINITE.E4M3.F32.PACK_AB_MERGE_C R2, R202, R203, RZ ;  /* 0x000000cbca02723e */ /* 0x002fe400048070ff */
[----:B------:R0:W-:Y:S04]  /*408f0*/  STL [R1+0x418], R0 ;  /* 0x0004180001007387 */ /* 0x0001e80000100800 */
[----:B------:R1:W-:Y:S04]  /*40900*/  STL [R1+0x7f4], R2 ;  /* 0x0007f40201007387 */ /* 0x0003e80000100800 */
[----:B------:R-:W2:Y:S01]  /*40910*/  LDL.LU R203, [R1+0x4a0] ;  /* 0x0004a00001cb7983 */ /* 0x000ea20000300800 */
[----:B0-----:R-:W-:Y:S01]  /*40920*/  VIADD R0, R0, UR4 ;  /* 0x0000000400007c36 */ /* 0x001fe20008000000 */
[----:B------:R-:W-:-:S02]  /*40930*/  ULDC UR4, c[0x0][0x248] ;  /* 0x0000920000047ab9 */ /* 0x000fc40000000800 */
[----:B------:R-:W2:Y:S01]  /*40940*/  LDL.LU R202, [R1+0x4a4] ;  /* 0x0004a40001ca7983 */ /* 0x000ea20000300800 */
[----:B-1----:R-:W-:-:S05]  /*40950*/  F2FP.SATFINITE.E4M3.F32.PACK_AB_MERGE_C R2, R196, R198, RZ ;  /* 0x000000c6c402723e */ /* 0x002fca00048070ff */
[----:B------:R-:W-:Y:S04]  /*40960*/  STL [R1+0x7ec], R2 ;  /* 0x0007ec0201007387 */ /* 0x000fe80000100800 */
[----:B------:R0:W-:Y:S04]  /*40970*/  STL [R1+0x41c], R0 ;  /* 0x00041c0001007387 */ /* 0x0001e80000100800 */
[----:B------:R-:W2:Y:S04]  /*40980*/  LDL.LU R198, [R1+0x4a8] ;  /* 0x0004a80001c67983 */ /* 0x000ea80000300800 */
[----:B------:R-:W2:Y:S01]  /*40990*/  LDL.LU R196, [R1+0x4ac] ;  /* 0x0004ac0001c47983 */ /* 0x000ea20000300800 */
[----:B0-----:R-:W-:Y:S01]  /*409a0*/  VIADD R0, R0, UR4 ;  /* 0x0000000400007c36 */ /* 0x001fe20008000000 */
[----:B------:R-:W-:Y:S01]  /*409b0*/  ULDC UR4, c[0x0][0x248] ;  /* 0x0000920000047ab9 */ /* 0x000fe20000000800 */
[----:B---3--:R-:W-:-:S05]  /*409c0*/  F2FP.SATFINITE.E4M3.F32.PACK_AB_MERGE_C R3, R200, R201, RZ ;  /* 0x000000c9c803723e */ /* 0x008fca00048070ff */
[----:B------:R-:W-:Y:S04]  /*409d0*/  STL [R1+0x7e8], R3 ;  /* 0x0007e80301007387 */ /* 0x000fe80000100800 */
[----:B------:R-:W3:Y:S01]  /*409e0*/  LDL.LU R219, [R1+0x4b0] ;  /* 0x0004b00001db7983 */ /* 0x000ee20000300800 */
[----:B------:R-:W-:-:S03]  /*409f0*/  F2FP.SATFINITE.E4M3.F32.PACK_AB_MERGE_C R2, R197, R199, RZ ;  /* 0x000000c7c502723e */ /* 0x000fc600048070ff */
        /* <DEDUP_REMOVED lines=8> */
[----:B------:R-:W3:Y:S01]  /*40a80*/  LDL.LU R197, [R1+0x4cc] ;  /* 0x0004cc0001c57983 */ /* 0x000ee20000300800 */
[----:B0-----:R-:W-:Y:S01]  /*40a90*/  VIADD R0, R0, UR4 ;  /* 0x0000000400007c36 */ /* 0x001fe20008000000 */
[----:B------:R-:W-:-:S02]  /*40aa0*/  ULDC UR4, c[0x0][0x248] ;  /* 0x0000920000047ab9 */ /* 0x000fc40000000800 */
[----:B------:R-:W3:Y:S01]  /*40ab0*/  LDL.LU R213, [R1+0x4d0] ;  /* 0x0004d00001d57983 */ /* 0x000ee20000300800 */
[----:B----4-:R-:W-:-:S05]  /*40ac0*/  F2FP.SATFINITE.E4M3.F32.PACK_AB_MERGE_C R2, R194, R195, RZ ;  /* 0x000000c3c202723e */ /* 0x010fca00048070ff */
[----:B------:R-:W-:Y:S04]  /*40ad0*/  STL [R1+0x7e4], R2 ;  /* 0x0007e40201007387 */ /* 0x000fe80000100800 */
[----:B------:R-:W4:Y:S04]  /*40ae0*/  LDL.LU R212, [R1+0x4d4] ;  /* 0x0004d40001d47983 */ /* 0x000f280000300800 */
[----:B------:R-:W4:Y:S04]  /*40af0*/  LDL.LU R211, [R1+0x4d8] ;  /* 0x0004d80001d37983 */ /* 0x000f280000300800 */
        /* <DEDUP_REMOVED lines=12> */
[----:B--2---:R-:W-:-:S05]  /*40bc0*/  F2FP.SATFINITE.E4M3.F32.PACK_AB_MERGE_C R3, R202, R203, RZ ;  /* 0x000000cbca03723e */ /* 0x004fca00048070ff */
[----:B------:R-:W-:Y:S04]  /*40bd0*/  STL [R1+0x7d8], R3 ;  /* 0x0007d80301007387 */ /* 0x000fe80000100800 */
[----:B------:R-:W2:Y:S01]  /*40be0*/  LDL.LU R205, [R1+0x500] ;  /* 0x0005000001cd7983 */ /* 0x000ea20000300800 */
[----:B------:R-:W-:-:S05]  /*40bf0*/  F2FP.SATFINITE.E4M3.F32.PACK_AB_MERGE_C R2, R196, R198, RZ ;  /* 0x000000c6c402723e */ /* 0x000fca00048070ff */
[----:B------:R-:W-:Y:S04]  /*40c00*/  STL [R1+0x7dc], R2 ;  /* 0x0007dc0201007387 */ /* 0x000fe80000100800 */
[----:B------:R-:W2:Y:S04]  /*40c10*/  LDL.LU R204, [R1+0x504] ;  /* 0x0005040001cc7983 */ /* 0x000ea80000300800 */
[----:B------:R-:W2:Y:S04]  /*40c20*/  LDL.LU R203, [R1+0x508] ;  /* 0x0005080001cb7983 */ /* 0x000ea80000300800 */
[----:B------:R0:W-:Y:S04]  /*40c30*/  STL [R1+0x428], R0 ;  /* 0x0004280001007387 */ /* 0x0001e80000100800 */
[----:B------:R-:W2:Y:S04]  /*40c40*/  LDL.LU R202, [R1+0x50c] ;  /* 0x00050c0001ca7983 */ /* 0x000ea80000300800 */
[----:B------:R-:W2:Y:S04]  /*40c50*/  LDL.LU R198, [R1+0x510] ;  /* 0x0005100001c67983 */ /* 0x000ea80000300800 */
[----:B------:R-:W2:Y:S01]  /*40c60*/  LDL.LU R196, [R1+0x514] ;  /* 0x0005140001c47983 */ /* 0x000ea20000300800 */
[----:B0-----:R-:W-:Y:S01]  /*40c70*/  VIADD R0, R0, UR4 ;  /* 0x0000000400007c36 */ /* 0x001fe20008000000 */
[----:B------:R-:W-:Y:S01]  /*40c80*/  ULDC UR4, c[0x0][0x248] ;  /* 0x0000920000047ab9 */ /* 0x000fe20000000800 */
[----:B---3--:R-:W-:-:S05]  /*40c90*/  F2FP.SATFINITE.E4M3.F32.PACK_AB_MERGE_C R3, R218, R219, RZ ;  /* 0x000000dbda03723e */ /* 0x008fca00048070ff */
[----:B------:R0:W-:Y:S01]  /*40ca0*/  STL [R1+0x7d0], R3 ;  /* 0x0007d00301007387 */ /* 0x0001e20000100800 */
[----:B------:R-:W-:-:S05]  /*40cb0*/  F2FP.SATFINITE.E4M3.F32.PACK_AB_MERGE_C R2, R216, R217, RZ ;  /* 0x000000d9d802723e */ /* 0x000fca00048070ff */
[----:B------:R1:W-:Y:S01]  /*40cc0*/  STL [R1+0x7cc], R2 ;  /* 0x0007cc0201007387 */ /* 0x0003e20000100800 */
[----:B0-----:R-:W-:-:S05]  /*40cd0*/  F2FP.SATFINITE.E4M3.F32.PACK_AB_MERGE_C R3, R214, R215, RZ ;  /* 0x000000d7d603723e */ /* 0x001fca00048070ff */
[----:B------:R-:W-:Y:S01]  /*40ce0*/  STL [R1+0x7c0], R3 ;  /* 0x0007c00301007387 */ /* 0x000fe20000100800 */
[----:B-1----:R-:W-:-:S03]  /*40cf0*/  F2FP.SATFINITE.E4M3.F32.PACK_AB_MERGE_C R2, R197, R199, RZ ;  /* 0x000000c7c502723e */ /* 0x002fc600048070ff */
[----:B------:R0:W-:Y:S04]  /*40d00*/  STL [R1+0x42c], R0 ;  /* 0x00042c0001007387 */ /* 0x0001e80000100800 */
[----:B------:R-:W3:Y:S04]  /*40d10*/  LDL.LU R199, [R1+0x518] ;  /* 0x0005180001c77983 */ /* 0x000ee80000300800 */
[----:B------:R1:W-:Y:S01]  /*40d20*/  STL [R1+0x7b8], R2 ;  /* 0x0007b80201007387 */ /* 0x0003e20000100800 */
[----:B0-----:R-:W-:Y:S01]  /*40d30*/  VIADD R0, R0, UR4 ;  /* 0x0000000400007c36 */ /* 0x001fe20008000000 */
[----:B------:R-:W-:-:S02]  /*40d40*/  ULDC UR4, c[0x0][0x248] ;  /* 0x0000920000047ab9 */ /* 0x000fc40000000800 */
[----:B------:R-:W3:Y:S01]  /*40d50*/  LDL.LU R197, [R1+0x51c] ;  /* 0x00051c0001c57983 */ /* 0x000ee20000300800 */
[----:B----4-:R-:W-:-:S05]  /*40d60*/  F2FP.SATFINITE.E4M3.F32.PACK_AB_MERGE_C R3, R212, R213, RZ ;  /* 0x000000d5d403723e */ /* 0x010fca00048070ff */
[----:B------:R-:W-:Y:S04]  /*40d70*/  STL [R1+0x7a4], R3 ;  /* 0x0007a40301007387 */ /* 0x000fe80000100800 */
[----:B------:R0:W-:Y:S01]  /*40d80*/  STL [R1+0x430], R0 ;  /* 0x0004300001007387 */ /* 0x0001e20000100800 */
[----:B-1----:R-:W-:-:S05]  /*40d90*/  F2FP.SATFINITE.E4M3.F32.PACK_AB_MERGE_C R2, R210, R211, RZ ;  /* 0x000000d3d202723e */ /* 0x002fca00048070ff */
[----:B------:R1:W-:Y:S01]  /*40da0*/  STL [R1+0x7a8], R2 ;  /* 0x0007a80201007387 */ /* 0x0003e20000100800 */
[----:B0-----:R-:W-:Y:S01]  /*40db0*/  VIADD R0, R0, UR4 ;  /* 0x0000000400007c36 */ /* 0x001fe20008000000 */
[----:B------:R-:W-:Y:S01]  /*40dc0*/  F2FP.SATFINITE.E4M3.F32.PACK_AB_MERGE_C R3, R208, R209, RZ ;  /* 0x000000d1d003723e */ /* 0x000fe200048070ff */
[----:B------:R-:W-:-:S04]  /*40dd0*/  ULDC UR4, c[0x0][0x248] ;  /* 0x0000920000047ab9 */ /* 0x000fc80000000800 */
[----:B------:R0:W-:Y:S01]  /*40de0*/  STL [R1+0x4e4], R3 ;  /* 0x0004e40301007387 */ /* 0x0001e20000100800 */
[----:B-1----:R-:W-:-:S03]  /*40df0*/  F2FP.SATFINITE.E4M3.F32.PACK_AB_MERGE_C R2, R206, R207, RZ ;  /* 0x000000cfce02723e */ /* 0x002fc600048070ff */
[----:B------:R1:W-:Y:S04]  /*40e00*/  STL [R1+0x434], R0 ;  /* 0x0004340001007387 */ /* 0x0003e80000100800 */
[----:B------:R4:W-:Y:S01]  /*40e10*/  STL [R1+0x4e8], R2 ;  /* 0x0004e80201007387 */ /* 0x0009e20000100800 */
[----:B0-----:R-:W-:Y:S01]  /*40e20*/  F2FP.SATFINITE.E4M3.F32.PACK_AB_MERGE_C R3, R200, R201, RZ ;  /* 0x000000c9c803723e */ /* 0x001fe200048070ff */
[----:B-1----:R-:W-:Y:S01]  /*40e30*/  VIADD R0, R0, UR4 ;  /* 0x0000000400007c36 */ /* 0x002fe20008000000 */
[----:B------:R-:W-:-:S03]  /*40e40*/  ULDC UR4, c[0x0][0x248] ;  /* 0x0000920000047ab9 */ /* 0x000fc60000000800 */
[----:B------:R-:W-:Y:S01]  /*40e50*/  STL [R1+0x4e0], R3 ;  /* 0x0004e00301007387 */ /* 0x000fe20000100800 */
[----:B----4-:R-:W-:-:S03]  /*40e60*/  F2FP.SATFINITE.E4M3.F32.PACK_AB_MERGE_C R2, R194, R195, RZ ;  /* 0x000000c3c202723e */ /* 0x010fc600048070ff */
[----:B------:R0:W-:Y:S04]  /*40e70*/  STL [R1+0x438], R0 ;  /* 0x0004380001007387 */ /* 0x0001e80000100800 */
[----:B------:R-:W4:Y:S04]  /*40e80*/  LDL.LU R201, [R1+0x520] ;  /* 0x0005200001c97983 */ /* 0x000f280000300800 */
[----:B------:R1:W-:Y:S04]  /*40e90*/  STL [R1+0x4dc], R2 ;  /* 0x0004dc0201007387 */ /* 0x0003e80000100800 */
[----:B------:R-:W4:Y:S04]  /*40ea0*/  LDL.LU R200, [R1+0x524] ;  /* 0x0005240001c87983 */ /* 0x000f280000300800 */
[----:B------:R-:W4:Y:S04]  /*40eb0*/  LDL.LU R195, [R1+0x528] ;  /* 0x0005280001c37983 */ /* 0x000f280000300800 */
[----:B------:R-:W4:Y:S01]  /*40ec0*/  LDL.LU R194, [R1+0x52c] ;  /* 0x00052c0001c27983 */ /* 0x000f220000300800 */
[----:B0-----:R-:W-:Y:S01]  /*40ed0*/  VIADD R0, R0, UR4 ;  /* 0x0000000400007c36 */ /* 0x001fe20008000000 */
[----:B------:R-:W-:Y:S01]  /*40ee0*/  ULDC UR4, c[0x0][0x248] ;  /* 0x0000920000047ab9 */ /* 0x000fe20000000800 */
[----:B--2---:R-:W-:-:S05]  /*40ef0*/  F2FP.SATFINITE.E4M3.F32.PACK_AB_MERGE_C R3, R204, R205, RZ ;  /* 0x000000cdcc03723e */ /* 0x004fca00048070ff */
[----:B------:R-:W-:Y:S01]  /*40f00*/  STL [R1+0x4d4], R3 ;  /* 0x0004d40301007387 */ /* 0x000fe20000100800 */
[----:B-1----:R-:W-:-:S03]  /*40f10*/  F2FP.SATFINITE.E4M3.F32.PACK_AB_MERGE_C R2, R202, R203, RZ ;  /* 0x000000cbca02723e */ /* 0x002fc600048070ff */
        /* <DEDUP_REMOVED lines=10> */
[----:B------:R-:W2:Y:S04]  /*40fc0*/  LDL.LU R216, [R1+0x53c] ;  /* 0x00053c0001d87983 */ /* 0x000ea80000300800 */
[----:B------:R-:W2:Y:S04]  /*40fd0*/  LDL.LU R198, [R1+0x540] ;  /* 0x0005400001c67983 */ /* 0x000ea80000300800 */
[----:B------:R-:W2:Y:S01]  /*40fe0*/  LDL.LU R196, [R1+0x544] ;  /* 0x0005440001c47983 */ /* 0x000ea20000300800 */
[----:B0-----:R-:W-:Y:S01]  /*40ff0*/  VIADD R0, R0, UR4 ;  /* 0x0000000400007c36 */ /* 0x001fe20008000000 */
[----:B------:R-:W-:-:S02]  /*41000*/  ULDC UR4, c[0x0][0x248] ;  /* 0x0000920000047ab9 */ /* 0x000fc40000000800 */
[----:B------:R-:W2:Y:S01]  /*41010*/  LDL.LU R215, [R1+0x548] ;  /* 0x0005480001d77983 */ /* 0x000ea20000300800 */
[----:B---3--:R-:W-:-:S05]  /*41020*/  F2FP.SATFINITE.E4M3.F32.PACK_AB_MERGE_C R2, R197, R199, RZ ;  /* 0x000000c7c502723e */ /* 0x008fca00048070ff */
        /* <DEDUP_REMOVED lines=15> */
[----:B----4-:R-:W-:-:S05]  /*41120*/  F2FP.SATFINITE.E4M3.F32.PACK_AB_MERGE_C R3, R200, R201, RZ ;  /* 0x000000c9c803723e */ /* 0x010fca00048070ff */
[----:B------:R-:W-:Y:S01]  /*41130*/  STL [R1+0x4bc], R3 ;  /* 0x0004bc0301007387 */ /* 0x000fe20000100800 */
[----:B------:R-:W-:-:S03]  /*41140*/  F2FP.SATFINITE.E4M3.F32.PACK_AB_MERGE_C R2, R194, R195, RZ ;  /* 0x000000c3c202723e */ /* 0x000fc600048070ff */
[----:B------:R-:W4:Y:S04]  /*41150*/  LDL.LU R207, [R1+0x578] ;  /* 0x0005780001cf7983 */ /* 0x000f280000300800 */
[----:B------:R2:W-:Y:S04]  /*41160*/  STL [R1+0x4b8], R2 ;  /* 0x0004b80201007387 */ /* 0x0005e80000100800 */
[----:B------:R-:W4:Y:S04]  /*41170*/  LDL.LU R206, [R1+0x57c] ;  /* 0x00057c0001ce7983 */ /* 0x000f280000300800 */
[----:B------:R-:W4:Y:S04]  /*41180*/  LDL.LU R203, [R1+0x580] ;  /* 0x0005800001cb7983 */ /* 0x000f280000300800 */
[----:B------:R-:W-:Y:S04]  /*41190*/  STL [R1+0x448], R0 ;  /* 0x0004480001007387 */ /* 0x000fe80000100800 */
[----:B------:R-:W4:Y:S04]  /*411a0*/  LDL.LU R202, [R1+0x584] ;  /* 0x0005840001ca7983 */ /* 0x000f280000300800 */
[----:B------:R-:W4:Y:S04]  /*411b0*/  LDL.LU R201, [R1+0x588] ;  /* 0x0005880001c97983 */ /* 0x000f280000300800 */
[----:B------:R-:W4:Y:S04]  /*411c0*/  LDL.LU R200, [R1+0x58c] ;  /* 0x00058c0001c87983 */ /* 0x000f280000300800 */
[----:B------:R-:W4:Y:S04]  /*411d0*/  LDL.LU R195, [R1+0x590] ;  /* 0x0005900001c37983 */ /* 0x000f280000300800 */
[----:B------:R-:W4:Y:S01]  /*411e0*/  LDL.LU R194, [R1+0x594] ;  /* 0x0005940001c27983 */ /* 0x000f220000300800 */
[----:B--2---:R-:W-:-:S05]  /*411f0*/  F2FP.SATFINITE.E4M3.F32.PACK_AB_MERGE_C R2, R218, R219, RZ ;  /* 0x000000dbda02723e */ /* 0x004fca00048070ff */
[----:B------:R0:W-:Y:S01]  /*41200*/  STL [R1+0x4b0], R2 ;  /* 0x0004b00201007387 */ /* 0x0001e20000100800 */
[----:B------:R-:W-:-:S05]  /*41210*/  F2FP.SATFINITE.E4M3.F32.PACK_AB_MERGE_C R3, R216, R217, RZ ;  /* 0x000000d9d803723e */ /* 0x000fca00048070ff */
[----:B------:R-:W-:Y:S01]  /*41220*/  STL [R1+0x4b4], R3 ;  /* 0x0004b40301007387 */ /* 0x000fe20000100800 */
[----:B0-----:R-:W-:-:S03]  /*41230*/  F2FP.SATFINITE.E4M3.F32.PACK_AB_MERGE_C R2, R196, R198, RZ ;  /* 0x000000c6c402723e */ /* 0x001fc600048070ff */
[----:B------:R-:W2:Y:S04]  /*41240*/  LDL.LU R198, [R1+0x598] ;  /* 0x0005980001c67983 */ /* 0x000ea80000300800 */
[----:B------:R-:W2:Y:S01]  /*41250*/  LDL.LU R196, [R1+0x59c] ;  /* 0x00059c0001c47983 */ /* 0x000ea20000300800 */
[----:B------:R-:W-:Y:S01]  /*41260*/  VIADD R0, R0, UR4 ;  /* 0x0000000400007c36 */ /* 0x000fe20008000000 */
[----:B------:R-:W-:Y:S02]  /*41270*/  ULDC UR4, c[0x0][0x248] ;  /* 0x0000920000047ab9 */ /* 0x000fe40000000800 */
[----:B------:R-:W-:Y:S04]  /*41280*/  STL [R1+0x4a8], R2 ;  /* 0x0004a80201007387 */ /* 0x000fe80000100800 */
[----:B------:R0:W-:Y:S02]  /*41290*/  STL [R1+0x44c], R0 ;  /* 0x00044c0001007387 */ /* 0x0001e40000100800 */
[----:B0-----:R-:W-:Y:S01]  /*412a0*/  VIADD R0, R0, UR4 ;  /* 0x0000000400007c36 */ /* 0x001fe20008000000 */
[----:B------:R-:W-:Y:S01]  /*412b0*/  ULDC UR4, c[0x0][0x248] ;  /* 0x0000920000047ab9 */ /* 0x000fe20000000800 */
[----:B---3--:R-:W-:-:S05]  /*412c0*/  F2FP.SATFINITE.E4M3.F32.PACK_AB_MERGE_C R2, R214, R215, RZ ;  /* 0x000000d7d602723e */ /* 0x008fca00048070ff */
[----:B------:R0:W-:Y:S01]  /*412d0*/  STL [R1+0x4ac], R2 ;  /* 0x0004ac0201007387 */ /* 0x0001e20000100800 */
[----:B------:R-:W-:-:S05]  /*412e0*/  F2FP.SATFINITE.E4M3.F32.PACK_AB_MERGE_C R3, R212, R213, RZ ;  /* 0x000000d5d403723e */ /* 0x000fca00048070ff */
[----:B------:R1:W-:Y:S01]  /*412f0*/  STL [R1+0x4a4], R3 ;  /* 0x0004a40301007387 */ /* 0x0003e20000100800 */
[----:B0-----:R-:W-:-:S03]  /*41300*/  F2FP.SATFINITE.E4M3.F32.PACK_AB_MERGE_C R2, R210, R211, RZ ;  /* 0x000000d3d202723e */ /* 0x001fc600048070ff */
[----:B------:R0:W-:Y:S04]  /*41310*/  STL [R1+0x450], R0 ;  /* 0x0004500001007387 */ /* 0x0001e80000100800 */
[----:B------:R3:W-:Y:S01]  /*41320*/  STL [R1+0x4a0], R2 ;  /* 0x0004a00201007387 */ /* 0x0007e20000100800 */
[----:B-1----:R-:W-:Y:S01]  /*41330*/  F2FP.SATFINITE.E4M3.F32.PACK_AB_MERGE_C R3, R208, R209, RZ ;  /* 0x000000d1d003723e */ /* 0x002fe200048070ff */
[----:B0-----:R-:W-:Y:S01]  /*41340*/  VIADD R0, R0, UR4 ;  /* 0x0000000400007c36 */ /* 0x001fe20008000000 */
[----:B------:R-:W-:-:S03]  /*41350*/  ULDC UR4, c[0x0][0x248] ;  /* 0x0000920000047ab9 */ /* 0x000fc60000000800 */
[----:B------:R-:W-:Y:S01]  /*41360*/  STL [R1+0x49c], R3 ;  /* 0x00049c0301007387 */ /* 0x000fe20000100800 */
[----:B---3--:R-:W-:-:S03]  /*41370*/  F2FP.SATFINITE.E4M3.F32.PACK_AB_MERGE_C R2, R204, R205, RZ ;  /* 0x000000cdcc02723e */ /* 0x008fc600048070ff */
        /* <DEDUP_REMOVED lines=10> */
[----:B------:R-:W3:Y:S01]  /*41420*/  LDL.LU R197, [R1+0x5ac] ;  /* 0x0005ac0001c57983 */ /* 0x000ee20000300800 */
[----:B0-----:R-:W-:Y:S01]  /*41430*/  VIADD R0, R0, UR4 ;  /* 0x0000000400007c36 */ /* 0x001fe20008000000 */
[----:B------:R-:W-:Y:S01]  /*41440*/  ULDC UR4, c[0x0][0x248] ;  /* 0x0000920000047ab9 */ /* 0x000fe20000000800 */
[----:B----4-:R-:W-:-:S05]  /*41450*/  F2FP.SATFINITE.E4M3.F32.PACK_AB_MERGE_C R2, R206, R207, RZ ;  /* 0x000000cfce02723e */ /* 0x010fca00048070ff */
[----:B------:R0:W-:Y:S01]  /*41460*/  STL [R1+0x494], R2 ;  /* 0x0004940201007387 */ /* 0x0001e20000100800 */
[----:B------:R-:W-:-:S05]  /*41470*/  F2FP.SATFINITE.E4M3.F32.PACK_AB_MERGE_C R3, R202, R203, RZ ;  /* 0x000000cbca03723e */ /* 0x000fca00048070ff */
[----:B------:R-:W-:Y:S01]  /*41480*/  STL [R1+0x488], R3 ;  /* 0x0004880301007387 */ /* 0x000fe20000100800 */
[----:B0-----:R-:W-:-:S03]  /*41490*/  F2FP.SATFINITE.E4M3.F32.PACK_AB_MERGE_C R2, R200, R201, RZ ;  /* 0x000000c9c802723e */ /* 0x001fc600048070ff */
        /* <DEDUP_REMOVED lines=30> */
[----:B------:R-:W2:Y:S04]  /*41680*/  LDL.LU R209, [R1+0x5f0] ;  /* 0x0005f00001d17983 */ /* 0x000ea80000300800 */
[----:B------:R-:W2:Y:S04]  /*41690*/  LDL.LU R208, [R1+0x5f4] ;  /* 0x0005f40001d07983 */ /* 0x000ea80000300800 */
[----:B------:R-:W2:Y:S04]  /*416a0*/  LDL.LU R207, [R1+0x5f8] ;  /* 0x0005f80001cf7983 */ /* 0x000ea80000300800 */
[----:B------:R0:W-:Y:S04]  /*416b0*/  STL [R1+0x468], R0 ;  /* 0x0004680001007387 */ /* 0x0001e80000100800 */
[----:B------:R-:W2:Y:S01]  /*416c0*/  LDL.LU R206, [R1+0x5fc] ;  /* 0x0005fc0001ce7983 */ /* 0x000ea20000300800 */
[----:B---3--:R-:W-:-:S03]  /*416d0*/  F2FP.SATFINITE.E4M3.F32.PACK_AB_MERGE_C R226, R204, R205, RZ ;  /* 0x000000cdcce2723e */ /* 0x008fc600048070ff */
[----:B------:R-:W3:Y:S01]  /*416e0*/  LDL.LU R205, [R1+0x200] ;  /* 0x0002000001cd7983 */ /* 0x000ee20000300800 */
[----:B0-----:R-:W-:Y:S01]  /*416f0*/  VIADD R0, R0, UR4 ;  /* 0x0000000400007c36 */ /* 0x001fe20008000000 */
[----:B------:R-:W-:Y:S02]  /*41700*/  ULDC UR4, c[0x0][0x248] ;  /* 0x0000920000047ab9 */ /* 0x000fe40000000800 */
[----:B------:R-:W3:Y:S01]  /*41710*/  LDL.LU R204, [R1+0x204] ;  /* 0x0002040001cc7983 */ /* 0x000ee20000300800 */
[----:B------:R-:W-:-:S03]  /*41720*/  F2FP.SATFINITE.E4M3.F32.PACK_AB_MERGE_C R225, R197, R199, RZ ;  /* 0x000000c7c5e1723e */ /* 0x000fc600048070ff */
[----:B------:R-:W3:Y:S04]  /*41730*/  LDL.LU R199, [R1+0x208] ;  /* 0x0002080001c77983 */ /* 0x000ee80000300800 */
[----:B------:R-:W3:Y:S01]  /*41740*/  LDL.LU R197, [R1+0x20c] ;  /* 0x00020c0001c57983 */ /* 0x000ee20000300800 */
[----:B----4-:R-:W-:-:S05]  /*41750*/  F2FP.SATFINITE.E4M3.F32.PACK_AB_MERGE_C R2, R202, R203, RZ ;  /* 0x000000cbca02723e */ /* 0x010fca00048070ff */
[----:B------:R-:W-:Y:S04]  /*41760*/  STL [R1+0x4c0], R2 ;  /* 0x0004c00201007387 */ /* 0x000fe80000100800 */
[----:B------:R-:W4:Y:S04]  /*41770*/  LDL.LU R203, [R1+0x210] ;  /* 0x0002100001cb7983 */ /* 0x000f280000300800 */
[----:B------:R-:W4:Y:S01]  /*41780*/  LDL.LU R202, [R1+0x214] ;  /* 0x0002140001ca7983 */ /* 0x000f220000300800 */
[----:B------:R-:W-:-:S03]  /*41790*/  F2FP.SATFINITE.E4M3.F32.PACK_AB_MERGE_C R223, R194, R195, RZ ;  /* 0x000000c3c2df723e */ /* 0x000fc600048070ff */
[----:B------:R-:W4:Y:S04]  /*417a0*/  LDL.LU R195, [R1+0x218] ;  /* 0x0002180001c37983 */ /* 0x000f280000300800 */
[----:B------:R0:W-:Y:S04]  /*417b0*/  STL [R1+0x46c], R0 ;  /* 0x00046c0001007387 */ /* 0x0001e80000100800 */
[----:B------:R-:W4:Y:S01]  /*417c0*/  LDL.LU R194, [R1+0x21c] ;  /* 0x00021c0001c27983 */ /* 0x000f220000300800 */
[----:B0-----:R-:W-:Y:S01]  /*417d0*/  VIADD R0, R0, UR4 ;  /* 0x0000000400007c36 */ /* 0x001fe20008000000 */
[----:B------:R-:W-:-:S04]  /*417e0*/  ULDC UR4, c[0x0][0x248] ;  /* 0x0000920000047ab9 */ /* 0x000fc80000000800 */
[----:B------:R0:W-:Y:S02]  /*417f0*/  STL [R1+0x470], R0 ;  /* 0x0004700001007387 */ /* 0x0001e40000100800 */
[----:B0-----:R-:W-:Y:S01]  /*41800*/  VIADD R0, R0, UR4 ;  /* 0x0000000400007c36 */ /* 0x001fe20008000000 */
[----:B------:R-:W-:Y:S01]  /*41810*/  ULDC UR4, c[0x0][0x248] ;  /* 0x0000920000047ab9 */ /* 0x000fe20000000800 */
[----:B--2---:R-:W-:-:S03]  /*41820*/  F2FP.SATFINITE.E4M3.F32.PACK_AB_MERGE_C R219, R214, R215, RZ ;  /* 0x000000d7d6db723e */ /* 0x004fc600048070ff */
[----:B------:R0:W-:Y:S01]  /*41830*/  STL [R1+0x474], R0 ;  /* 0x0004740001007387 */ /* 0x0001e20000100800 */
[----:B------:R-:W-:Y:S01]  /*41840*/  F2FP.SATFINITE.E4M3.F32.PACK_AB_MERGE_C R218, R212, R213, RZ ;  /* 0x000000d5d4da723e */ /* 0x000fe200048070ff */
[----:B0-----:R-:W-:Y:S01]  /*41850*/  VIADD R0, R0, UR4 ;  /* 0x0000000400007c36 */ /* 0x001fe20008000000 */
[----:B------:R-:W-:Y:S01]  /*41860*/  ULDC UR4, c[0x0][0x248] ;  /* 0x0000920000047ab9 */ /* 0x000fe20000000800 */
[----:B------:R-:W-:Y:S02]  /*41870*/  F2FP.SATFINITE.E4M3.F32.PACK_AB_MERGE_C R215, R200, R201, RZ ;  /* 0x000000c9c8d7723e */ /* 0x000fe400048070ff */
[----:B------:R-:W2:Y:S04]  /*41880*/  LDL.LU R201, [R1+0x220] ;  /* 0x0002200001c97983 */ /* 0x000ea80000300800 */
[----:B------:R-:W2:Y:S01]  /*41890*/  LDL.LU R200, [R1+0x224] ;  /* 0x0002240001c87983 */ /* 0x000ea20000300800 */
[----:B------:R-:W-:-:S03]  /*418a0*/  F2FP.SATFINITE.E4M3.F32.PACK_AB_MERGE_C R213, R196, R198, RZ ;  /* 0x000000c6c4d5723e */ /* 0x000fc600048070ff */
[----:B------:R-:W2:Y:S04]  /*418b0*/  LDL.LU R198, [R1+0x228] ;  /* 0x0002280001c67983 */ /* 0x000ea80000300800 */
[----:B------:R0:W-:Y:S04]  /*418c0*/  STL [R1+0x478], R0 ;  /* 0x0004780001007387 */ /* 0x0001e80000100800 */
[----:B------:R-:W2:Y:S01]  /*418d0*/  LDL.LU R196, [R1+0x22c] ;  /* 0x00022c0001c47983 */ /* 0x000ea20000300800 */
[----:B------:R-:W-:Y:S01]  /*418e0*/  F2FP.SATFINITE.E4M3.F32.PACK_AB_MERGE_C R248, R220, R221, RZ ;  /* 0x000000dddcf8723e */ /* 0x000fe200048070ff */
[----:B0-----:R-:W-:Y:S01]  /*418f0*/  VIADD R0, R0, UR4 ;  /* 0x0000000400007c36 */ /* 0x001fe20008000000 */
[----:B------:R-:W-:Y:S01]  /*41900*/  F2FP.SATFINITE.E4M3.F32.PACK_AB_MERGE_C R221, R216, R217, RZ ;  /* 0x000000d9d8dd723e */ /* 0x000fe200048070ff */
[----:B------:R-:W-:Y:S01]  /*41910*/  ULDC UR4, c[0x0][0x248] ;  /* 0x0000920000047ab9 */ /* 0x000fe20000000800 */
[----:B------:R-:W-:-:S02]  /*41920*/  F2FP.SATFINITE.E4M3.F32.PACK_AB_MERGE_C R217, R210, R211, RZ ;  /* 0x000000d3d2d9723e */ /* 0x000fc400048070ff */
[----:B------:R0:W-:Y:S01]  /*41930*/  STL [R1+0x47c], R0 ;  /* 0x00047c0001007387 */ /* 0x0001e20000100800 */
[----:B------:R-:W-:-:S03]  /*41940*/  F2FP.SATFINITE.E4M3.F32.PACK_AB_MERGE_C R210, R206, R207, RZ ;  /* 0x000000cfced2723e */ /* 0x000fc600048070ff */
[----:B------:R-:W2:Y:S01]  /*41950*/  LDL.LU R220, [R1+0x230] ;  /* 0x0002300001dc7983 */ /* 0x000ea20000300800 */
[----:B------:R-:W-:Y:S01]  /*41960*/  F2FP.SATFINITE.E4M3.F32.PACK_AB_MERGE_C R211, R208, R209, RZ ;  /* 0x000000d1d0d3723e */ /* 0x000fe200048070ff */
[----:B0-----:R-:W-:Y:S01]  /*41970*/  VIADD R0, R0, UR4 ;  /* 0x0000000400007c36 */ /* 0x001fe20008000000 */
[----:B------:R-:W-:Y:S01]  /*41980*/  ULDC UR4, c[0x0][0x248] ;  /* 0x0000920000047ab9 */ /* 0x000fe20000000800 */
[----:B---3--:R-:W-:Y:S02]  /*41990*/  F2FP.SATFINITE.E4M3.F32.PACK_AB_MERGE_C R209, R204, R205, RZ ;  /* 0x000000cdccd1723e */ /* 0x008fe400048070ff */
[----:B------:R-:W-:Y:S02]  /*419a0*/  F2FP.SATFINITE.E4M3.F32.PACK_AB_MERGE_C R207, R197, R199, RZ ;  /* 0x000000c7c5cf723e */ /* 0x000fe400048070ff */
[----:B------:R-:W3:Y:S04]  /*419b0*/  LDL.LU R199, [R1+0x234] ;  /* 0x0002340001c77983 */ /* 0x000ee80000300800 */
[----:B------:R-:W3:Y:S04]  /*419c0*/  LDL.LU R216, [R1+0x238] ;  /* 0x0002380001d87983 */ /* 0x000ee80000300800 */
[----:B------:R0:W-:Y:S04]  /*419d0*/  STL [R1+0x200], R0 ;  /* 0x0002000001007387 */ /* 0x0001e80000100800 */
[----:B------:R-:W3:Y:S04]  /*419e0*/  LDL.LU R197, [R1+0x23c] ;  /* 0x00023c0001c57983 */ /* 0x000ee80000300800 */
[----:B------:R-:W3:Y:S01]  /*419f0*/  LDL.LU R140, [R1+0x240] ;  /* 0x00024000018c7983 */ /* 0x000ee20000300800 */
[----:B0-----:R-:W-:Y:S01]  /*41a00*/  VIADD R0, R0, UR4 ;  /* 0x0000000400007c36 */ /* 0x001fe20008000000 */
[----:B------:R-:W-:Y:S01]  /*41a10*/  ULDC UR4, c[0x0][0x248] ;  /* 0x0000920000047ab9 */ /* 0x000fe20000000800 */
[----:B----4-:R-:W-:-:S02]  /*41a20*/  F2FP.SATFINITE.E4M3.F32.PACK_AB_MERGE_C R205, R202, R203, RZ ;  /* 0x000000cbcacd723e */ /* 0x010fc400048070ff */
[----:B------:R-:W-:Y:S02]  /*41a30*/  F2FP.SATFINITE.E4M3.F32.PACK_AB_MERGE_C R203, R194, R195, RZ ;  /* 0x000000c3c2cb723e */ /* 0x000fe400048070ff */
        /* <DEDUP_REMOVED lines=15> */
[----:B------:R-:W4:Y:S01]  /*41b30*/  LDL.LU R239, [R1+0x274] ;  /* 0x0002740001ef7983 */ /* 0x000f220000300800 */
[----:B--2---:R-:W-:-:S03]  /*41b40*/  F2FP.SATFINITE.E4M3.F32.PACK_AB_MERGE_C R202, R200, R201, RZ ;  /* 0x000000c9c8ca723e */ /* 0x004fc600048070ff */
[----:B------:R-:W2:Y:S04]  /*41b50*/  LDL.LU R238, [R1+0x278] ;  /* 0x0002780001ee7983 */ /* 0x000ea80000300800 */
[----:B------:R0:W-:Y:S01]  /*41b60*/  STL [R1+0x208], R0 ;  /* 0x0002080001007387 */ /* 0x0001e20000100800 */
[----:B------:R-:W-:-:S03]  /*41b70*/  F2FP.SATFINITE.E4M3.F32.PACK_AB_MERGE_C R201, R196, R198, RZ ;  /* 0x000000c6c4c9723e */ /* 0x000fc600048070ff */
        /* <DEDUP_REMOVED lines=8> */
[----:B------:R-:W2:Y:S01]  /*41c00*/  LDL.LU R222, [R1+0x294] ;  /* 0x0002940001de7983 */ /* 0x000ea20000300800 */
[----:B---3--:R-:W-:-:S03]  /*41c10*/  F2FP.SATFINITE.E4M3.F32.PACK_AB_MERGE_C R199, R199, R220, RZ ;  /* 0x000000dcc7c7723e */ /* 0x008fc600048070ff */
[----:B------:R-:W3:Y:S04]  /*41c20*/  LDL.LU R220, [R1+0x298] ;  /* 0x0002980001dc7983 */ /* 0x000ee80000300800 */
[----:B------:R0:W-:Y:S01]  /*41c30*/  STL [R1+0x20c], R0 ;  /* 0x00020c0001007387 */ /* 0x0001e20000100800 */
[----:B------:R-:W-:-:S03]  /*41c40*/  F2FP.SATFINITE.E4M3.F32.PACK_AB_MERGE_C R197, R197, R216, RZ ;  /* 0x000000d8c5c5723e */ /* 0x000fc600048070ff */
[----:B------:R-:W3:Y:S01]  /*41c50*/  LDL.LU R216, [R1+0x29c] ;  /* 0x00029c0001d87983 */ /* 0x000ee20000300800 */
[----:B0-----:R-:W-:Y:S01]  /*41c60*/  VIADD R0, R0, UR4 ;  /* 0x0000000400007c36 */ /* 0x001fe20008000000 */
[----:B------:R-:W-:-:S04]  /*41c70*/  ULDC UR4, c[0x0][0x248] ;  /* 0x0000920000047ab9 */ /* 0x000fc80000000800 */
[----:B------:R0:W-:Y:S02]  /*41c80*/  STL [R1+0x210], R0 ;  /* 0x0002100001007387 */ /* 0x0001e40000100800 */
[----:B0-----:R-:W-:Y:S01]  /*41c90*/  VIADD R0, R0, UR4 ;  /* 0x0000000400007c36 */ /* 0x001fe20008000000 */
[----:B------:R-:W-:-:S04]  /*41ca0*/  ULDC UR4, c[0x0][0x248] ;  /* 0x0000920000047ab9 */ /* 0x000fc80000000800 */
[----:B------:R0:W-:Y:S02]  /*41cb0*/  STL [R1+0x214], R0 ;  /* 0x0002140001007387 */ /* 0x0001e40000100800 */
[----:B0-----:R-:W-:Y:S01]  /*41cc0*/  VIADD R0, R0, UR4 ;  /* 0x0000000400007c36 */ /* 0x001fe20008000000 */
[----:B------:R-:W-:Y:S01]  /*41cd0*/  ULDC UR4, c[0x0][0x248] ;  /* 0x0000920000047ab9 */ /* 0x000fe20000000800 */
[----:B----4-:R-:W-:Y:S02]  /*41ce0*/  F2FP.SATFINITE.E4M3.F32.PACK_AB_MERGE_C R189, R212, R214, RZ ;  /* 0x000000d6d4bd723e */ /* 0x010fe400048070ff */
        /* <DEDUP_REMOVED lines=8> */
[----:B------:R0:W-:Y:S01]  /*41d70*/  STL [R1+0x21c], R0 ;  /* 0x00021c0001007387 */ /* 0x0001e20000100800 */
[----:B--2---:R-:W-:-:S03]  /*41d80*/  F2FP.SATFINITE.E4M3.F32.PACK_AB_MERGE_C R183, R200, R204, RZ ;  /* 0x000000ccc8b7723e */ /* 0x004fc600048070ff */
[----:B------:R-:W2:Y:S01]  /*41d90*/  LDL.LU R204, [R1+0x2b0] ;  /* 0x0002b00001cc7983 */ /* 0x000ea20000300800 */
[----:B0-----:R-:W-:Y:S01]  /*41da0*/  VIADD R0, R0, UR4 ;  /* 0x0000000400007c36 */ /* 0x001fe20008000000 */
[----:B------:R-:W-:Y:S02]  /*41db0*/  ULDC UR4, c[0x0][0x248] ;  /* 0x0000920000047ab9 */ /* 0x000fe40000000800 */
[----:B------:R-:W2:Y:S01]  /*41dc0*/  LDL.LU R200, [R1+0x2b4] ;  /* 0x0002b40001c87983 */ /* 0x000ea20000300800 */
[----:B------:R-:W-:-:S03]  /*41dd0*/  F2FP.SATFINITE.E4M3.F32.PACK_AB_MERGE_C R182, R196, R198, RZ ;  /* 0x000000c6c4b6723e */ /* 0x000fc600048070ff */
[----:B------:R-:W2:Y:S04]  /*41de0*/  LDL.LU R198, [R1+0x2b8] ;  /* 0x0002b80001c67983 */ /* 0x000ea80000300800 */
[----:B------:R0:W-:Y:S04]  /*41df0*/  STL [R1+0x220], R0 ;  /* 0x0002200001007387 */ /* 0x0001e80000100800 */
[----:B------:R-:W2:Y:S01]  /*41e00*/  LDL.LU R196, [R1+0x2bc] ;  /* 0x0002bc0001c47983 */ /* 0x000ea20000300800 */
[----:B------:R-:W-:-:S03]  /*41e10*/  F2FP.SATFINITE.E4M3.F32.PACK_AB_MERGE_C R195, R195, R140, RZ ;  /* 0x0000008cc3c3723e */ /* 0x000fc600048070ff */
[----:B------:R-:W2:Y:S01]  /*41e20*/  LDL.LU R143, [R1+0x2c0] ;  /* 0x0002c000018f7983 */ /* 0x000ea20000300800 */
[----:B0-----:R-:W-:Y:S01]  /*41e30*/  VIADD R0, R0, UR4 ;  /* 0x0000000400007c36 */ /* 0x001fe20008000000 */
[----:B------:R-:W-:Y:S02]  /*41e40*/  F2FP.SATFINITE.E4M3.F32.PACK_AB_MERGE_C R194, R194, R139, RZ ;  /* 0x0000008bc2c2723e */ /* 0x000fe400048070ff */
[----:B------:R-:W2:Y:S01]  /*41e50*/  LDL.LU R141, [R1+0x2c4] ;  /* 0x0002c400018d7983 */ /* 0x000ea20000300800 */
[----:B------:R-:W-:Y:S01]  /*41e60*/  F2FP.SATFINITE.E4M3.F32.PACK_AB_MERGE_C R193, R137, R138, RZ ;  /* 0x0000008a89c1723e */ /* 0x000fe200048070ff */
[----:B------:R-:W-:Y:S02]  /*41e70*/  ULDC UR4, c[0x0][0x248] ;  /* 0x0000920000047ab9 */ /* 0x000fe40000000800 */
[----:B------:R-:W2:Y:S01]  /*41e80*/  LDL.LU R140, [R1+0x2c8] ;  /* 0x0002c800018c7983 */ /* 0x000ea20000300800 */
[----:B------:R-:W-:-:S03]  /*41e90*/  F2FP.SATFINITE.E4M3.F32.PACK_AB_MERGE_C R191, R243, R244, RZ ;  /* 0x000000f4f3bf723e */ /* 0x000fc600048070ff */
[----:B------:R0:W-:Y:S04]  /*41ea0*/  STL [R1+0x224], R0 ;  /* 0x0002240001007387 */ /* 0x0001e80000100800 */
[----:B------:R-:W2:Y:S01]  /*41eb0*/  LDL.LU R139, [R1+0x2cc] ;  /* 0x0002cc00018b7983 */ /* 0x000ea20000300800 */
[----:B------:R-:W-:-:S03]  /*41ec0*/  F2FP.SATFINITE.E4M3.F32.PACK_AB_MERGE_C R181, R222, R224, RZ ;  /* 0x000000e0deb5723e */ /* 0x000fc600048070ff */
[----:B------:R-:W2:Y:S04]  /*41ed0*/  LDL.LU R138, [R1+0x2d0] ;  /* 0x0002d000018a7983 */ /* 0x000ea80000300800 */
[----:B------:R-:W2:Y:S01]  /*41ee0*/  LDL.LU R137, [R1+0x2d4] ;  /* 0x0002d40001897983 */ /* 0x000ea20000300800 */
[----:B---3--:R-:W-:-:S03]  /*41ef0*/  F2FP.SATFINITE.E4M3.F32.PACK_AB_MERGE_C R180, R216, R220, RZ ;  /* 0x000000dcd8b4723e */ /* 0x008fc600048070ff */
[----:B------:R-:W3:Y:S04]  /*41f00*/  LDL.LU R244, [R1+0x2d8] ;  /* 0x0002d80001f47983 */ /* 0x000ee80000300800 */
[----:B------:R-:W3:Y:S04]  /*41f10*/  LDL.LU R243, [R1+0x2dc] ;  /* 0x0002dc0001f37983 */ /* 0x000ee80000300800 */
[----:B------:R-:W3:Y:S04]  /*41f20*/  LDL.LU R224, [R1+0x2e0] ;  /* 0x0002e00001e07983 */ /* 0x000ee80000300800 */
[----:B------:R-:W3:Y:S01]  /*41f30*/  LDL.LU R222, [R1+0x2e4] ;  /* 0x0002e40001de7983 */ /* 0x000ee20000300800 */
[----:B0-----:R-:W-:Y:S01]  /*41f40*/  VIADD R0, R0, UR4 ;  /* 0x0000000400007c36 */ /* 0x001fe20008000000 */
[----:B------:R-:W-:Y:S01]  /*41f50*/  F2FP.SATFINITE.E4M3.F32.PACK_AB_MERGE_C R185, R239, R242, RZ ;  /* 0x000000f2efb9723e */ /* 0x000fe200048070ff */
[----:B------:R-:W-:Y:S01]  /*41f60*/  ULDC UR4, c[0x0][0x248] ;  /* 0x0000920000047ab9 */ /* 0x000fe20000000800 */
[----:B------:R-:W3:Y:S04]  /*41f70*/  LDL.LU R220, [R1+0x2e8] ;  /* 0x0002e80001dc7983 */ /* 0x000ee80000300800 */
[----:B------:R-:W3:Y:S01]  /*41f80*/  LDL.LU R216, [R1+0x2ec] ;  /* 0x0002ec0001d87983 */ /* 0x000ee20000300800 */
[----:B------:R-:W-:-:S03]  /*41f90*/  F2FP.SATFINITE.E4M3.F32.PACK_AB_MERGE_C R184, R237, R238, RZ ;  /* 0x000000eeedb8723e */ /* 0x000fc600048070ff */
[----:B------:R-:W3:Y:S04]  /*41fa0*/  LDL.LU R242, [R1+0x2f0] ;  /* 0x0002f00001f27983 */ /* 0x000ee80000300800 */
[----:B------:R-:W3:Y:S04]  /*41fb0*/  LDL.LU R239, [R1+0x2f4] ;  /* 0x0002f40001ef7983 */ /* 0x000ee80000300800 */
[----:B------:R-:W3:Y:S04]  /*41fc0*/  LDL.LU R238, [R1+0x2f8] ;  /* 0x0002f80001ee7983 */ /* 0x000ee80000300800 */
[----:B------:R0:W-:Y:S04]  /*41fd0*/  STL [R1+0x228], R0 ;  /* 0x0002280001007387 */ /* 0x0001e80000100800 */
[----:B------:R-:W3:Y:S01]  /*41fe0*/  LDL.LU R237, [R1+0x2fc] ;  /* 0x0002fc0001ed7983 */ /* 0x000ee20000300800 */
[----:B0-----:R-:W-:Y:S01]  /*41ff0*/  VIADD R0, R0, UR4 ;  /* 0x0000000400007c36 */ /* 0x001fe20008000000 */
[----:B------:R-:W-:Y:S01]  /*42000*/  ULDC UR4, c[0x0][0x248] ;  /* 0x0000920000047ab9 */ /* 0x000fe20000000800 */
[----:B----4-:R-:W-:-:S02]  /*42010*/  F2FP.SATFINITE.E4M3.F32.PACK_AB_MERGE_C R179, R212, R214, RZ ;  /* 0x000000d6d4b3723e */ /* 0x010fc400048070ff */
[----:B------:R-:W4:Y:S04]  /*42020*/  LDL.LU R214, [R1+0x300] ;  /* 0x0003000001d67983 */ /* 0x000f280000300800 */
[----:B------:R-:W4:Y:S01]  /*42030*/  LDL.LU R212, [R1+0x304] ;  /* 0x0003040001d47983 */ /* 0x000f220000300800 */
[----:B------:R-:W-:-:S03]  /*42040*/  F2FP.SATFINITE.E4M3.F32.PACK_AB_MERGE_C R178, R206, R208, RZ ;  /* 0x000000d0ceb2723e */ /* 0x000fc600048070ff */
[----:B------:R-:W4:Y:S04]  /*42050*/  LDL.LU R208, [R1+0x308] ;  /* 0x0003080001d07983 */ /* 0x000f280000300800 */
[----:B------:R-:W4:Y:S01]  /*42060*/  LDL.LU R206, [R1+0x30c] ;  /* 0x00030c0001ce7983 */ /* 0x000f220000300800 */
[----:B--2---:R-:W-:-:S03]  /*42070*/  F2FP.SATFINITE.E4M3.F32.PACK_AB_MERGE_C R177, R200, R204, RZ ;  /* 0x000000ccc8b1723e */ /* 0x004fc600048070ff */
[----:B------:R-:W2:Y:S04]  /*42080*/  LDL.LU R204, [R1+0x310] ;  /* 0x0003100001cc7983 */ /* 0x000ea80000300800 */
[----:B------:R-:W2:Y:S01]  /*42090*/  LDL.LU R200, [R1+0x314] ;  /* 0x0003140001c87983 */ /* 0x000ea20000300800 */
[----:B------:R-:W-:-:S03]  /*420a0*/  F2FP.SATFINITE.E4M3.F32.PACK_AB_MERGE_C R176, R196, R198, RZ ;  /* 0x000000c6c4b0723e */ /* 0x000fc600048070ff */
[----:B------:R-:W2:Y:S04]  /*420b0*/  LDL.LU R198, [R1+0x318] ;  /* 0x0003180001c67983 */ /* 0x000ea80000300800 */
[----:B------:R0:W-:Y:S04]  /*420c0*/  STL [R1+0x22c], R0 ;  /* 0x00022c0001007387 */ /* 0x0001e80000100800 */
[----:B------:R-:W2:Y:S01]  /*420d0*/  LDL.LU R196, [R1+0x31c] ;  /* 0x00031c0001c47983 */ /* 0x000ea20000300800 */
[----:B0-----:R-:W-:Y:S01]  /*420e0*/  VIADD R0, R0, UR4 ;  /* 0x0000000400007c36 */ /* 0x001fe20008000000 */
[----:B------:R-:W-:-:S04]  /*420f0*/  ULDC UR4, c[0x0][0x248] ;  /* 0x0000920000047ab9 */ /* 0x000fc80000000800 */
[----:B------:R0:W-:Y:S02]  /*42100*/  STL [R1+0x230], R0 ;  /* 0x0002300001007387 */ /* 0x0001e40000100800 */
[----:B0-----:R-:W-:Y:S01]  /*42110*/  VIADD R0, R0, UR4 ;  /* 0x0000000400007c36 */ /* 0x001fe20008000000 */
[----:B------:R-:W-:-:S04]  /*42120*/  ULDC UR4, c[0x0][0x248] ;  /* 0x0000920000047ab9 */ /* 0x000fc80000000800 */
[----:B------:R0:W-:Y:S01]  /*42130*/  STL [R1+0x234], R0 ;  /* 0x0002340001007387 */ /* 0x0001e20000100800 */
[----:B---3--:R-:W-:Y:S01]  /*42140*/  F2FP.SATFINITE.E4M3.F32.PACK_AB_MERGE_C R171, R222, R224, RZ ;  /* 0x000000e0deab723e */ /* 0x008fe200048070ff */
[----:B0-----:R-:W-:Y:S02]  /*42150*/  VIADD R0, R0, UR4 ;  /* 0x0000000400007c36 */ /* 0x001fe40008000000 */
[----:B------:R-:W3:Y:S01]  /*42160*/  LDL.LU R224, [R1+0x320] ;  /* 0x0003200001e07983 */ /* 0x000ee20000300800 */
[----:B------:R-:W-:-:S03]  /*42170*/  ULDC UR4, c[0x0][0x248] ;  /* 0x0000920000047ab9 */ /* 0x000fc60000000800 */
[----:B------:R-:W3:Y:S01]  /*42180*/  LDL.LU R222, [R1+0x324] ;  /* 0x0003240001de7983 */ /* 0x000ee20000300800 */
[----:B------:R-:W-:-:S03]  /*42190*/  F2FP.SATFINITE.E4M3.F32.PACK_AB_MERGE_C R170, R216, R220, RZ ;  /* 0x000000dcd8aa723e */ /* 0x000fc600048070ff */
[----:B------:R-:W3:Y:S04]  /*421a0*/  LDL.LU R220, [R1+0x328] ;  /* 0x0003280001dc7983 */ /* 0x000ee80000300800 */
[----:B------:R0:W-:Y:S04]  /*421b0*/  STL [R1+0x238], R0 ;  /* 0x0002380001007387 */ /* 0x0001e80000100800 */
[----:B------:R-:W3:Y:S01]  /*421c0*/  LDL.LU R216, [R1+0x32c] ;  /* 0x00032c0001d87983 */ /* 0x000ee20000300800 */
[----:B0-----:R-:W-:Y:S01]  /*421d0*/  VIADD R0, R0, UR4 ;  /* 0x0000000400007c36 */ /* 0x001fe20008000000 */
[----:B------:R-:W-:-:S04]  /*421e0*/  ULDC UR4, c[0x0][0x248] ;  /* 0x0000920000047ab9 */ /* 0x000fc80000000800 */
[----:B------:R0:W-:Y:S02]  /*421f0*/  STL [R1+0x23c], R0 ;  /* 0x00023c0001007387 */ /* 0x0001e40000100800 */
[----:B0-----:R-:W-:Y:S01]  /*42200*/  VIADD R0, R0, UR4 ;  /* 0x0000000400007c36 */ /* 0x001fe20008000000 */
[----:B------:R-:W-:Y:S01]  /*42210*/  ULDC UR4, c[0x0][0x248] ;  /* 0x0000920000047ab9 */ /* 0x000fe20000000800 */
[----:B------:R-:W-:Y:S02]  /*42220*/  F2FP.SATFINITE.E4M3.F32.PACK_AB_MERGE_C R175, R141, R143, RZ ;  /* 0x0000008f8daf723e */ /* 0x000fe400048070ff */
[----:B------:R-:W-:Y:S02]  /*42230*/  F2FP.SATFINITE.E4M3.F32.PACK_AB_MERGE_C R174, R139, R140, RZ ;  /* 0x0000008c8bae723e */ /* 0x000fe400048070ff */
[----:B------:R-:W-:Y:S02]  /*42240*/  F2FP.SATFINITE.E4M3.F32.PACK_AB_MERGE_C R173, R137, R138, RZ ;  /* 0x0000008a89ad723e */ /* 0x000fe400048070ff */
[----:B------:R-:W-:-:S02]  /*42250*/  F2FP.SATFINITE.E4M3.F32.PACK_AB_MERGE_C R172, R243, R244, RZ ;  /* 0x000000f4f3ac723e */ /* 0x000fc400048070ff */
[----:B----4-:R-:W-:Y:S02]  /*42260*/  F2FP.SATFINITE.E4M3.F32.PACK_AB_MERGE_C R167, R212, R214, RZ ;  /* 0x000000d6d4a7723e */ /* 0x010fe400048070ff */
[----:B------:R-:W4:Y:S04]  /*42270*/  LDL.LU R214, [R1+0x330] ;  /* 0x0003300001d67983 */ /* 0x000f280000300800 */
[----:B------:R-:W4:Y:S01]  /*42280*/  LDL.LU R212, [R1+0x334] ;  /* 0x0003340001d47983 */ /* 0x000f220000300800 */
[----:B------:R-:W-:-:S03]  /*42290*/  F2FP.SATFINITE.E4M3.F32.PACK_AB_MERGE_C R166, R206, R208, RZ ;  /* 0x000000d0cea6723e */ /* 0x000fc600048070ff */
[----:B------:R-:W4:Y:S04]  /*422a0*/  LDL.LU R208, [R1+0x338] ;  /* 0x0003380001d07983 */ /* 0x000f280000300800 */
[----:B------:R0:W-:Y:S04]  /*422b0*/  STL [R1+0x240], R0 ;  /* 0x0002400001007387 */ /* 0x0001e80000100800 */
[----:B------:R-:W4:Y:S04]  /*422c0*/  LDL.LU R206, [R1+0x33c] ;  /* 0x00033c0001ce7983 */ /* 0x000f280000300800 */
[----:B------:R-:W4:Y:S01]  /*422d0*/  LDL.LU R143, [R1+0x340] ;  /* 0x00034000018f7983 */ /* 0x000f220000300800 */
[----:B0-----:R-:W-:Y:S01]  /*422e0*/  VIADD R0, R0, UR4 ;  /* 0x0000000400007c36 */ /* 0x001fe20008000000 */
[----:B------:R-:W-:-:S02]  /*422f0*/  ULDC UR4, c[0x0][0x248] ;  /* 0x0000920000047ab9 */ /* 0x000fc40000000800 */
[----:B------:R-:W4:Y:S04]  /*42300*/  LDL.LU R141, [R1+0x344] ;  /* 0x00034400018d7983 */ /* 0x000f280000300800 */
[----:B------:R-:W4:Y:S04]  /*42310*/  LDL.LU R140, [R1+0x348] ;  /* 0x00034800018c7983 */ /* 0x000f280000300800 */
[----:B------:R0:W-:Y:S04]  /*42320*/  STL [R1+0x244], R0 ;  /* 0x0002440001007387 */ /* 0x0001e80000100800 */
[----:B------:R-:W4:Y:S01]  /*42330*/  LDL.LU R139, [R1+0x34c] ;  /* 0x00034c00018b7983 */ /* 0x000f220000300800 */
[----:B--2---:R-:W-:-:S03]  /*42340*/  F2FP.SATFINITE.E4M3.F32.PACK_AB_MERGE_C R165, R200, R204, RZ ;  /* 0x000000ccc8a5723e */ /* 0x004fc600048070ff */
[----:B------:R-:W2:Y:S04]  /*42350*/  LDL.LU R138, [R1+0x350] ;  /* 0x00035000018a7983 */ /* 0x000ea80000300800 */
[----:B------:R-:W2:Y:S04]  /*42360*/  LDL.LU R137, [R1+0x354] ;  /* 0x0003540001897983 */ /* 0x000ea80000300800 */
[----:B------:R-:W2:Y:S01]  /*42370*/  LDL.LU R244, [R1+0x358] ;  /* 0x0003580001f47983 */ /* 0x000ea20000300800 */
[----:B------:R-:W-:-:S03]  /*42380*/  F2FP.SATFINITE.E4M3.F32.PACK_AB_MERGE_C R164, R196, R198, RZ ;  /* 0x000000c6c4a4723e */ /* 0x000fc600048070ff */
[----:B------:R-:W2:Y:S04]  /*42390*/  LDL.LU R243, [R1+0x35c] ;  /* 0x00035c0001f37983 */ /* 0x000ea80000300800 */
[----:B------:R-:W2:Y:S04]  /*423a0*/  LDL.LU R204, [R1+0x360] ;  /* 0x0003600001cc7983 */ /* 0x000ea80000300800 */
[----:B------:R-:W2:Y:S04]  /*423b0*/  LDL.LU R200, [R1+0x364] ;  /* 0x0003640001c87983 */ /* 0x000ea80000300800 */
[----:B------:R-:W2:Y:S04]  /*423c0*/  LDL.LU R198, [R1+0x368] ;  /* 0x0003680001c67983 */ /* 0x000ea80000300800 */
[----:B------:R-:W2:Y:S01]  /*423d0*/  LDL.LU R196, [R1+0x36c] ;  /* 0x00036c0001c47983 */ /* 0x000ea20000300800 */
[----:B0-----:R-:W-:Y:S01]  /*423e0*/  VIADD R0, R0, UR4 ;  /* 0x0000000400007c36 */ /* 0x001fe20008000000 */
[----:B------:R-:W-:Y:S01]  /*423f0*/  F2FP.SATFINITE.E4M3.F32.PACK_AB_MERGE_C R169, R239, R242, RZ ;  /* 0x000000f2efa9723e */ /* 0x000fe200048070ff */
[----:B------:R-:W-:Y:S01]  /*42400*/  ULDC UR4, c[0x0][0x248] ;  /* 0x0000920000047ab9 */ /* 0x000fe20000000800 */
[----:B------:R-:W2:Y:S01]  /*42410*/  LDL.LU R242, [R1+0x370] ;  /* 0x0003700001f27983 */ /* 0x000ea20000300800 */
[----:B------:R-:W-:-:S03]  /*42420*/  F2FP.SATFINITE.E4M3.F32.PACK_AB_MERGE_C R168, R237, R238, RZ ;  /* 0x000000eeeda8723e */ /* 0x000fc600048070ff */
[----:B------:R-:W2:Y:S04]  /*42430*/  LDL.LU R239, [R1+0x374] ;  /* 0x0003740001ef7983 */ /* 0x000ea80000300800 */
[----:B------:R-:W2:Y:S04]  /*42440*/  LDL.LU R238, [R1+0x378] ;  /* 0x0003780001ee7983 */ /* 0x000ea80000300800 */
[----:B------:R0:W-:Y:S01]  /*42450*/  STL [R1+0x248], R0 ;  /* 0x0002480001007387 */ /* 0x0001e20000100800 */
[----:B---3--:R-:W-:-:S03]  /*42460*/  F2FP.SATFINITE.E4M3.F32.PACK_AB_MERGE_C R163, R222, R224, RZ ;  /* 0x000000e0dea3723e */ /* 0x008fc600048070ff */
[----:B------:R-:W3:Y:S04]  /*42470*/  LDL.LU R237, [R1+0x37c] ;  /* 0x00037c0001ed7983 */ /* 0x000ee80000300800 */
[----:B------:R-:W3:Y:S01]  /*42480*/  LDL.LU R224, [R1+0x380] ;  /* 0x0003800001e07983 */ /* 0x000ee20000300800 */
[----:B0-----:R-:W-:Y:S01]  /*42490*/  VIADD R0, R0, UR4 ;  /* 0x0000000400007c36 */ /* 0x001fe20008000000 */
[----:B------:R-:W-:Y:S02]  /*424a0*/  ULDC UR4, c[0x0][0x248] ;  /* 0x0000920000047ab9 */ /* 0x000fe40000000800 */
[----:B------:R-:W3:Y:S01]  /*424b0*/  LDL.LU R222, [R1+0x384] ;  /* 0x0003840001de7983 */ /* 0x000ee20000300800 */
[----:B------:R-:W-:-:S03]  /*424c0*/  F2FP.SATFINITE.E4M3.F32.PACK_AB_MERGE_C R162, R216, R220, RZ ;  /* 0x000000dcd8a2723e */ /* 0x000fc600048070ff */
[----:B------:R-:W3:Y:S04]  /*424d0*/  LDL.LU R220, [R1+0x388] ;  /* 0x0003880001dc7983 */ /* 0x000ee80000300800 */
[----:B------:R-:W3:Y:S01]  /*424e0*/  LDL.LU R216, [R1+0x38c] ;  /* 0x00038c0001d87983 */ /* 0x000ee20000300800 */
[----:B----4-:R-:W-:-:S03]  /*424f0*/  F2FP.SATFINITE.E4M3.F32.PACK_AB_MERGE_C R161, R212, R214, RZ ;  /* 0x000000d6d4a1723e */ /* 0x010fc600048070ff */
        /* <DEDUP_REMOVED lines=10> */
[----:B------:R-:W-:-:S04]  /*425a0*/  ULDC UR4, c[0x0][0x248] ;  /* 0x0000920000047ab9 */ /* 0x000fc80000000800 */
[----:B------:R0:W-:Y:S01]  /*425b0*/  STL [R1+0x254], R0 ;  /* 0x0002540001007387 */ /* 0x0001e20000100800 */
[----:B--2---:R-:W-:Y:S01]  /*425c0*/  F2FP.SATFINITE.E4M3.F32.PACK_AB_MERGE_C R155, R200, R204, RZ ;  /* 0x000000ccc89b723e */ /* 0x004fe200048070ff */
[----:B0-----:R-:W-:Y:S02]  /*425d0*/  VIADD R0, R0, UR4 ;  /* 0x0000000400007c36 */ /* 0x001fe40008000000 */
[----:B------:R-:W2:Y:S01]  /*425e0*/  LDL.LU R204, [R1+0x3a0] ;  /* 0x0003a00001cc7983 */ /* 0x000ea20000300800 */
[----:B------:R-:W-:-:S03]  /*425f0*/  ULDC UR4, c[0x0][0x248] ;  /* 0x0000920000047ab9 */ /* 0x000fc60000000800 */
[----:B------:R-:W2:Y:S01]  /*42600*/  LDL.LU R200, [R1+0x3a4] ;  /* 0x0003a40001c87983 */ /* 0x000ea20000300800 */
[----:B------:R-:W-:-:S03]  /*42610*/  F2FP.SATFINITE.E4M3.F32.PACK_AB_MERGE_C R154, R196, R198, RZ ;  /* 0x000000c6c49a723e */ /* 0x000fc600048070ff */
[----:B------:R-:W2:Y:S04]  /*42620*/  LDL.LU R198, [R1+0x3a8] ;  /* 0x0003a80001c67983 */ /* 0x000ea80000300800 */
[----:B------:R0:W-:Y:S04]  /*42630*/  STL [R1+0x258], R0 ;  /* 0x0002580001007387 */ /* 0x0001e80000100800 */
[----:B------:R-:W2:Y:S01]  /*42640*/  LDL.LU R196, [R1+0x3ac] ;  /* 0x0003ac0001c47983 */ /* 0x000ea20000300800 */
[----:B0-----:R-:W-:Y:S01]  /*42650*/  VIADD R0, R0, UR4 ;  /* 0x0000000400007c36 */ /* 0x001fe20008000000 */
[----:B------:R-:W-:-:S04]  /*42660*/  ULDC UR4, c[0x0][0x248] ;  /* 0x0000920000047ab9 */ /* 0x000fc80000000800 */
[----:B------:R0:W-:Y:S01]  /*42670*/  STL [R1+0x25c], R0 ;  /* 0x00025c0001007387 */ /* 0x0001e20000100800 */
[----:B---3--:R-:W-:-:S03]  /*42680*/  F2FP.SATFINITE.E4M3.F32.PACK_AB_MERGE_C R23, R222, R224, RZ ;  /* 0x000000e0de17723e */ /* 0x008fc600048070ff */
[----:B------:R-:W3:Y:S01]  /*42690*/  LDL.LU R224, [R1+0x3b0] ;  /* 0x0003b00001e07983 */ /* 0x000ee20000300800 */
[----:B0-----:R-:W-:Y:S01]  /*426a0*/  VIADD R0, R0, UR4 ;  /* 0x0000000400007c36 */ /* 0x001fe20008000000 */
[----:B------:R-:W-:Y:S02]  /*426b0*/  ULDC UR4, c[0x0][0x248] ;  /* 0x0000920000047ab9 */ /* 0x000fe40000000800 */
[----:B------:R-:W3:Y:S01]  /*426c0*/  LDL.LU R222, [R1+0x3b4] ;  /* 0x0003b40001de7983 */ /* 0x000ee20000300800 */
[----:B------:R-:W-:-:S03]  /*426d0*/  F2FP.SATFINITE.E4M3.F32.PACK_AB_MERGE_C R22, R216, R220, RZ ;  /* 0x000000dcd816723e */ /* 0x000fc600048070ff */
[----:B------:R-:W3:Y:S01]  /*426e0*/  LDL.LU R220, [R1+0x3b8] ;  /* 0x0003b80001dc7983 */ /* 0x000ee20000300800 */
[----:B------:R-:W-:-:S03]  /*426f0*/  F2FP.SATFINITE.E4M3.F32.PACK_AB_MERGE_C R159, R141, R143, RZ ;  /* 0x0000008f8d9f723e */ /* 0x000fc600048070ff */
[----:B------:R0:W-:Y:S04]  /*42700*/  STL [R1+0x260], R0 ;  /* 0x0002600001007387 */ /* 0x0001e80000100800 */
[----:B------:R-:W3:Y:S04]  /*42710*/  LDL.LU R216, [R1+0x3bc] ;  /* 0x0003bc0001d87983 */ /* 0x000ee80000300800 */
[----:B------:R-:W3:Y:S01]  /*42720*/  LDL.LU R143, [R1+0x3c0] ;  /* 0x0003c000018f7983 */ /* 0x000ee20000300800 */
[----:B0-----:R-:W-:Y:S01]  /*42730*/  VIADD R0, R0, UR4 ;  /* 0x0000000400007c36 */ /* 0x001fe20008000000 */
[----:B------:R-:W-:-:S02]  /*42740*/  F2FP.SATFINITE.E4M3.F32.PACK_AB_MERGE_C R158, R139, R140, RZ ;  /* 0x0000008c8b9e723e */ /* 0x000fc400048070ff */
[----:B------:R-:W3:Y:S01]  /*42750*/  LDL.LU R141, [R1+0x3c4] ;  /* 0x0003c400018d7983 */ /* 0x000ee20000300800 */
[----:B------:R-:W-:Y:S01]  /*42760*/  F2FP.SATFINITE.E4M3.F32.PACK_AB_MERGE_C R157, R137, R138, RZ ;  /* 0x0000008a899d723e */ /* 0x000fe200048070ff */
[----:B------:R-:W-:Y:S01]  /*42770*/  ULDC UR4, c[0x0][0x248] ;  /* 0x0000920000047ab9 */ /* 0x000fe20000000800 */
[----:B------:R-:W-:Y:S02]  /*42780*/  F2FP.SATFINITE.E4M3.F32.PACK_AB_MERGE_C R156, R243, R244, RZ ;  /* 0x000000f4f39c723e */ /* 0x000fe400048070ff */
[----:B------:R-:W-:Y:S02]  /*42790*/  F2FP.SATFINITE.E4M3.F32.PACK_AB_MERGE_C R153, R239, R242, RZ ;  /* 0x000000f2ef99723e */ /* 0x000fe400048070ff */
[----:B------:R-:W-:Y:S02]  /*427a0*/  F2FP.SATFINITE.E4M3.F32.PACK_AB_MERGE_C R152, R237, R238, RZ ;  /* 0x000000eeed98723e */ /* 0x000fe400048070ff */
[----:B----4-:R-:W-:Y:S02]  /*427b0*/  F2FP.SATFINITE.E4M3.F32.PACK_AB_MERGE_C R21, R212, R214, RZ ;  /* 0x000000d6d415723e */ /* 0x010fe400048070ff */
[----:B------:R-:W4:Y:S04]  /*427c0*/  LDL.LU R214, [R1+0x3c8] ;  /* 0x0003c80001d67983 */ /* 0x000f280000300800 */
[----:B------:R0:W-:Y:S04]  /*427d0*/  STL [R1+0x264], R0 ;  /* 0x0002640001007387 */ /* 0x0001e80000100800 */
[----:B------:R-:W4:Y:S04]  /*427e0*/  LDL.LU R212, [R1+0x3cc] ;  /* 0x0003cc0001d47983 */ /* 0x000f280000300800 */
[----:B------:R-:W4:Y:S04]  /*427f0*/  LDL.LU R140, [R1+0x3d0] ;  /* 0x0003d000018c7983 */ /* 0x000f280000300800 */
[----:B------:R-:W4:Y:S04]  /*42800*/  LDL.LU R139, [R1+0x3d4] ;  /* 0x0003d400018b7983 */ /* 0x000f280000300800 */
[----:B------:R-:W4:Y:S01]  /*42810*/  LDL.LU R138, [R1+0x3d8] ;  /* 0x0003d800018a7983 */ /* 0x000f220000300800 */
[----:B------:R-:W-:-:S03]  /*42820*/  F2FP.SATFINITE.E4M3.F32.PACK_AB_MERGE_C R20, R206, R208, RZ ;  /* 0x000000d0ce14723e */ /* 0x000fc600048070ff */
[----:B------:R-:W4:Y:S01]  /*42830*/  LDL.LU R137, [R1+0x3dc] ;  /* 0x0003dc0001897983 */ /* 0x000f220000300800 */
[----:B0-----:R-:W-:Y:S01]  /*42840*/  VIADD R0, R0, UR4 ;  /* 0x0000000400007c36 */ /* 0x001fe20008000000 */
[----:B------:R-:W-:Y:S02]  /*42850*/  ULDC UR4, c[0x0][0x248] ;  /* 0x0000920000047ab9 */ /* 0x000fe40000000800 */
[----:B------:R-:W4:Y:S04]  /*42860*/  LDL.LU R244, [R1+0x3e0] ;  /* 0x0003e00001f47983 */ /* 0x000f280000300800 */
[----:B------:R-:W4:Y:S04]  /*42870*/  LDL.LU R243, [R1+0x3e4] ;  /* 0x0003e40001f37983 */ /* 0x000f280000300800 */
[----:B------:R-:W4:Y:S04]  /*42880*/  LDL.LU R208, [R1+0x3e8] ;  /* 0x0003e80001d07983 */ /* 0x000f280000300800 */
[----:B------:R-:W4:Y:S04]  /*42890*/  LDL.LU R206, [R1+0x3ec] ;  /* 0x0003ec0001ce7983 */ /* 0x000f280000300800 */
[----:B------:R-:W4:Y:S04]  /*428a0*/  LDL.LU R242, [R1+0x3f0] ;  /* 0x0003f00001f27983 */ /* 0x000f280000300800 */
[----:B------:R-:W4:Y:S04]  /*428b0*/  LDL.LU R239, [R1+0x3f4] ;  /* 0x0003f40001ef7983 */ /* 0x000f280000300800 */
[----:B------:R-:W4:Y:S04]  /*428c0*/  LDL.LU R238, [R1+0x3f8] ;  /* 0x0003f80001ee7983 */ /* 0x000f280000300800 */
[----:B------:R0:W-:Y:S01]  /*428d0*/  STL [R1+0x268], R0 ;  /* 0x0002680001007387 */ /* 0x0001e20000100800 */
[----:B--2---:R-:W-:-:S03]  /*428e0*/  F2FP.SATFINITE.E4M3.F32.PACK_AB_MERGE_C R19, R200, R204, RZ ;  /* 0x000000ccc813723e */ /* 0x004fc600048070ff */
[----:B------:R-:W2:Y:S04]  /*428f0*/  LDL.LU R237, [R1+0x3fc] ;  /* 0x0003fc0001ed7983 */ /* 0x000ea80000300800 */
[----:B------:R-:W2:Y:S04]  /*42900*/  LDL.LU R204, [R1] ;  /* 0x0000000001cc7983 */ /* 0x000ea80000300800 */
[----:B------:R-:W2:Y:S01]  /*42910*/  LDL.LU R200, [R1+0x4] ;  /* 0x0000040001c87983 */ /* 0x000ea20000300800 */
[----:B------:R-:W-:-:S03]  /*42920*/  F2FP.SATFINITE.E4M3.F32.PACK_AB_MERGE_C R18, R196, R198, RZ ;  /* 0x000000c6c412723e */ /* 0x000fc600048070ff */
[----:B------:R-:W2:Y:S04]  /*42930*/  LDL.LU R198, [R1+0x8] ;  /* 0x0000080001c67983 */ /* 0x000ea80000300800 */
[----:B------:R-:W2:Y:S01]  /*42940*/  LDL.LU R196, [R1+0xc] ;  /* 0x00000c0001c47983 */ /* 0x000ea20000300800 */
[----:B0-----:R-:W-:Y:S01]  /*42950*/  VIADD R0, R0, UR4 ;  /* 0x0000000400007c36 */ /* 0x001fe20008000000 */
[----:B------:R-:W-:Y:S01]  /*42960*/  ULDC UR4, c[0x0][0x248] ;  /* 0x0000920000047ab9 */ /* 0x000fe20000000800 */
[----:B---3--:R-:W-:Y:S02]  /*42970*/  F2FP.SATFINITE.E4M3.F32.PACK_AB_MERGE_C R17, R222, R224, RZ ;  /* 0x000000e0de11723e */ /* 0x008fe400048070ff */
[----:B------:R-:W3:Y:S04]  /*42980*/  LDL.LU R224, [R1+0x10] ;  /* 0x0000100001e07983 */ /* 0x000ee80000300800 */
[----:B------:R-:W3:Y:S01]  /*42990*/  LDL.LU R222, [R1+0x14] ;  /* 0x0000140001de7983 */ /* 0x000ee20000300800 */
[----:B------:R-:W-:-:S03]  /*429a0*/  F2FP.SATFINITE.E4M3.F32.PACK_AB_MERGE_C R16, R216, R220, RZ ;  /* 0x000000dcd810723e */ /* 0x000fc600048070ff */
[----:B------:R-:W3:Y:S04]  /*429b0*/  LDL.LU R220, [R1+0x18] ;  /* 0x0000180001dc7983 */ /* 0x000ee80000300800 */
[----:B------:R0:W-:Y:S04]  /*429c0*/  STL [R1+0x26c], R0 ;  /* 0x00026c0001007387 */ /* 0x0001e80000100800 */
[----:B------:R-:W3:Y:S01]  /*429d0*/  LDL.LU R216, [R1+0x1c] ;  /* 0x00001c0001d87983 */ /* 0x000ee20000300800 */
[----:B0-----:R-:W-:Y:S01]  /*429e0*/  VIADD R0, R0, UR4 ;  /* 0x0000000400007c36 */ /* 0x001fe20008000000 */
[----:B------:R-:W-:Y:S01]  /*429f0*/  ULDC UR4, c[0x0][0x248] ;  /* 0x0000920000047ab9 */ /* 0x000fe20000000800 */
[----:B----4-:R-:W-:-:S02]  /*42a00*/  F2FP.SATFINITE.E4M3.F32.PACK_AB_MERGE_C R14, R212, R214, RZ ;  /* 0x000000d6d40e723e */ /* 0x010fc400048070ff */
[----:B------:R-:W4:Y:S04]  /*42a10*/  LDL.LU R214, [R1+0x20] ;  /* 0x0000200001d67983 */ /* 0x000f280000300800 */
[----:B------:R-:W4:Y:S04]  /*42a20*/  LDL.LU R212, [R1+0x24] ;  /* 0x0000240001d47983 */ /* 0x000f280000300800 */
[----:B------:R0:W-:Y:S02]  /*42a30*/  STL [R1+0x270], R0 ;  /* 0x0002700001007387 */ /* 0x0001e40000100800 */
[----:B0-----:R-:W-:Y:S01]  /*42a40*/  VIADD R0, R0, UR4 ;  /* 0x0000000400007c36 */ /* 0x001fe20008000000 */
[----:B------:R-:W-:-:S04]  /*42a50*/  ULDC UR4, c[0x0][0x248] ;  /* 0x0000920000047ab9 */ /* 0x000fc80000000800 */
[----:B------:R0:W-:Y:S01]  /*42a60*/  STL [R1+0x274], R0 ;  /* 0x0002740001007387 */ /* 0x0001e20000100800 */
[----:B------:R-:W-:-:S03]  /*42a70*/  F2FP.SATFINITE.E4M3.F32.PACK_AB_MERGE_C R10, R206, R208, RZ ;  /* 0x000000d0ce0a723e */ /* 0x000fc600048070ff */
[----:B------:R-:W4:Y:S01]  /*42a80*/  LDL.LU R208, [R1+0x28] ;  /* 0x0000280001d07983 */ /* 0x000f220000300800 */
[----:B0-----:R-:W-:Y:S01]  /*42a90*/  VIADD R0, R0, UR4 ;  /* 0x0000000400007c36 */ /* 0x001fe20008000000 */
[----:B------:R-:W-:Y:S02]  /*42aa0*/  ULDC UR4, c[0x0][0x248] ;  /* 0x0000920000047ab9 */ /* 0x000fe40000000800 */
[----:B------:R-:W4:Y:S04]  /*42ab0*/  LDL.LU R206, [R1+0x2c] ;  /* 0x00002c0001ce7983 */ /* 0x000f280000300800 */
[----:B------:R0:W-:Y:S02]  /*42ac0*/  STL [R1+0x278], R0 ;  /* 0x0002780001007387 */ /* 0x0001e40000100800 */
[----:B0-----:R-:W-:Y:S01]  /*42ad0*/  VIADD R0, R0, UR4 ;  /* 0x0000000400007c36 */ /* 0x001fe20008000000 */
[----:B------:R-:W-:Y:S01]  /*42ae0*/  ULDC UR4, c[0x0][0x248] ;  /* 0x0000920000047ab9 */ /* 0x000fe20000000800 */
[----:B--2---:R-:W-:-:S02]  /*42af0*/  F2FP.SATFINITE.E4M3.F32.PACK_AB_MERGE_C R2, R200, R204, RZ ;  /* 0x000000ccc802723e */ /* 0x004fc400048070ff */
[----:B------:R-:W2:Y:S04]  /*42b00*/  LDL.LU R204, [R1+0x30] ;  /* 0x0000300001cc7983 */ /* 0x000ea80000300800 */
[----:B------:R-:W2:Y:S01]  /*42b10*/  LDL.LU R200, [R1+0x34] ;  /* 0x0000340001c87983 */ /* 0x000ea20000300800 */
[----:B------:R-:W-:-:S03]  /*42b20*/  F2FP.SATFINITE.E4M3.F32.PACK_AB_MERGE_C R7, R196, R198, RZ ;  /* 0x000000c6c407723e */ /* 0x000fc600048070ff */
[----:B------:R-:W-:Y:S04]  /*42b30*/  STL [R1+0x314], R2 ;  /* 0x0003140201007387 */ /* 0x000fe80000100800 */
[----:B------:R0:W-:Y:S04]  /*42b40*/  STL [R1+0x27c], R0 ;  /* 0x00027c0001007387 */ /* 0x0001e80000100800 */
[----:B------:R-:W-:Y:S04]  /*42b50*/  STL [R1+0x1b48], R7 ;  /* 0x001b480701007387 */ /* 0x000fe80000100800 */
[----:B------:R-:W2:Y:S04]  /*42b60*/  LDL.LU R198, [R1+0x38] ;  /* 0x0000380001c67983 */ /* 0x000ea80000300800 */
[----:B------:R-:W2:Y:S01]  /*42b70*/  LDL.LU R196, [R1+0x3c] ;  /* 0x00003c0001c47983 */ /* 0x000ea20000300800 */
[----:B0-----:R-:W-:Y:S01]  /*42b80*/  VIADD R0, R0, UR4 ;  /* 0x0000000400007c36 */ /* 0x001fe20008000000 */
[----:B------:R-:W-:Y:S01]  /*42b90*/  ULDC UR4, c[0x0][0x248] ;  /* 0x0000920000047ab9 */ /* 0x000fe20000000800 */
[----:B---3--:R-:W-:-:S03]  /*42ba0*/  F2FP.SATFINITE.E4M3.F32.PACK_AB_MERGE_C R2, R222, R224, RZ ;  /* 0x000000e0de02723e */ /* 0x008fc600048070ff */
[----:B------:R0:W-:Y:S01]  /*42bb0*/  STL [R1+0x280], R0 ;  /* 0x0002800001007387 */ /* 0x0001e20000100800 */
[----:B------:R-:W-:-:S03]  /*42bc0*/  F2FP.SATFINITE.E4M3.F32.PACK_AB_MERGE_C R12, R137, R138, RZ ;  /* 0x0000008a890c723e */ /* 0x000fc600048070ff */
[----:B------:R-:W-:Y:S01]  /*42bd0*/  STL [R1+0x30c], R2 ;  /* 0x00030c0201007387 */ /* 0x000fe20000100800 */
[----:B------:R-:W-:Y:S01]  /*42be0*/  F2FP.SATFINITE.E4M3.F32.PACK_AB_MERGE_C R11, R243, R244, RZ ;  /* 0x000000f4f30b723e */ /* 0x000fe200048070ff */
[----:B0-----:R-:W-:Y:S01]  /*42bf0*/  VIADD R0, R0, UR4 ;  /* 0x0000000400007c36 */ /* 0x001fe20008000000 */
[----:B------:R-:W-:Y:S01]  /*42c00*/  F2FP.SATFINITE.E4M3.F32.PACK_AB_MERGE_C R9, R239, R242, RZ ;  /* 0x000000f2ef09723e */ /* 0x000fe200048070ff */
[----:B------:R-:W-:Y:S01]  /*42c10*/  ULDC UR4, c[0x0][0x248] ;  /* 0x0000920000047ab9 */ /* 0x000fe20000000800 */
[----:B------:R-:W-:-:S05]  /*42c20*/  F2FP.SATFINITE.E4M3.F32.PACK_AB_MERGE_C R7, R216, R220, RZ ;  /* 0x000000dcd807723e */ /* 0x000fca00048070ff */
[----:B------:R-:W-:Y:S04]  /*42c30*/  STL [R1+0x1b4c], R7 ;  /* 0x001b4c0701007387 */ /* 0x000fe80000100800 */
[----:B------:R-:W3:Y:S04]  /*42c40*/  LDL.LU R138, [R1+0x40] ;  /* 0x00004000018a7983 */ /* 0x000ee80000300800 */
[----:B------:R-:W3:Y:S04]  /*42c50*/  LDL.LU R137, [R1+0x44] ;  /* 0x0000440001897983 */ /* 0x000ee80000300800 */
[----:B------:R0:W-:Y:S04]  /*42c60*/  STL [R1+0x284], R0 ;  /* 0x0002840001007387 */ /* 0x0001e80000100800 */
[----:B------:R-:W3:Y:S01]  /*42c70*/  LDL.LU R244, [R1+0x48] ;  /* 0x0000480001f47983 */ /* 0x000ee20000300800 */
[----:B------:R-:W-:Y:S01]  /*42c80*/  F2FP.SATFINITE.E4M3.F32.PACK_AB_MERGE_C R8, R237, R238, RZ ;  /* 0x000000eeed08723e */ /* 0x000fe200048070ff */
[----:B0-----:R-:W-:Y:S01]  /*42c90*/  VIADD R0, R0, UR4 ;  /* 0x0000000400007c36 */ /* 0x001fe20008000000 */
[----:B------:R-:W-:Y:S01]  /*42ca0*/  ULDC UR4, c[0x0][0x248] ;  /* 0x0000920000047ab9 */ /* 0x000fe20000000800 */
[----:B----4-:R-:W-:-:S05]  /*42cb0*/  F2FP.SATFINITE.E4M3.F32.PACK_AB_MERGE_C R2, R212, R214, RZ ;  /* 0x000000d6d402723e */ /* 0x010fca00048070ff */
[----:B------:R-:W-:Y:S04]  /*42cc0*/  STL [R1+0x304], R2 ;  /* 0x0003040201007387 */ /* 0x000fe80000100800 */
[----:B------:R-:W4:Y:S04]  /*42cd0*/  LDL.LU R243, [R1+0x4c] ;  /* 0x00004c0001f37983 */ /* 0x000f280000300800 */
[----:B------:R-:W4:Y:S04]  /*42ce0*/  LDL.LU R242, [R1+0x50] ;  /* 0x0000500001f27983 */ /* 0x000f280000300800 */
[----:B------:R-:W4:Y:S04]  /*42cf0*/  LDL.LU R239, [R1+0x54] ;  /* 0x0000540001ef7983 */ /* 0x000f280000300800 */
[----:B------:R-:W4:Y:S04]  /*42d00*/  LDL.LU R238, [R1+0x58] ;  /* 0x0000580001ee7983 */ /* 0x000f280000300800 */
[----:B------:R-:W4:Y:S04]  /*42d10*/  LDL.LU R237, [R1+0x5c] ;  /* 0x00005c0001ed7983 */ /* 0x000f280000300800 */
[----:B------:R-:W4:Y:S01]  /*42d20*/  LDL.LU R224, [R1+0x60] ;  /* 0x0000600001e07983 */ /* 0x000f220000300800 */
[----:B------:R-:W-:-:S03]  /*42d30*/  F2FP.SATFINITE.E4M3.F32.PACK_AB_MERGE_C R7, R206, R208, RZ ;  /* 0x000000d0ce07723e */ /* 0x000fc600048070ff */
[----:B------:R-:W4:Y:S04]  /*42d40*/  LDL.LU R222, [R1+0x64] ;  /* 0x0000640001de7983 */ /* 0x000f280000300800 */
[----:B------:R2:W-:Y:S04]  /*42d50*/  STL [R1+0x1b50], R7 ;  /* 0x001b500701007387 */ /* 0x0005e80000100800 */
[----:B------:R-:W4:Y:S04]  /*42d60*/  LDL.LU R220, [R1+0x68] ;  /* 0x0000680001dc7983 */ /* 0x000f280000300800 */
[----:B------:R-:W4:Y:S04]  /*42d70*/  LDL.LU R216, [R1+0x6c] ;  /* 0x00006c0001d87983 */ /* 0x000f280000300800 */
[----:B------:R-:W4:Y:S04]  /*42d80*/  LDL.LU R214, [R1+0x70] ;  /* 0x0000700001d67983 */ /* 0x000f280000300800 */
[----:B------:R0:W-:Y:S04]  /*42d90*/  STL [R1+0x288], R0 ;  /* 0x0002880001007387 */ /* 0x0001e80000100800 */
[----:B------:R-:W4:Y:S01]  /*42da0*/  LDL.LU R212, [R1+0x74] ;  /* 0x0000740001d47983 */ /* 0x000f220000300800 */
[----:B--2---:R-:W-:-:S03]  /*42db0*/  F2FP.SATFINITE.E4M3.F32.PACK_AB_MERGE_C R7, R200, R204, RZ ;  /* 0x000000ccc807723e */ /* 0x004fc600048070ff */
[----:B------:R-:W2:Y:S04]  /*42dc0*/  LDL.LU R208, [R1+0x78] ;  /* 0x0000780001d07983 */ /* 0x000ea80000300800 */
[----:B------:R-:W2:Y:S01]  /*42dd0*/  LDL.LU R206, [R1+0x7c] ;  /* 0x00007c0001ce7983 */ /* 0x000ea20000300800 */
[----:B0-----:R-:W-:Y:S01]  /*42de0*/  VIADD R0, R0, UR4 ;  /* 0x0000000400007c36 */ /* 0x001fe20008000000 */
[----:B------:R-:W-:Y:S02]  /*42df0*/  ULDC UR4, c[0x0][0x248] ;  /* 0x0000920000047ab9 */ /* 0x000fe40000000800 */
[----:B------:R-:W-:Y:S01]  /*42e00*/  STL [R1+0x1b54], R7 ;  /* 0x001b540701007387 */ /* 0x000fe20000100800 */
[----:B------:R-:W-:-:S05]  /*42e10*/  F2FP.SATFINITE.E4M3.F32.PACK_AB_MERGE_C R4, R196, R198, RZ ;  /* 0x000000c6c404723e */ /* 0x000fca00048070ff */
[----:B------:R3:W-:Y:S04]  /*42e20*/  STL [R1+0x1b58], R4 ;  /* 0x001b580401007387 */ /* 0x0007e80000100800 */
        /* <DEDUP_REMOVED lines=9> */
[----:B------:R-:W-:Y:S02]  /*42ec0*/  F2FP.SATFINITE.E4M3.F32.PACK_AB_MERGE_C R15, R141, R143, RZ ;  /* 0x0000008f8d0f723e */ /* 0x000fe400048070ff */
[----:B------:R-:W-:Y:S02]  /*42ed0*/  F2FP.SATFINITE.E4M3.F32.PACK_AB_MERGE_C R13, R139, R140, RZ ;  /* 0x0000008c8b0d723e */ /* 0x000fe400048070ff */
[----:B----4-:R-:W-:Y:S02]  /*42ee0*/  F2FP.SATFINITE.E4M3.F32.PACK_AB_MERGE_C R7, R243, R244, RZ ;  /* 0x000000f4f307723e */ /* 0x010fe400048070ff */
[----:B0-----:R-:W-:-:S03]  /*42ef0*/  F2FP.SATFINITE.E4M3.F32.PACK_AB_MERGE_C R4, R239, R242, RZ ;  /* 0x000000f2ef04723e */ /* 0x001fc600048070ff */
[----:B------:R-:W-:Y:S04]  /*42f00*/  STL [R1+0x1b60], R7 ;  /* 0x001b600701007387 */ /* 0x000fe80000100800 */
[----:B------:R0:W-:Y:S01]  /*42f10*/  STL [R1+0x1b64], R4 ;  /* 0x001b640401007387 */ /* 0x0001e20000100800 */
[----:B------:R-:W-:-:S03]  /*42f20*/  F2FP.SATFINITE.E4M3.F32.PACK_AB_MERGE_C R6, R237, R238, RZ ;  /* 0x000000eeed06723e */ /* 0x000fc600048070ff */
[----:B------:R1:W-:Y:S01]  /*42f30*/  STL [R1+0x290], R0 ;  /* 0x0002900001007387 */ /* 0x0003e20000100800 */
[----:B0-----:R-:W-:Y:S01]  /*42f40*/  F2FP.SATFINITE.E4M3.F32.PACK_AB_MERGE_C R4, R222, R224, RZ ;  /* 0x000000e0de04723e */ /* 0x001fe200048070ff */
[----:B-1----:R-:W-:Y:S02]  /*42f50*/  VIADD R0, R0, UR4 ;  /* 0x0000000400007c36 */ /* 0x002fe40008000000 */
[----:B------:R-:W-:Y:S01]  /*42f60*/  STL [R1+0x1b68], R6 ;  /* 0x001b680601007387 */ /* 0x000fe20000100800 */
[----:B------:R-:W-:-:S03]  /*42f70*/  ULDC UR4, c[0x0][0x248] ;  /* 0x0000920000047ab9 */ /* 0x000fc60000000800 */
[----:B------:R-:W-:Y:S01]  /*42f80*/  STL [R1+0x1b6c], R4 ;  /* 0x001b6c0401007387 */ /* 0x000fe20000100800 */
[----:B------:R-:W-:-:S03]  /*42f90*/  F2FP.SATFINITE.E4M3.F32.PACK_AB_MERGE_C R7, R216, R220, RZ ;  /* 0x000000dcd807723e */ /* 0x000fc600048070ff */
[----:B------:R0:W-:Y:S04]  /*42fa0*/  STL [R1+0x294], R0 ;  /* 0x0002940001007387 */ /* 0x0001e80000100800 */
[----:B------:R-:W-:Y:S01]  /*42fb0*/  STL [R1+0x1b70], R7 ;  /* 0x001b700701007387 */ /* 0x000fe20000100800 */
[----:B0-----:R-:W-:Y:S01]  /*42fc0*/  VIADD R0, R0, UR4 ;  /* 0x0000000400007c36 */ /* 0x001fe20008000000 */
[----:B------:R-:W-:Y:S01]  /*42fd0*/  F2FP.SATFINITE.E4M3.F32.PACK_AB_MERGE_C R6, R212, R214, RZ ;  /* 0x000000d6d406723e */ /* 0x000fe200048070ff */
[----:B------:R-:W-:-:S04]  /*42fe0*/  ULDC UR4, c[0x0][0x248] ;  /* 0x0000920000047ab9 */ /* 0x000fc80000000800 */
[----:B------:R-:W-:Y:S01]  /*42ff0*/  STL [R1+0x1b74], R6 ;  /* 0x001b740601007387 */ /* 0x000fe20000100800 */
[----:B--2---:R-:W-:-:S03]  /*43000*/  F2FP.SATFINITE.E4M3.F32.PACK_AB_MERGE_C R188, R206, R208, RZ ;  /* 0x000000d0cebc723e */ /* 0x004fc600048070ff */
[----:B------:R0:W-:Y:S04]  /*43010*/  STL [R1+0x298], R0 ;  /* 0x0002980001007387 */ /* 0x0001e80000100800 */
[----:B------:R-:W-:Y:S04]  /*43020*/  STL [R1+0x1b78], R188 ;  /* 0x001b78bc01007387 */ /* 0x000fe80000100800 */
[----:B------:R-:W2:Y:S01]  /*43030*/  LDL.LU R147, [R1+0x90] ;  /* 0x0000900001937983 */ /* 0x000ea20000300800 */
[----:B0-----:R-:W-:Y:S01]  /*43040*/  VIADD R0, R0, UR4 ;  /* 0x0000000400007c36 */ /* 0x001fe20008000000 */
[----:B------:R-:W-:-:S02]  /*43050*/  ULDC UR4, c[0x0][0x248] ;  /* 0x0000920000047ab9 */ /* 0x000fc40000000800 */
[----:B------:R-:W2:Y:S04]  /*43060*/  LDL.LU R145, [R1+0x94] ;  /* 0x0000940001917983 */ /* 0x000ea80000300800 */
[----:B------:R-:W3:Y:S04]  /*43070*/  LDL.LU R144, [R1+0x98] ;  /* 0x0000980001907983 */ /* 0x000ee80000300800 */
[----:B------:R0:W-:Y:S04]  /*43080*/  STL [R1+0x29c], R0 ;  /* 0x00029c0001007387 */ /* 0x0001e80000100800 */
[----:B------:R-:W3:Y:S01]  /*43090*/  LDL.LU R142, [R1+0x9c] ;  /* 0x00009c00018e7983 */ /* 0x000ee20000300800 */
[----:B------:R-:W-:-:S03]  /*430a0*/  F2FP.SATFINITE.E4M3.F32.PACK_AB_MERGE_C R7, R200, R204, RZ ;  /* 0x000000ccc807723e */ /* 0x000fc600048070ff */
[----:B------:R-:W4:Y:S01]  /*430b0*/  LDL.LU R143, [R1+0xa0] ;  /* 0x0000a000018f7983 */ /* 0x000f220000300800 */
[----:B0-----:R-:W-:Y:S01]  /*430c0*/  VIADD R0, R0, UR4 ;  /* 0x0000000400007c36 */ /* 0x001fe20008000000 */
[----:B------:R-:W-:Y:S02]  /*430d0*/  ULDC UR4, c[0x0][0x248] ;  /* 0x0000920000047ab9 */ /* 0x000fe40000000800 */
[----:B------:R-:W4:Y:S01]  /*430e0*/  LDL.LU R141, [R1+0xa4] ;  /* 0x0000a400018d7983 */ /* 0x000f220000300800 */
[----:B------:R-:W-:-:S03]  /*430f0*/  F2FP.SATFINITE.E4M3.F32.PACK_AB_MERGE_C R4, R196, R198, RZ ;  /* 0x000000c6c404723e */ /* 0x000fc600048070ff */
[----:B------:R-:W-:Y:S04]  /*43100*/  STL [R1+0x1b7c], R7 ;  /* 0x001b7c0701007387 */ /* 0x000fe80000100800 */
[----:B------:R-:W-:Y:S04]  /*43110*/  STL [R1+0x1b80], R4 ;  /* 0x001b800401007387 */ /* 0x000fe80000100800 */
[----:B------:R-:W4:Y:S04]  /*43120*/  LDL.LU R140, [R1+0xa8] ;  /* 0x0000a800018c7983 */ /* 0x000f280000300800 */
        /* <DEDUP_REMOVED lines=25> */
[----:B------:R-:W-:Y:S01]  /*432c0*/  STL [R1+0x1b84], R6 ;  /* 0x001b840601007387 */ /* 0x000fe20000100800 */
[----:B---3--:R-:W-:Y:S02]  /*432d0*/  F2FP.SATFINITE.E4M3.F32.PACK_AB_MERGE_C R232, R142, R144, RZ ;  /* 0x000000908ee8723e */ /* 0x008fe400048070ff */
[----:B----4-:R-:W-:-:S03]  /*432e0*/  F2FP.SATFINITE.E4M3.F32.PACK_AB_MERGE_C R7, R141, R143, RZ ;  /* 0x0000008f8d07723e */ /* 0x010fc600048070ff */
[----:B------:R-:W-:Y:S04]  /*432f0*/  STL [R1+0x1b88], R232 ;  /* 0x001b88e801007387 */ /* 0x000fe80000100800 */
[----:B------:R-:W-:Y:S04]  /*43300*/  STL [R1+0x1b8c], R7 ;  /* 0x001b8c0701007387 */ /* 0x000fe80000100800 */
[----:B------:R0:W-:Y:S01]  /*43310*/  STL [R1+0x2a4], R0 ;  /* 0x0002a40001007387 */ /* 0x0001e20000100800 */
[----:B------:R-:W-:Y:S01]  /*43320*/  F2FP.SATFINITE.E4M3.F32.PACK_AB_MERGE_C R188, R139, R140, RZ ;  /* 0x0000008c8bbc723e */ /* 0x000fe200048070ff */
[----:B0-----:R-:W-:Y:S01]  /*43330*/  VIADD R0, R0, UR4 ;  /* 0x0000000400007c36 */ /* 0x001fe20008000000 */
[----:B------:R-:W-:-:S03]  /*43340*/  ULDC UR4, c[0x0][0x248] ;  /* 0x0000920000047ab9 */ /* 0x000fc60000000800 */
[----:B------:R-:W-:Y:S01]  /*43350*/  STL [R1+0x1b90], R188 ;  /* 0x001b90bc01007387 */ /* 0x000fe20000100800 */
[----:B------:R-:W-:-:S05]  /*43360*/  F2FP.SATFINITE.E4M3.F32.PACK_AB_MERGE_C R4, R137, R138, RZ ;  /* 0x0000008a8904723e */ /* 0x000fca00048070ff */
[----:B------:R-:W-:Y:S01]  /*43370*/  STL [R1+0x1b94], R4 ;  /* 0x001b940401007387 */ /* 0x000fe20000100800 */
[----:B------:R-:W-:-:S03]  /*43380*/  F2FP.SATFINITE.E4M3.F32.PACK_AB_MERGE_C R231, R243, R244, RZ ;  /* 0x000000f4f3e7723e */ /* 0x000fc600048070ff */
[----:B------:R0:W-:Y:S01]  /*43390*/  STL [R1+0x2a8], R0 ;  /* 0x0002a80001007387 */ /* 0x0001e20000100800 */
[----:B------:R-:W-:Y:S01]  /*433a0*/  F2FP.SATFINITE.E4M3.F32.PACK_AB_MERGE_C R232, R239, R242, RZ ;  /* 0x000000f2efe8723e */ /* 0x000fe200048070ff */
[----:B0-----:R-:W-:Y:S02]  /*433b0*/  VIADD R0, R0, UR4 ;  /* 0x0000000400007c36 */ /* 0x001fe40008000000 */
[----:B------:R-:W-:Y:S01]  /*433c0*/  STL [R1+0x1b98], R231 ;  /* 0x001b98e701007387 */ /* 0x000fe20000100800 */
[----:B------:R-:W-:-:S03]  /*433d0*/  ULDC UR4, c[0x0][0x248] ;  /* 0x0000920000047ab9 */ /* 0x000fc60000000800 */
[----:B------:R-:W-:Y:S01]  /*433e0*/  STL [R1+0x1b9c], R232 ;  /* 0x001b9ce801007387 */ /* 0x000fe20000100800 */
[----:B------:R-:W-:-:S03]  /*433f0*/  F2FP.SATFINITE.E4M3.F32.PACK_AB_MERGE_C R6, R237, R238, RZ ;  /* 0x000000eeed06723e */ /* 0x000fc600048070ff */
[----:B------:R0:W-:Y:S01]  /*43400*/  STL [R1+0x2ac], R0 ;  /* 0x0002ac0001007387 */ /* 0x0001e20000100800 */
[----:B------:R-:W-:-:S03]  /*43410*/  F2FP.SATFINITE.E4M3.F32.PACK_AB_MERGE_C R7, R222, R224, RZ ;  /* 0x000000e0de07723e */ /* 0x000fc600048070ff */
[----:B------:R-:W-:Y:S01]  /*43420*/  STL [R1+0x1ba0], R6 ;  /* 0x001ba00601007387 */ /* 0x000fe20000100800 */
[----:B0-----:R-:W-:-:S03]  /*43430*/  VIADD R0, R0, UR4 ;  /* 0x0000000400007c36 */ /* 0x001fc60008000000 */
[----:B------:R-:W-:Y:S01]  /*43440*/  STL [R1+0x1ba4], R7 ;  /* 0x001ba40701007387 */ /* 0x000fe20000100800 */
[----:B------:R-:W-:-:S03]  /*43450*/  ULDC UR4, c[0x0][0x248] ;  /* 0x0000920000047ab9 */ /* 0x000fc60000000800 */
[----:B------:R0:W-:Y:S02]  /*43460*/  STL [R1+0x2b0], R0 ;  /* 0x0002b00001007387 */ /* 0x0001e40000100800 */
[----:B0-----:R-:W-:Y:S01]  /*43470*/  VIADD R0, R0, UR4 ;  /* 0x0000000400007c36 */ /* 0x001fe20008000000 */
[----:B------:R-:W-:-:S04]  /*43480*/  ULDC UR4, c[0x0][0x248] ;  /* 0x0000920000047ab9 */ /* 0x000fc80000000800 */
[----:B------:R0:W-:Y:S02]  /*43490*/  STL [R1+0x2b4], R0 ;  /* 0x0002b40001007387 */ /* 0x0001e40000100800 */
[----:B0-----:R-:W-:Y:S01]  /*434a0*/  VIADD R0, R0, UR4 ;  /* 0x0000000400007c36 */ /* 0x001fe20008000000 */
[----:B------:R-:W-:-:S04]  /*434b0*/  ULDC UR4, c[0x0][0x248] ;  /* 0x0000920000047ab9 */ /* 0x000fc80000000800 */
[----:B------:R0:W-:Y:S04]  /*434c0*/  STL [R1+0x2b8], R0 ;  /* 0x0002b80001007387 */ /* 0x0001e80000100800 */
[----:B------:R-:W2:Y:S04]  /*434d0*/  LDL.LU R151, [R1+0x100] ;  /* 0x0001000001977983 */ /* 0x000ea80000300800 */
[----:B------:R-:W2:Y:S01]  /*434e0*/  LDL.LU R149, [R1+0x104] ;  /* 0x0001040001957983 */ /* 0x000ea20000300800 */
[----:B0-----:R-:W-:Y:S01]  /*434f0*/  VIADD R0, R0, UR4 ;  /* 0x0000000400007c36 */ /* 0x001fe20008000000 */
[----:B------:R-:W-:-:S02]  /*43500*/  F2FP.SATFINITE.E4M3.F32.PACK_AB_MERGE_C R229, R196, R198, RZ ;  /* 0x000000c6c4e5723e */ /* 0x000fc400048070ff */
[----:B------:R-:W3:Y:S01]  /*43510*/  LDL.LU R148, [R1+0x108] ;  /* 0x0001080001947983 */ /* 0x000ee20000300800 */
[----:B------:R-:W-:Y:S01]  /*43520*/  F2FP.SATFINITE.E4M3.F32.PACK_AB_MERGE_C R231, R200, R204, RZ ;  /* 0x000000ccc8e7723e */ /* 0x000fe200048070ff */
[----:B------:R-:W-:Y:S02]  /*43530*/  ULDC UR4, c[0x0][0x248] ;  /* 0x0000920000047ab9 */ /* 0x000fe40000000800 */
[----:B------:R-:W3:Y:S04]  /*43540*/  LDL.LU R146, [R1+0x10c] ;  /* 0x00010c0001927983 */ /* 0x000ee80000300800 */
        /* <DEDUP_REMOVED lines=19> */
[----:B------:R-:W-:-:S03]  /*43680*/  F2FP.SATFINITE.E4M3.F32.PACK_AB_MERGE_C R230, R216, R220, RZ ;  /* 0x000000dcd8e6723e */ /* 0x000fc600048070ff */
[----:B------:R-:W4:Y:S01]  /*43690*/  LDL.LU R237, [R1+0x158] ;  /* 0x0001580001ed7983 */ /* 0x000f220000300800 */
[----:B------:R-:W-:-:S03]  /*436a0*/  F2FP.SATFINITE.E4M3.F32.PACK_AB_MERGE_C R188, R206, R208, RZ ;  /* 0x000000d0cebc723e */ /* 0x000fc600048070ff */
[----:B------:R-:W4:Y:S04]  /*436b0*/  LDL.LU R224, [R1+0x15c] ;  /* 0x00015c0001e07983 */ /* 0x000f280000300800 */
[----:B------:R-:W4:Y:S04]  /*436c0*/  LDL.LU R222, [R1+0x160] ;  /* 0x0001600001de7983 */ /* 0x000f280000300800 */
[----:B------:R-:W4:Y:S01]  /*436d0*/  LDL.LU R204, [R1+0x164] ;  /* 0x0001640001cc7983 */ /* 0x000f220000300800 */
[----:B------:R-:W-:-:S03]  /*436e0*/  F2FP.SATFINITE.E4M3.F32.PACK_AB_MERGE_C R4, R212, R214, RZ ;  /* 0x000000d6d404723e */ /* 0x000fc600048070ff */
[----:B------:R-:W4:Y:S04]  /*436f0*/  LDL.LU R220, [R1+0x168] ;  /* 0x0001680001dc7983 */ /* 0x000f280000300800 */
[----:B------:R-:W4:Y:S04]  /*43700*/  LDL.LU R206, [R1+0x16c] ;  /* 0x00016c0001ce7983 */ /* 0x000f280000300800 */
[----:B------:R-:W4:Y:S04]  /*43710*/  LDL.LU R216, [R1+0x170] ;  /* 0x0001700001d87983 */ /* 0x000f280000300800 */
[----:B------:R-:W4:Y:S04]  /*43720*/  LDL.LU R208, [R1+0x174] ;  /* 0x0001740001d07983 */ /* 0x000f280000300800 */
[----:B------:R-:W4:Y:S04]  /*43730*/  LDL.LU R214, [R1+0x178] ;  /* 0x0001780001d67983 */ /* 0x000f280000300800 */
[----:B------:R-:W4:Y:S01]  /*43740*/  LDL.LU R212, [R1+0x17c] ;  /* 0x00017c0001d47983 */ /* 0x000f220000300800 */
[----:B0-----:R-:W-:Y:S01]  /*43750*/  VIADD R0, R0, UR4 ;  /* 0x0000000400007c36 */ /* 0x001fe20008000000 */
[----:B------:R-:W-:-:S04]  /*43760*/  ULDC UR4, c[0x0][0x248] ;  /* 0x0000920000047ab9 */ /* 0x000fc80000000800 */
[----:B------:R0:W-:Y:S02]  /*43770*/  STL [R1+0x2c0], R0 ;  /* 0x0002c00001007387 */ /* 0x0001e40000100800 */
        /* <DEDUP_REMOVED lines=13> */
[----:B------:R-:W-:-:S03]  /*43850*/  ULDC UR4, c[0x0][0x248] ;  /* 0x0000920000047ab9 */ /* 0x000fc60000000800 */
[----:B------:R-:W-:Y:S01]  /*43860*/  VIADD R5, R0, UR4 ;  /* 0x0000000400057c36 */ /* 0x000fe20008000000 */
[----:B------:R-:W-:Y:S01]  /*43870*/  STL [R1+0x130], R0 ;  /* 0x0001300001007387 */ /* 0x000fe20000100800 */
[----:B------:R-:W-:-:S03]  /*43880*/  ULDC UR4, c[0x0][0x248] ;  /* 0x0000920000047ab9 */ /* 0x000fc60000000800 */
[----:B------:R0:W-:Y:S02]  /*43890*/  STL [R1+0x138], R5 ;  /* 0x0001380501007387 */ /* 0x0001e40000100800 */
[----:B0-----:R-:W-:Y:S01]  /*438a0*/  VIADD R5, R5, UR4 ;  /* 0x0000000405057c36 */ /* 0x001fe20008000000 */
[----:B------:R-:W-:Y:S01]  /*438b0*/  ULDC UR4, c[0x0][0x248] ;  /* 0x0000920000047ab9 */ /* 0x000fe20000000800 */
[----:B--2---:R-:W-:Y:S02]  /*438c0*/  F2FP.SATFINITE.E4M3.F32.PACK_AB_MERGE_C R6, R149, R151, RZ ;  /* 0x000000979506723e */ /* 0x004fe400048070ff */
[----:B---3--:R-:W-:Y:S02]  /*438d0*/  F2FP.SATFINITE.E4M3.F32.PACK_AB_MERGE_C R232, R146, R148, RZ ;  /* 0x0000009492e8723e */ /* 0x008fe400048070ff */
[----:B----4-:R-:W-:Y:S02]  /*438e0*/  F2FP.SATFINITE.E4M3.F32.PACK_AB_MERGE_C R7, R145, R147, RZ ;  /* 0x000000939107723e */ /* 0x010fe400048070ff */
[----:B------:R-:W-:-:S02]  /*438f0*/  F2FP.SATFINITE.E4M3.F32.PACK_AB_MERGE_C R233, R142, R144, RZ ;  /* 0x000000908ee9723e */ /* 0x000fc400048070ff */
[----:B------:R-:W-:Y:S02]  /*43900*/  F2FP.SATFINITE.E4M3.F32.PACK_AB_MERGE_C R187, R141, R143, RZ ;  /* 0x0000008f8dbb723e */ /* 0x000fe400048070ff */
[----:B------:R-:W-:Y:S02]  /*43910*/  F2FP.SATFINITE.E4M3.F32.PACK_AB_MERGE_C R190, R139, R140, RZ ;  /* 0x0000008c8bbe723e */ /* 0x000fe400048070ff */
[----:B------:R-:W-:Y:S02]  /*43920*/  F2FP.SATFINITE.E4M3.F32.PACK_AB_MERGE_C R192, R137, R138, RZ ;  /* 0x0000008a89c0723e */ /* 0x000fe400048070ff */
[----:B------:R-:W2:Y:S01]  /*43930*/  LDL.LU R137, [R1+0x180] ;  /* 0x0001800001897983 */ /* 0x000ea20000300800 */
[----:B------:R-:W-:Y:S02]  /*43940*/  F2FP.SATFINITE.E4M3.F32.PACK_AB_MERGE_C R2, R243, R244, RZ ;  /* 0x000000f4f302723e */ /* 0x000fe400048070ff */
[----:B------:R-:W-:Y:S02]  /*43950*/  F2FP.SATFINITE.E4M3.F32.PACK_AB_MERGE_C R196, R196, R242, RZ ;  /* 0x000000f2c4c4723e */ /* 0x000fe400048070ff */
[----:B------:R-:W-:-:S02]  /*43960*/  F2FP.SATFINITE.E4M3.F32.PACK_AB_MERGE_C R198, R198, R239, RZ ;  /* 0x000000efc6c6723e */ /* 0x000fc400048070ff */
[----:B------:R-:W-:Y:S02]  /*43970*/  F2FP.SATFINITE.E4M3.F32.PACK_AB_MERGE_C R200, R200, R238, RZ ;  /* 0x000000eec8c8723e */ /* 0x000fe400048070ff */
[----:B------:R-:W-:Y:S02]  /*43980*/  F2FP.SATFINITE.E4M3.F32.PACK_AB_MERGE_C R3, R224, R237, RZ ;  /* 0x000000ede003723e */ /* 0x000fe400048070ff */
[----:B------:R-:W-:Y:S02]  /*43990*/  F2FP.SATFINITE.E4M3.F32.PACK_AB_MERGE_C R204, R204, R222, RZ ;  /* 0x000000decccc723e */ /* 0x000fe400048070ff */
[----:B------:R-:W-:Y:S02]  /*439a0*/  F2FP.SATFINITE.E4M3.F32.PACK_AB_MERGE_C R206, R206, R220, RZ ;  /* 0x000000dccece723e */ /* 0x000fe400048070ff */
[----:B------:R-:W-:Y:S02]  /*439b0*/  F2FP.SATFINITE.E4M3.F32.PACK_AB_MERGE_C R208, R208, R216, RZ ;  /* 0x000000d8d0d0723e */ /* 0x000fe400048070ff */
[----:B------:R-:W-:-:S02]  /*439c0*/  F2FP.SATFINITE.E4M3.F32.PACK_AB_MERGE_C R0, R212, R214, RZ ;  /* 0x000000d6d400723e */ /* 0x000fc400048070ff */
[----:B------:R-:W2:Y:S04]  /*439d0*/  LDL.LU R212, [R1+0x184] ;  /* 0x0001840001d47983 */ /* 0x000ea80000300800 */
[----:B------:R-:W3:Y:S04]  /*439e0*/  LDL.LU R138, [R1+0x188] ;  /* 0x00018800018a7983 */ /* 0x000ee80000300800 */
        /* <DEDUP_REMOVED lines=32> */
[----:B--2---:R-:W-:-:S02]  /*43bf0*/  F2FP.SATFINITE.E4M3.F32.PACK_AB_MERGE_C R212, R212, R137, RZ ;  /* 0x00000089d4d4723e */ /* 0x004fc400048070ff */
[----:B------:R-:W2:Y:S01]  /*43c00*/  LDL.LU R137, [R1+0x1be0] ;  /* 0x001be00001897983 */ /* 0x000ea20000300800 */
[----:B---3--:R-:W-:-:S03]  /*43c10*/  F2FP.SATFINITE.E4M3.F32.PACK_AB_MERGE_C R214, R214, R138, RZ ;  /* 0x0000008ad6d6723e */ /* 0x008fc600048070ff */
[----:B------:R-:W3:Y:S01]  /*43c20*/  LDL.LU R138, [R1+0x1bdc] ;  /* 0x001bdc00018a7983 */ /* 0x000ee20000300800 */
[----:B----4-:R-:W-:-:S03]  /*43c30*/  F2FP.SATFINITE.E4M3.F32.PACK_AB_MERGE_C R216, R216, R139, RZ ;  /* 0x0000008bd8d8723e */ /* 0x010fc600048070ff */
[----:B------:R-:W3:Y:S01]  /*43c40*/  LDL.LU R139, [R1+0x1bd8] ;  /* 0x001bd800018b7983 */ /* 0x000ee20000300800 */
[----:B------:R-:W-:-:S03]  /*43c50*/  F2FP.SATFINITE.E4M3.F32.PACK_AB_MERGE_C R228, R228, R140, RZ ;  /* 0x0000008ce4e4723e */ /* 0x000fc600048070ff */
[----:B------:R-:W4:Y:S04]  /*43c60*/  LDL.LU R140, [R1+0x1bd4] ;  /* 0x001bd400018c7983 */ /* 0x000f280000300800 */
[----:B------:R0:W-:Y:S01]  /*43c70*/  STL [R1+0x144], R5 ;  /* 0x0001440501007387 */ /* 0x0001e20000100800 */
[----:B------:R-:W-:-:S03]  /*43c80*/  F2FP.SATFINITE.E4M3.F32.PACK_AB_MERGE_C R220, R220, R141, RZ ;  /* 0x0000008ddcdc723e */ /* 0x000fc600048070ff */
[----:B------:R-:W4:Y:S01]  /*43c90*/  LDL.LU R141, [R1+0x1bd0] ;  /* 0x001bd000018d7983 */ /* 0x000f220000300800 */
[----:B0-----:R-:W-:Y:S01]  /*43ca0*/  VIADD R5, R5, UR4 ;  /* 0x0000000405057c36 */ /* 0x001fe20008000000 */
[----:B------:R-:W-:Y:S01]  /*43cb0*/  F2FP.SATFINITE.E4M3.F32.PACK_AB_MERGE_C R222, R222, R143, RZ ;  /* 0x0000008fdede723e */ /* 0x000fe200048070ff */
[----:B------:R-:W-:Y:S01]  /*43cc0*/  ULDC UR4, c[0x0][0x248] ;  /* 0x0000920000047ab9 */ /* 0x000fe20000000800 */
[----:B------:R-:W2:Y:S04]  /*43cd0*/  LDL.LU R143, [R1+0x1bcc] ;  /* 0x001bcc00018f7983 */ /* 0x000ea80000300800 */
[----:B------:R0:W-:Y:S01]  /*43ce0*/  STL [R1+0x148], R5 ;  /* 0x0001480501007387 */ /* 0x0001e20000100800 */
[----:B------:R-:W-:-:S03]  /*43cf0*/  F2FP.SATFINITE.E4M3.F32.PACK_AB_MERGE_C R224, R224, R142, RZ ;  /* 0x0000008ee0e0723e */ /* 0x000fc600048070ff */
[----:B------:R-:W2:Y:S01]  /*43d00*/  LDL.LU R142, [R1+0x1bc8] ;  /* 0x001bc800018e7983 */ /* 0x000ea20000300800 */
[----:B0-----:R-:W-:Y:S01]  /*43d10*/  VIADD R5, R5, UR4 ;  /* 0x0000000405057c36 */ /* 0x001fe20008000000 */
[----:B------:R-:W-:Y:S01]  /*43d20*/  F2FP.SATFINITE.E4M3.F32.PACK_AB_MERGE_C R250, R250, R144, RZ ;  /* 0x00000090fafa723e */ /* 0x000fe200048070ff */
[----:B------:R-:W-:Y:S01]  /*43d30*/  ULDC UR4, c[0x0][0x248] ;  /* 0x0000920000047ab9 */ /* 0x000fe20000000800 */
[----:B------:R-:W3:Y:S04]  /*43d40*/  LDL.LU R144, [R1+0x1bc4] ;  /* 0x001bc40001907983 */ /* 0x000ee80000300800 */
[----:B------:R0:W-:Y:S01]  /*43d50*/  STL [R1+0x14c], R5 ;  /* 0x00014c0501007387 */ /* 0x0001e20000100800 */
[----:B------:R-:W-:-:S03]  /*43d60*/  F2FP.SATFINITE.E4M3.F32.PACK_AB_MERGE_C R237, R237, R145, RZ ;  /* 0x00000091eded723e */ /* 0x000fc600048070ff */
[----:B------:R-:W3:Y:S01]  /*43d70*/  LDL.LU R145, [R1+0x1bc0] ;  /* 0x001bc00001917983 */ /* 0x000ee20000300800 */
[----:B0-----:R-:W-:Y:S01]  /*43d80*/  VIADD R5, R5, UR4 ;  /* 0x0000000405057c36 */ /* 0x001fe20008000000 */
[----:B------:R-:W-:Y:S01]  /*43d90*/  F2FP.SATFINITE.E4M3.F32.PACK_AB_MERGE_C R238, R238, R147, RZ ;  /* 0x00000093eeee723e */ /* 0x000fe200048070ff */
[----:B------:R-:W-:Y:S01]  /*43da0*/  ULDC UR4, c[0x0][0x248] ;  /* 0x0000920000047ab9 */ /* 0x000fe20000000800 */
[----:B------:R-:W4:Y:S04]  /*43db0*/  LDL.LU R147, [R1+0x1bbc] ;  /* 0x001bbc0001937983 */ /* 0x000f280000300800 */
[----:B------:R0:W-:Y:S01]  /*43dc0*/  STL [R1+0x154], R5 ;  /* 0x0001540501007387 */ /* 0x0001e20000100800 */
[----:B------:R-:W-:-:S03]  /*43dd0*/  F2FP.SATFINITE.E4M3.F32.PACK_AB_MERGE_C R239, R239, R146, RZ ;  /* 0x00000092efef723e */ /* 0x000fc600048070ff */
[----:B------:R-:W4:Y:S01]  /*43de0*/  LDL.LU R146, [R1+0x1bb8] ;  /* 0x001bb80001927983 */ /* 0x000f220000300800 */
[----:B------:R-:W-:-:S03]  /*43df0*/  F2FP.SATFINITE.E4M3.F32.PACK_AB_MERGE_C R235, R235, R148, RZ ;  /* 0x00000094ebeb723e */ /* 0x000fc600048070ff */
[----:B------:R-:W3:Y:S01]  /*43e00*/  LDL.LU R148, [R1+0x1bb4] ;  /* 0x001bb40001947983 */ /* 0x000ee20000300800 */
[----:B0-----:R-:W-:Y:S01]  /*43e10*/  VIADD R5, R5, UR4 ;  /* 0x0000000405057c36 */ /* 0x001fe20008000000 */
[----:B------:R-:W-:-:S04]  /*43e20*/  ULDC UR4, c[0x0][0x248] ;  /* 0x0000920000047ab9 */ /* 0x000fc80000000800 */
[----:B------:R0:W-:Y:S01]  /*43e30*/  STL [R1+0x158], R5 ;  /* 0x0001580501007387 */ /* 0x0001e20000100800 */
[----:B------:R-:W-:-:S03]  /*43e40*/  F2FP.SATFINITE.E4M3.F32.PACK_AB_MERGE_C R242, R242, R149, RZ ;  /* 0x00000095f2f2723e */ /* 0x000fc600048070ff */
[----:B------:R-:W3:Y:S01]  /*43e50*/  LDL.LU R149, [R1+0x1bb0] ;  /* 0x001bb00001957983 */ /* 0x000ee20000300800 */
        /* <DEDUP_REMOVED lines=81> */
[----:B------:R0:W-:Y:S04]  /*44370*/  STL [R1+0x6c0], R5 ;  /* 0x0006c00501007387 */ /* 0x0001e80000100800 */
[----:B------:R1:W-:Y:S01]  /*44380*/  STL [R1+0xb84], R25 ;  /* 0x000b841901007387 */ /* 0x0003e20000100800 */
[----:B0-----:R-:W-:Y:S01]  /*44390*/  VIADD R5, R5, UR4 ;  /* 0x0000000405057c36 */ /* 0x001fe20008000000 */
[----:B------:R-:W-:-:S04]  /*443a0*/  ULDC UR4, c[0x0][0x248] ;  /* 0x0000920000047ab9 */ /* 0x000fc80000000800 */
[----:B------:R0:W-:Y:S04]  /*443b0*/  STL [R1+0x6cc], R5 ;  /* 0x0006cc0501007387 */ /* 0x0001e80000100800 */
[----:B-1----:R-:W3:Y:S01]  /*443c0*/  LDL.LU R25, [R1+0xa00] ;  /* 0x000a000001197983 */ /* 0x002ee20000300800 */
[----:B0-----:R-:W-:Y:S01]  /*443d0*/  VIADD R5, R5, UR4 ;  /* 0x0000000405057c36 */ /* 0x001fe20008000000 */
[----:B------:R-:W-:-:S04]  /*443e0*/  ULDC UR4, c[0x0][0x248] ;  /* 0x0000920000047ab9 */ /* 0x000fc80000000800 */
[----:B------:R0:W-:Y:S04]  /*443f0*/  STL [R1+0x6dc], R5 ;  /* 0x0006dc0501007387 */ /* 0x0001e80000100800 */
[----:B------:R1:W-:Y:S01]  /*44400*/  STL [R1+0x348], R27 ;  /* 0x0003481b01007387 */ /* 0x0003e20000100800 */
[----:B0-----:R-:W-:Y:S01]  /*44410*/  VIADD R5, R5, UR4 ;  /* 0x0000000405057c36 */ /* 0x001fe20008000000 */
[----:B------:R-:W-:-:S04]  /*44420*/  ULDC UR4, c[0x0][0x248] ;  /* 0x0000920000047ab9 */ /* 0x000fc80000000800 */
[----:B------:R0:W-:Y:S01]  /*44430*/  STL [R1+0x6ec], R5 ;  /* 0x0006ec0501007387 */ /* 0x0001e20000100800 */
[----:B-1----:R-:W-:Y:S01]  /*44440*/  F2FP.SATFINITE.E4M3.F32.PACK_AB_MERGE_C R27, R135, R134, RZ ;  /* 0x00000086871b723e */ /* 0x002fe200048070ff */
[----:B0-----:R-:W-:Y:S01]  /*44450*/  VIADD R5, R5, UR4 ;  /* 0x0000000405057c36 */ /* 0x001fe20008000000 */
[----:B------:R-:W-:-:S04]  /*44460*/  ULDC UR4, c[0x0][0x248] ;  /* 0x0000920000047ab9 */ /* 0x000fc80000000800 */
[----:B------:R0:W-:Y:S01]  /*44470*/  STL [R1+0x6fc], R5 ;  /* 0x0006fc0501007387 */ /* 0x0001e20000100800 */
[----:B------:R-:W-:Y:S02]  /*44480*/  F2FP.SATFINITE.E4M3.F32.PACK_AB_MERGE_C R234, R236, R234, RZ ;  /* 0x000000eaecea723e */ /* 0x000fe400048070ff */
[----:B------:R-:W-:Y:S01]  /*44490*/  F2FP.SATFINITE.E4M3.F32.PACK_AB_MERGE_C R236, R31, R30, RZ ;  /* 0x0000001e1fec723e */ /* 0x000fe200048070ff */
[----:B------:R2:W-:Y:S01]  /*444a0*/  STL [R1+0x330], R27 ;  /* 0x0003301b01007387 */ /* 0x0005e20000100800 */
[----:B0-----:R-:W-:Y:S01]  /*444b0*/  VIADD R5, R5, UR4 ;  /* 0x0000000405057c36 */ /* 0x001fe20008000000 */
[----:B------:R-:W-:-:S04]  /*444c0*/  ULDC UR4, c[0x0][0x248] ;  /* 0x0000920000047ab9 */ /* 0x000fc80000000800 */
[----:B------:R0:W-:Y:S04]  /*444d0*/  STL [R1+0x70c], R5 ;  /* 0x00070c0501007387 */ /* 0x0001e80000100800 */
[----:B------:R-:W3:Y:S01]  /*444e0*/  LDL.LU R30, [R1+0xa04] ;  /* 0x000a0400011e7983 */ /* 0x000ee20000300800 */
[----:B--2---:R-:W-:Y:S01]  /*444f0*/  F2FP.SATFINITE.E4M3.F32.PACK_AB_MERGE_C R27, R143, R142, RZ ;  /* 0x0000008e8f1b723e */ /* 0x004fe200048070ff */
[----:B0-----:R-:W-:Y:S01]  /*44500*/  VIADD R5, R5, UR4 ;  /* 0x0000000405057c36 */ /* 0x001fe20008000000 */
[----:B------:R-:W-:-:S04]  /*44510*/  ULDC UR4, c[0x0][0x248] ;  /* 0x0000920000047ab9 */ /* 0x000fc80000000800 */
[----:B------:R0:W-:Y:S04]  /*44520*/  STL [R1+0x71c], R5 ;  /* 0x00071c0501007387 */ /* 0x0001e80000100800 */
[----:B------:R4:W-:Y:S01]  /*44530*/  STL [R1+0xb8c], R27 ;  /* 0x000b8c1b01007387 */ /* 0x0009e20000100800 */
[----:B0-----:R-:W-:Y:S01]  /*44540*/  VIADD R5, R5, UR4 ;  /* 0x0000000405057c36 */ /* 0x001fe20008000000 */
[----:B------:R-:W-:Y:S01]  /*44550*/  ULDC UR4, c[0x0][0x248] ;  /* 0x0000920000047ab9 */ /* 0x000fe20000000800 */
[----:B----4-:R-:W-:-:S03]  /*44560*/  F2FP.SATFINITE.E4M3.F32.PACK_AB_MERGE_C R27, R147, R146, RZ ;  /* 0x00000092931b723e */ /* 0x010fc600048070ff */
[----:B------:R0:W-:Y:S04]  /*44570*/  STL [R1+0x72c], R5 ;  /* 0x00072c0501007387 */ /* 0x0001e80000100800 */
[----:B------:R3:W-:Y:S01]  /*44580*/  STL [R1+0xb88], R27 ;  /* 0x000b881b01007387 */ /* 0x0007e20000100800 */
[----:B0-----:R-:W-:Y:S01]  /*44590*/  VIADD R5, R5, UR4 ;  /* 0x0000000405057c36 */ /* 0x001fe20008000000 */
[----:B------:R-:W-:Y:S01]  /*445a0*/  ULDC UR4, c[0x0][0x248] ;  /* 0x0000920000047ab9 */ /* 0x000fe20000000800 */
[----:B---3--:R-:W-:-:S03]  /*445b0*/  F2FP.SATFINITE.E4M3.F32.PACK_AB_MERGE_C R27, R151, R150, RZ ;  /* 0x00000096971b723e */ /* 0x008fc600048070ff */
[----:B------:R0:W-:Y:S04]  /*445c0*/  STL [R1+0x73c], R5 ;  /* 0x00073c0501007387 */ /* 0x0001e80000100800 */
[----:B------:R-:W-:Y:S01]  /*445d0*/  STL [R1+0x368], R27 ;  /* 0x0003681b01007387 */ /* 0x000fe20000100800 */
[----:B0-----:R-:W-:Y:S01]  /*445e0*/  VIADD R5, R5, UR4 ;  /* 0x0000000405057c36 */ /* 0x001fe20008000000 */
[----:B------:R-:W-:-:S04]  /*445f0*/  ULDC UR4, c[0x0][0x248] ;  /* 0x0000920000047ab9 */ /* 0x000fc80000000800 */
[----:B------:R0:W-:Y:S02]  /*44600*/  STL [R1+0x74c], R5 ;  /* 0x00074c0501007387 */ /* 0x0001e40000100800 */
[----:B0-----:R-:W-:Y:S01]  /*44610*/  VIADD R5, R5, UR4 ;  /* 0x0000000405057c36 */ /* 0x001fe20008000000 */
[----:B------:R-:W-:Y:S01]  /*44620*/  LOP3.LUT R9, R9, 0xffff, RZ, 0xc0, !PT ;  /* 0x0000ffff09097812 */ /* 0x000fe200078ec0ff */
[----:B------:R-:W-:-:S03]  /*44630*/  ULDC UR4, c[0x0][0x248] ;  /* 0x0000920000047ab9 */ /* 0x000fc60000000800 */
[----:B------:R0:W-:Y:S04]  /*44640*/  STL [R1+0x764], R5 ;  /* 0x0007640501007387 */ /* 0x0001e80000100800 */
[----:B------:R-:W2:Y:S04]  /*44650*/  LDL.LU R33, [R1+0xa0c] ;  /* 0x000a0c0001217983 */ /* 0x000ea80000300800 */
[----:B------:R-:W3:Y:S01]  /*44660*/  LDL.LU R31, [R1+0xa08] ;  /* 0x000a0800011f7983 */ /* 0x000ee20000300800 */
[----:B------:R-:W-:Y:S01]  /*44670*/  SHF.R.U32.HI R27, RZ, 0x8, R9 ;  /* 0x00000008ff1b7819 */ /* 0x000fe20000011609 */
[----:B0-----:R-:W-:Y:S01]  /*44680*/  VIADD R5, R5, UR4 ;  /* 0x0000000405057c36 */ /* 0x001fe20008000000 */
[----:B------:R-:W-:-:S02]  /*44690*/  ULDC UR4, c[0x0][0x248] ;  /* 0x0000920000047ab9 */ /* 0x000fc40000000800 */
[----:B------:R-:W-:Y:S02]  /*446a0*/  LOP3.LUT R27, R27, 0xffff, RZ, 0xc0, !PT ;  /* 0x0000ffff1b1b7812 */ /* 0x000fe400078ec0ff */
[----:B------:R0:W-:Y:S01]  /*446b0*/  STL [R1+0x784], R5 ;  /* 0x0007840501007387 */ /* 0x0001e20000100800 */
[----:B------:R-:W-:Y:S01]  /*446c0*/  LOP3.LUT R8, R8, 0xffff, RZ, 0xc0, !PT ;  /* 0x0000ffff08087812 */ /* 0x000fe200078ec0ff */
[----:B0-----:R-:W-:Y:S01]  /*446d0*/  VIADD R5, R5, UR4 ;  /* 0x0000000405057c36 */ /* 0x001fe20008000000 */
[----:B------:R-:W-:Y:S01]  /*446e0*/  ULDC UR4, c[0x0][0x248] ;  /* 0x0000920000047ab9 */ /* 0x000fe20000000800 */
[----:B------:R-:W-:-:S04]  /*446f0*/  LOP3.LUT R25, R25, 0xffff, RZ, 0xc0, !PT ;  /* 0x0000ffff19197812 */ /* 0x000fc800078ec0ff */
[----:B------:R-:W-:Y:S02]  /*44700*/  SHF.R.U32.HI R29, RZ, 0x8, R25 ;  /* 0x00000008ff1d7819 */ /* 0x000fe40000011619 */
[----:B------:R-:W-:Y:S02]  /*44710*/  PRMT R25, R25, 0x3340, R9 ;  /* 0x0000334019197816 */ /* 0x000fe40000000009 */
[----:B------:R-:W-:-:S04]  /*44720*/  LOP3.LUT R29, R29, 0xffff, RZ, 0xc0, !PT ;  /* 0x0000ffff1d1d7812 */ /* 0x000fc800078ec0ff */
[----:B------:R-:W-:Y:S01]  /*44730*/  PRMT R9, R29, 0x3340, R27 ;  /* 0x000033401d097816 */ /* 0x000fe2000000001b */
[----:B------:R-:W-:Y:S04]  /*44740*/  STL [R1+0x114c], R25 ;  /* 0x00114c1901007387 */ /* 0x000fe80000100800 */
[----:B------:R0:W-:Y:S04]  /*44750*/  STL [R1+0x798], R5 ;  /* 0x0007980501007387 */ /* 0x0001e80000100800 */
[----:B------:R1:W-:Y:S01]  /*44760*/  STL [R1+0x104c], R9 ;  /* 0x00104c0901007387 */ /* 0x0003e20000100800 */
[----:B0-----:R-:W-:Y:S01]  /*44770*/  VIADD R5, R5, UR4 ;  /* 0x0000000405057c36 */ /* 0x001fe20008000000 */
[----:B------:R-:W-:Y:S01]  /*44780*/  F2FP.SATFINITE.E4M3.F32.PACK_AB_MERGE_C R148, R149, R148, RZ ;  /* 0x000000949594723e */ /* 0x000fe200048070ff */
[----:B------:R-:W-:-:S03]  /*44790*/  ULDC UR4, c[0x0][0x248] ;  /* 0x0000920000047ab9 */ /* 0x000fc60000000800 */
[----:B------:R-:W-:Y:S01]  /*447a0*/  STL [R1+0x7a0], R5 ;  /* 0x0007a00501007387 */ /* 0x000fe20000100800 */
[----:B-1----:R-:W-:-:S04]  /*447b0*/  LOP3.LUT R9, R30, 0xffff, RZ, 0xc0, !PT ;  /* 0x0000ffff1e097812 */ /* 0x002fc800078ec0ff */
[----:B------:R-:W-:-:S05]  /*447c0*/  PRMT R27, R9, 0x3340, R8 ;  /* 0x00003340091b7816 */ /* 0x000fca0000000008 */
[----:B------:R0:W-:Y:S04]  /*447d0*/  STL [R1+0x1148], R27 ;  /* 0x0011481b01007387 */ /* 0x0001e80000100800 */
[----:B------:R-:W4:Y:S01]  /*447e0*/  LDL.LU R30, [R1+0xa10] ;  /* 0x000a1000011e7983 */ /* 0x000f220000300800 */
[----:B------:R-:W-:Y:S02]  /*447f0*/  LOP3.LUT R227, R227, 0xffff, RZ, 0xc0, !PT ;  /* 0x0000ffffe3e37812 */ /* 0x000fe400078ec0ff */
[----:B------:R-:W-:Y:S02]  /*44800*/  LOP3.LUT R148, R148, 0xffff, RZ, 0xc0, !PT ;  /* 0x0000ffff94947812 */ /* 0x000fe400078ec0ff */
[----:B------:R-:W-:Y:S02]  /*44810*/  SHF.R.U32.HI R25, RZ, 0x8, R9 ;  /* 0x00000008ff197819 */ /* 0x000fe40000011609 */
[----:B------:R-:W-:-:S02]  /*44820*/  SHF.R.U32.HI R8, RZ, 0x8, R8 ;  /* 0x00000008ff087819 */ /* 0x000fc40000011608 */
[--C-:B0-----:R-:W-:Y:S02]  /*44830*/  PRMT R27, R227, 0x3340, R148.reuse ;  /* 0x00003340e31b7816 */ /* 0x101fe40000000094 */
[----:B------:R-:W-:Y:S02]  /*44840*/  SHF.R.U32.HI R9, RZ, 0x8, R227 ;  /* 0x00000008ff097819 */ /* 0x000fe400000116e3 */
[----:B------:R-:W-:Y:S02]  /*44850*/  SHF.R.U32.HI R148, RZ, 0x8, R148 ;  /* 0x00000008ff947819 */ /* 0x000fe40000011694 */
[----:B------:R-:W-:Y:S02]  /*44860*/  LOP3.LUT R25, R25, 0xffff, RZ, 0xc0, !PT ;  /* 0x0000ffff19197812 */ /* 0x000fe400078ec0ff */
[----:B------:R-:W-:Y:S02]  /*44870*/  LOP3.LUT R8, R8, 0xffff, RZ, 0xc0, !PT ;  /* 0x0000ffff08087812 */ /* 0x000fe400078ec0ff */
[----:B------:R-:W-:-:S02]  /*44880*/  LOP3.LUT R9, R9, 0xffff, RZ, 0xc0, !PT ;  /* 0x0000ffff09097812 */ /* 0x000fc400078ec0ff */
[----:B------:R-:W-:Y:S01]  /*44890*/  LOP3.LUT R148, R148, 0xffff, RZ, 0xc0, !PT ;  /* 0x0000ffff94947812 */ /* 0x000fe200078ec0ff */
[----:B------:R-:W-:Y:S01]  /*448a0*/  VIADD R5, R5, UR4 ;  /* 0x0000000405057c36 */ /* 0x000fe20008000000 */
[----:B------:R-:W-:Y:S01]  /*448b0*/  PRMT R25, R25, 0x3340, R8 ;  /* 0x0000334019197816 */ /* 0x000fe20000000008 */
[----:B------:R-:W-:Y:S01]  /*448c0*/  STL [R1+0x1144], R27 ;  /* 0x0011441b01007387 */ /* 0x000fe20000100800 */
[----:B------:R-:W-:Y:S01]  /*448d0*/  PRMT R8, R9, 0x3340, R148 ;  /* 0x0000334009087816 */ /* 0x000fe20000000094 */
[----:B------:R-:W-:Y:S02]  /*448e0*/  ULDC UR4, c[0x0][0x248] ;  /* 0x0000920000047ab9 */ /* 0x000fe40000000800 */
[----:B------:R-:W-:Y:S01]  /*448f0*/  STL [R1+0x1040], R25 ;  /* 0x0010401901007387 */ /* 0x000fe20000100800 */
[----:B------:R-:W-:-:S03]  /*44900*/  LOP3.LUT R11, R11, 0xffff, RZ, 0xc0, !PT ;  /* 0x0000ffff0b0b7812 */ /* 0x000fc600078ec0ff */
[----:B------:R0:W-:Y:S04]  /*44910*/  STL [R1+0x790], R5 ;  /* 0x0007900501007387 */ /* 0x0001e80000100800 */
[----:B------:R2:W-:Y:S01]  /*44920*/  STL [R1+0x103c], R8 ;  /* 0x00103c0801007387 */ /* 0x0005e20000100800 */
[----:B0-----:R-:W-:Y:S01]  /*44930*/  VIADD R5, R5, UR4 ;  /* 0x0000000405057c36 */ /* 0x001fe20008000000 */
[----:B------:R-:W-:Y:S01]  /*44940*/  LOP3.LUT R10, R10, 0xffff, RZ, 0xc0, !PT ;  /* 0x0000ffff0a0a7812 */ /* 0x000fe200078ec0ff */
[----:B------:R-:W-:-:S03]  /*44950*/  ULDC UR4, c[0x0][0x248] ;  /* 0x0000920000047ab9 */ /* 0x000fc60000000800 */
[----:B------:R0:W-:Y:S01]  /*44960*/  STL [R1+0x79c], R5 ;  /* 0x00079c0501007387 */ /* 0x0001e20000100800 */
[----:B--2---:R-:W-:-:S04]  /*44970*/  LOP3.LUT R8, R33, 0xffff, RZ, 0xc0, !PT ;  /* 0x0000ffff21087812 */ /* 0x004fc800078ec0ff */
[----:B------:R-:W-:Y:S02]  /*44980*/  PRMT R27, R8, 0x3340, R11 ;  /* 0x00003340081b7816 */ /* 0x000fe4000000000b */
[----:B---3--:R-:W-:-:S03]  /*44990*/  LOP3.LUT R9, R31, 0xffff, RZ, 0xc0, !PT ;  /* 0x0000ffff1f097812 */ /* 0x008fc600078ec0ff */
[----:B------:R-:W-:Y:S01]  /*449a0*/  STL [R1+0x1140], R27 ;  /* 0x0011401b01007387 */ /* 0x000fe20000100800 */
[----:B------:R-:W-:-:S03]  /*449b0*/  SHF.R.U32.HI R25, RZ, 0x8, R8 ;  /* 0x00000008ff197819 */ /* 0x000fc60000011608 */
[----:B------:R-:W2:Y:S01]  /*449c0*/  LDL.LU R33, [R1+0xa14] ;  /* 0x000a140001217983 */ /* 0x000ea20000300800 */
[----:B------:R-:W-:Y:S02]  /*449d0*/  SHF.R.U32.HI R11, RZ, 0x8, R11 ;  /* 0x00000008ff0b7819 */ /* 0x000fe4000001160b */
[----:B------:R-:W-:Y:S02]  /*449e0*/  SHF.R.U32.HI R8, RZ, 0x8, R9 ;  /* 0x00000008ff087819 */ /* 0x000fe40000011609 */
[--C-:B------:R-:W-:Y:S02]  /*449f0*/  PRMT R9, R9, 0x3340, R10.reuse ;  /* 0x0000334009097816 */ /* 0x100fe4000000000a */
[----:B------:R-:W-:Y:S02]  /*44a00*/  LOP3.LUT R25, R25, 0xffff, RZ, 0xc0, !PT ;  /* 0x0000ffff19197812 */ /* 0x000fe400078ec0ff */
[----:B------:R-:W-:Y:S01]  /*44a10*/  LOP3.LUT R11, R11, 0xffff, RZ, 0xc0, !PT ;  /* 0x0000ffff0b0b7812 */ /* 0x000fe200078ec0ff */
[----:B------:R1:W-:Y:S01]  /*44a20*/  STL [R1+0x113c], R9 ;  /* 0x00113c0901007387 */ /* 0x0003e20000100800 */
[----:B------:R-:W-:Y:S01]  /*44a30*/  SHF.R.U32.HI R10, RZ, 0x8, R10 ;  /* 0x00000008ff0a7819 */ /* 0x000fe2000001160a */
[----:B0-----:R-:W-:Y:S01]  /*44a40*/  VIADD R5, R5, UR4 ;  /* 0x0000000405057c36 */ /* 0x001fe20008000000 */
[----:B------:R-:W-:Y:S01]  /*44a50*/  F2FP.SATFINITE.E4M3.F32.PACK_AB_MERGE_C R144, R145, R144, RZ ;  /* 0x000000909190723e */ /* 0x000fe200048070ff */
[----:B------:R-:W-:Y:S01]  /*44a60*/  ULDC UR4, c[0x0][0x248] ;  /* 0x0000920000047ab9 */ /* 0x000fe20000000800 */
[----:B------:R-:W-:-:S02]  /*44a70*/  LOP3.LUT R8, R8, 0xffff, RZ, 0xc0, !PT ;  /* 0x0000ffff08087812 */ /* 0x000fc400078ec0ff */
[----:B------:R-:W-:Y:S02]  /*44a80*/  LOP3.LUT R10, R10, 0xffff, RZ, 0xc0, !PT ;  /* 0x0000ffff0a0a7812 */ /* 0x000fe400078ec0ff */
[----:B-1----:R-:W-:Y:S02]  /*44a90*/  PRMT R9, R25, 0x3340, R11 ;  /* 0x0000334019097816 */ /* 0x002fe4000000000b */
[----:B------:R-:W-:Y:S02]  /*44aa0*/  LOP3.LUT R240, R240, 0xffff, RZ, 0xc0, !PT ;  /* 0x0000fffff0f07812 */ /* 0x000fe400078ec0ff */
[----:B------:R-:W-:Y:S01]  /*44ab0*/  LOP3.LUT R144, R144, 0xffff, RZ, 0xc0, !PT ;  /* 0x0000ffff90907812 */ /* 0x000fe200078ec0ff */
[----:B------:R-:W-:Y:S01]  /*44ac0*/  STL [R1+0x1038], R9 ;  /* 0x0010380901007387 */ /* 0x000fe20000100800 */
[----:B------:R-:W-:-:S03]  /*44ad0*/  PRMT R8, R8, 0x3340, R10 ;  /* 0x0000334008087816 */ /* 0x000fc6000000000a */
[----:B------:R0:W-:Y:S01]  /*44ae0*/  STL [R1+0x788], R5 ;  /* 0x0007880501007387 */ /* 0x0001e20000100800 */
[----:B------:R-:W-:-:S03]  /*44af0*/  PRMT R11, R240, 0x3340, R144 ;  /* 0x00003340f00b7816 */ /* 0x000fc60000000090 */
[----:B------:R4:W-:Y:S01]  /*44b00*/  STL [R1+0x1034], R8 ;  /* 0x0010340801007387 */ /* 0x0009e20000100800 */
[----:B0-----:R-:W-:Y:S01]  /*44b10*/  VIADD R5, R5, UR4 ;  /* 0x0000000405057c36 */ /* 0x001fe20008000000 */
[----:B------:R-:W-:Y:S01]  /*44b20*/  LOP3.LUT R13, R13, 0xffff, RZ, 0xc0, !PT ;  /* 0x0000ffff0d0d7812 */ /* 0x000fe200078ec0ff */
[----:B------:R-:W-:-:S03]  /*44b30*/  ULDC UR4, c[0x0][0x248] ;  /* 0x0000920000047ab9 */ /* 0x000fc60000000800 */
[----:B------:R0:W-:Y:S04]  /*44b40*/  STL [R1+0x794], R5 ;  /* 0x0007940501007387 */ /* 0x0001e80000100800 */
[----:B------:R-:W-:Y:S04]  /*44b50*/  STL [R1+0x1138], R11 ;  /* 0x0011380b01007387 */ /* 0x000fe80000100800 */
[----:B------:R-:W3:Y:S01]  /*44b60*/  LDL.LU R31, [R1+0xa1c] ;  /* 0x000a1c00011f7983 */ /* 0x000ee20000300800 */
[----:B----4-:R-:W-:-:S03]  /*44b70*/  LOP3.LUT R8, R30, 0xffff, RZ, 0xc0, !PT ;  /* 0x0000ffff1e087812 */ /* 0x010fc600078ec0ff */
[----:B------:R-:W4:Y:S01]  /*44b80*/  LDL.LU R30, [R1+0xa18] ;  /* 0x000a1800011e7983 */ /* 0x000f220000300800 */
[----:B------:R-:W-:Y:S02]  /*44b90*/  SHF.R.U32.HI R9, RZ, 0x8, R240 ;  /* 0x00000008ff097819 */ /* 0x000fe400000116f0 */
[----:B------:R-:W-:Y:S02]  /*44ba0*/  SHF.R.U32.HI R144, RZ, 0x8, R144 ;  /* 0x00000008ff907819 */ /* 0x000fe40000011690 */
[----:B------:R-:W-:Y:S02]  /*44bb0*/  SHF.R.U32.HI R10, RZ, 0x8, R8 ;  /* 0x00000008ff0a7819 */ /* 0x000fe40000011608 */
[--C-:B------:R-:W-:Y:S02]  /*44bc0*/  PRMT R8, R8, 0x3340, R13.reuse ;  /* 0x0000334008087816 */ /* 0x100fe4000000000d */
[----:B------:R-:W-:Y:S02]  /*44bd0*/  SHF.R.U32.HI R13, RZ, 0x8, R13 ;  /* 0x00000008ff0d7819 */ /* 0x000fe4000001160d */
[----:B------:R-:W-:-:S02]  /*44be0*/  LOP3.LUT R9, R9, 0xffff, RZ, 0xc0, !PT ;  /* 0x0000ffff09097812 */ /* 0x000fc400078ec0ff */
[----:B------:R-:W-:Y:S02]  /*44bf0*/  LOP3.LUT R144, R144, 0xffff, RZ, 0xc0, !PT ;  /* 0x0000ffff90907812 */ /* 0x000fe400078ec0ff */
[----:B------:R-:W-:Y:S02]  /*44c00*/  LOP3.LUT R10, R10, 0xffff, RZ, 0xc0, !PT ;  /* 0x0000ffff0a0a7812 */ /* 0x000fe400078ec0ff */
[----:B------:R-:W-:Y:S01]  /*44c10*/  LOP3.LUT R13, R13, 0xffff, RZ, 0xc0, !PT ;  /* 0x0000ffff0d0d7812 */ /* 0x000fe200078ec0ff */
[----:B------:R1:W-:Y:S01]  /*44c20*/  STL [R1+0x1134], R8 ;  /* 0x0011340801007387 */ /* 0x0003e20000100800 */
[----:B------:R-:W-:Y:S01]  /*44c30*/  PRMT R9, R9, 0x3340, R144 ;  /* 0x0000334009097816 */ /* 0x000fe20000000090 */
[----:B0-----:R-:W-:Y:S01]  /*44c40*/  VIADD R5, R5, UR4 ;  /* 0x0000000405057c36 */ /* 0x001fe20008000000 */
[----:B------:R-:W-:Y:S01]  /*44c50*/  LOP3.LUT R12, R12, 0xffff, RZ, 0xc0, !PT ;  /* 0x0000ffff0c0c7812 */ /* 0x000fe200078ec0ff */
[----:B------:R-:W-:Y:S02]  /*44c60*/  ULDC UR4, c[0x0][0x248] ;  /* 0x0000920000047ab9 */ /* 0x000fe40000000800 */
[----:B------:R-:W-:Y:S01]  /*44c70*/  STL [R1+0x1028], R9 ;  /* 0x0010280901007387 */ /* 0x000fe20000100800 */
[----:B-1----:R-:W-:-:S03]  /*44c80*/  PRMT R8, R10, 0x3340, R13 ;  /* 0x000033400a087816 */ /* 0x002fc6000000000d */
[----:B------:R0:W-:Y:S01]  /*44c90*/  STL [R1+0x77c], R5 ;  /* 0x00077c0501007387 */ /* 0x0001e20000100800 */
[----:B------:R-:W-:-:S03]  /*44ca0*/  F2FP.SATFINITE.E4M3.F32.PACK_AB_MERGE_C R140, R141, R140, RZ ;  /* 0x0000008c8d8c723e */ /* 0x000fc600048070ff */
[----:B------:R-:W-:Y:S01]  /*44cb0*/  STL [R1+0x1024], R8 ;  /* 0x0010240801007387 */ /* 0x000fe20000100800 */
[----:B------:R-:W-:Y:S02]  /*44cc0*/  LOP3.LUT R241, R241, 0xffff, RZ, 0xc0, !PT ;  /* 0x0000fffff1f17812 */ /* 0x000fe400078ec0ff */
[----:B------:R-:W-:Y:S01]  /*44cd0*/  LOP3.LUT R140, R140, 0xffff, RZ, 0xc0, !PT ;  /* 0x0000ffff8c8c7812 */ /* 0x000fe200078ec0ff */
[----:B0-----:R-:W-:Y:S01]  /*44ce0*/  VIADD R5, R5, UR4 ;  /* 0x0000000405057c36 */ /* 0x001fe20008000000 */
[----:B------:R-:W-:-:S04]  /*44cf0*/  ULDC UR4, c[0x0][0x248] ;  /* 0x0000920000047ab9 */ /* 0x000fc80000000800 */
[----:B------:R0:W-:Y:S01]  /*44d00*/  STL [R1+0x78c], R5 ;  /* 0x00078c0501007387 */ /* 0x0001e20000100800 */
[----:B------:R-:W-:Y:S01]  /*44d10*/  LOP3.LUT R15, R15, 0xffff, RZ, 0xc0, !PT ;  /* 0x0000ffff0f0f7812 */ /* 0x000fe200078ec0ff */
[----:B0-----:R-:W-:Y:S01]  /*44d20*/  VIADD R5, R5, UR4 ;  /* 0x0000000405057c36 */ /* 0x001fe20008000000 */
[----:B------:R-:W-:Y:S01]  /*44d30*/  ULDC UR4, c[0x0][0x248] ;  /* 0x0000920000047ab9 */ /* 0x000fe20000000800 */
[----:B--2---:R-:W-:-:S04]  /*44d40*/  LOP3.LUT R8, R33, 0xffff, RZ, 0xc0, !PT ;  /* 0x0000ffff21087812 */ /* 0x004fc800078ec0ff */
[----:B------:R-:W-:Y:S02]  /*44d50*/  PRMT R10, R8, 0x3340, R12 ;  /* 0x00003340080a7816 */ /* 0x000fe4000000000c */
[----:B------:R-:W-:Y:S02]  /*44d60*/  SHF.R.U32.HI R9, RZ, 0x8, R8 ;  /* 0x00000008ff097819 */ /* 0x000fe40000011608 */
[----:B------:R-:W-:Y:S01]  /*44d70*/  SHF.R.U32.HI R12, RZ, 0x8, R12 ;  /* 0x00000008ff0c7819 */ /* 0x000fe2000001160c */
[----:B------:R0:W-:Y:S01]  /*44d80*/  STL [R1+0x1130], R10 ;  /* 0x0011300a01007387 */ /* 0x0001e20000100800 */
[----:B------:R-:W-:Y:S02]  /*44d90*/  SHF.R.U32.HI R8, RZ, 0x8, R241 ;  /* 0x00000008ff087819 */ /* 0x000fe400000116f1 */
[----:B------:R-:W-:Y:S02]  /*44da0*/  LOP3.LUT R9, R9, 0xffff, RZ, 0xc0, !PT ;  /* 0x0000ffff09097812 */ /* 0x000fe400078ec0ff */
[----:B------:R-:W-:-:S02]  /*44db0*/  LOP3.LUT R12, R12, 0xffff, RZ, 0xc0, !PT ;  /* 0x0000ffff0c0c7812 */ /* 0x000fc400078ec0ff */
[--C-:B0-----:R-:W-:Y:S02]  /*44dc0*/  PRMT R10, R241, 0x3340, R140.reuse ;  /* 0x00003340f10a7816 */ /* 0x101fe4000000008c */
[----:B------:R-:W-:Y:S02]  /*44dd0*/  SHF.R.U32.HI R140, RZ, 0x8, R140 ;  /* 0x00000008ff8c7819 */ /* 0x000fe4000001168c */
[----:B------:R-:W-:Y:S02]  /*44de0*/  LOP3.LUT R8, R8, 0xffff, RZ, 0xc0, !PT ;  /* 0x0000ffff08087812 */ /* 0x000fe400078ec0ff */
[----:B------:R-:W-:Y:S02]  /*44df0*/  LOP3.LUT R140, R140, 0xffff, RZ, 0xc0, !PT ;  /* 0x0000ffff8c8c7812 */ /* 0x000fe400078ec0ff */
[----:B------:R-:W-:Y:S02]  /*44e00*/  PRMT R9, R9, 0x3340, R12 ;  /* 0x0000334009097816 */ /* 0x000fe4000000000c */
[----:B------:R-:W-:Y:S01]  /*44e10*/  PRMT R8, R8, 0x3340, R140 ;  /* 0x0000334008087816 */ /* 0x000fe2000000008c */
[----:B------:R-:W-:Y:S04]  /*44e20*/  STL [R1+0x112c], R10 ;  /* 0x00112c0a01007387 */ /* 0x000fe80000100800 */
[----:B------:R-:W-:Y:S04]  /*44e30*/  STL [R1+0x1018], R9 ;  /* 0x0010180901007387 */ /* 0x000fe80000100800 */
[----:B------:R0:W-:Y:S04]  /*44e40*/  STL [R1+0x774], R5 ;  /* 0x0007740501007387 */ /* 0x0001e80000100800 */
[----:B------:R3:W-:Y:S01]  /*44e50*/  STL [R1+0x1014], R8 ;  /* 0x0010140801007387 */ /* 0x0007e20000100800 */
[----:B0-----:R-:W-:Y:S01]  /*44e60*/  VIADD R5, R5, UR4 ;  /* 0x0000000405057c36 */ /* 0x001fe20008000000 */
[----:B------:R-:W-:Y:S01]  /*44e70*/  LOP3.LUT R14, R14, 0xffff, RZ, 0xc0, !PT ;  /* 0x0000ffff0e0e7812 */ /* 0x000fe200078ec0ff */
[----:B------:R-:W-:Y:S01]  /*44e80*/  ULDC UR4, c[0x0][0x248] ;  /* 0x0000920000047ab9 */ /* 0x000fe20000000800 */
[----:B---3--:R-:W-:-:S04]  /*44e90*/  LOP3.LUT R8, R31, 0xffff, RZ, 0xc0, !PT ;  /* 0x0000ffff1f087812 */ /* 0x008fc800078ec0ff */
[----:B------:R-:W-:Y:S01]  /*44ea0*/  PRMT R11, R8, 0x3340, R15 ;  /* 0x00003340080b7816 */ /* 0x000fe2000000000f */
[----:B------:R0:W-:Y:S04]  /*44eb0*/  STL [R1+0x780], R5 ;  /* 0x0007800501007387 */ /* 0x0001e80000100800 */
[----:B------:R-:W-:Y:S04]  /*44ec0*/  STL [R1+0x1128], R11 ;  /* 0x0011280b01007387 */ /* 0x000fe80000100800 */
[----:B------:R-:W2:Y:S04]  /*44ed0*/  LDL.LU R33, [R1+0xa24] ;  /* 0x000a240001217983 */ /* 0x000ea80000300800 */
[----:B------:R-:W3:Y:S01]  /*44ee0*/  LDL.LU R31, [R1+0xa20] ;  /* 0x000a2000011f7983 */ /* 0x000ee20000300800 */
[----:B------:R-:W-:-:S02]  /*44ef0*/  SHF.R.U32.HI R10, RZ, 0x8, R8 ;  /* 0x00000008ff0a7819 */ /* 0x000fc40000011608 */
[----:B------:R-:W-:Y:S02]  /*44f00*/  SHF.R.U32.HI R15, RZ, 0x8, R15 ;  /* 0x00000008ff0f7819 */ /* 0x000fe4000001160f */
[----:B------:R-:W-:Y:S02]  /*44f10*/  LOP3.LUT R10, R10, 0xffff, RZ, 0xc0, !PT ;  /* 0x0000ffff0a0a7812 */ /* 0x000fe400078ec0ff */
[----:B------:R-:W-:Y:S01]  /*44f20*/  LOP3.LUT R15, R15, 0xffff, RZ, 0xc0, !PT ;  /* 0x0000ffff0f0f7812 */ /* 0x000fe200078ec0ff */
[----:B0-----:R-:W-:Y:S01]  /*44f30*/  VIADD R5, R5, UR4 ;  /* 0x0000000405057c36 */ /* 0x001fe20008000000 */
[----:B------:R-:W-:Y:S01]  /*44f40*/  F2FP.SATFINITE.E4M3.F32.PACK_AB_MERGE_C R136, R137, R136, RZ ;  /* 0x000000888988723e */ /* 0x000fe200048070ff */
[----:B------:R-:W-:-:S03]  /*44f50*/  ULDC UR4, c[0x0][0x248] ;  /* 0x0000920000047ab9 */ /* 0x000fc60000000800 */
[----:B------:R-:W-:Y:S02]  /*44f60*/  LOP3.LUT R136, R136, 0xffff, RZ, 0xc0, !PT ;  /* 0x0000ffff88887812 */ /* 0x000fe400078ec0ff */
[----:B----4-:R-:W-:-:S04]  /*44f70*/  LOP3.LUT R9, R30, 0xffff, RZ, 0xc0, !PT ;  /* 0x0000ffff1e097812 */ /* 0x010fc800078ec0ff */
[----:B------:R-:W-:Y:S02]  /*44f80*/  SHF.R.U32.HI R8, RZ, 0x8, R9 ;  /* 0x00000008ff087819 */ /* 0x000fe40000011609 */
[--C-:B------:R-:W-:Y:S02]  /*44f90*/  PRMT R9, R9, 0x3340, R14.reuse ;  /* 0x0000334009097816 */ /* 0x100fe4000000000e */
[----:B------:R-:W-:Y:S02]  /*44fa0*/  SHF.R.U32.HI R14, RZ, 0x8, R14 ;  /* 0x00000008ff0e7819 */ /* 0x000fe4000001160e */
[----:B------:R-:W-:Y:S01]  /*44fb0*/  LOP3.LUT R8, R8, 0xffff, RZ, 0xc0, !PT ;  /* 0x0000ffff08087812 */ /* 0x000fe200078ec0ff */
[----:B------:R0:W-:Y:S01]  /*44fc0*/  STL [R1+0x1124], R9 ;  /* 0x0011240901007387 */ /* 0x0001e20000100800 */
[----:B------:R-:W-:-:S04]  /*44fd0*/  LOP3.LUT R14, R14, 0xffff, RZ, 0xc0, !PT ;  /* 0x0000ffff0e0e7812 */ /* 0x000fc800078ec0ff */
[----:B------:R-:W-:Y:S02]  /*44fe0*/  PRMT R8, R8, 0x3340, R14 ;  /* 0x0000334008087816 */ /* 0x000fe4000000000e */
[----:B0-----:R-:W-:-:S05]  /*44ff0*/  PRMT R9, R10, 0x3340, R15 ;  /* 0x000033400a097816 */ /* 0x001fca000000000f */
[----:B------:R-:W-:Y:S04]  /*45000*/  STL [R1+0x1004], R9 ;  /* 0x0010040901007387 */ /* 0x000fe80000100800 */
[----:B------:R0:W-:Y:S04]  /*45010*/  STL [R1+0x76c], R5 ;  /* 0x00076c0501007387 */ /* 0x0001e80000100800 */
[----:B------:R1:W-:Y:S01]  /*45020*/  STL [R1+0x1000], R8 ;  /* 0x0010000801007387 */ /* 0x0003e20000100800 */
[----:B0-----:R-:W-:Y:S01]  /*45030*/  VIADD R5, R5, UR4 ;  /* 0x0000000405057c36 */ /* 0x001fe20008000000 */
[----:B------:R-:W-:Y:S01]  /*45040*/  F2FP.SATFINITE.E4M3.F32.PACK_AB_MERGE_C R138, R139, R138, RZ ;  /* 0x0000008a8b8a723e */ /* 0x000fe200048070ff */
[----:B------:R-:W-:Y:S01]  /*45050*/  ULDC UR4, c[0x0][0x248] ;  /* 0x0000920000047ab9 */ /* 0x000fe20000000800 */
[----:B-1----:R-:W-:-:S04]  /*45060*/  LOP3.LUT R8, R246, 0xffff, RZ, 0xc0, !PT ;  /* 0x0000fffff6087812 */ /* 0x002fc800078ec0ff */
[----:B------:R-:W-:Y:S01]  /*45070*/  PRMT R10, R8, 0x3340, R136 ;  /* 0x00003340080a7816 */ /* 0x000fe20000000088 */
[----:B------:R-:W-:Y:S04]  /*45080*/  STL [R1+0x778], R5 ;  /* 0x0007780501007387 */ /* 0x000fe80000100800 */
[----:B------:R0:W-:Y:S04]  /*45090*/  STL [R1+0x111c], R10 ;  /* 0x00111c0a01007387 */ /* 0x0001e80000100800 */
[----:B------:R-:W4:Y:S01]  /*450a0*/  LDL.LU R30, [R1+0xa28] ;  /* 0x000a2800011e7983 */ /* 0x000f220000300800 */
[----:B------:R-:W-:-:S02]  /*450b0*/  LOP3.LUT R245, R245, 0xffff, RZ, 0xc0, !PT ;  /* 0x0000fffff5f57812 */ /* 0x000fc400078ec0ff */
[----:B------:R-:W-:Y:S02]  /*450c0*/  LOP3.LUT R138, R138, 0xffff, RZ, 0xc0, !PT ;  /* 0x0000ffff8a8a7812 */ /* 0x000fe400078ec0ff */
[----:B------:R-:W-:Y:S02]  /*450d0*/  SHF.R.U32.HI R9, RZ, 0x8, R8 ;  /* 0x00000008ff097819 */ /* 0x000fe40000011608 */
[----:B------:R-:W-:Y:S02]  /*450e0*/  SHF.R.U32.HI R136, RZ, 0x8, R136 ;  /* 0x00000008ff887819 */ /* 0x000fe40000011688 */
[--C-:B0-----:R-:W-:Y:S02]  /*450f0*/  PRMT R10, R245, 0x3340, R138.reuse ;  /* 0x00003340f50a7816 */ /* 0x101fe4000000008a */
[----:B------:R-:W-:Y:S02]  /*45100*/  SHF.R.U32.HI R8, RZ, 0x8, R245 ;  /* 0x00000008ff087819 */ /* 0x000fe400000116f5 */
[----:B------:R-:W-:-:S02]  /*45110*/  SHF.R.U32.HI R138, RZ, 0x8, R138 ;  /* 0x00000008ff8a7819 */ /* 0x000fc4000001168a */
[----:B------:R-:W-:Y:S02]  /*45120*/  LOP3.LUT R9, R9, 0xffff, RZ, 0xc0, !PT ;  /* 0x0000ffff09097812 */ /* 0x000fe400078ec0ff */
[----:B------:R-:W-:Y:S02]  /*45130*/  LOP3.LUT R136, R136, 0xffff, RZ, 0xc0, !PT ;  /* 0x0000ffff88887812 */ /* 0x000fe400078ec0ff */
[----:B------:R-:W-:Y:S02]  /*45140*/  LOP3.LUT R8, R8, 0xffff, RZ, 0xc0, !PT ;  /* 0x0000ffff08087812 */ /* 0x000fe400078ec0ff */
[----:B------:R-:W-:Y:S01]  /*45150*/  LOP3.LUT R138, R138, 0xffff, RZ, 0xc0, !PT ;  /* 0x0000ffff8a8a7812 */ /* 0x000fe200078ec0ff */
[----:B------:R-:W-:Y:S01]  /*45160*/  VIADD R5, R5, UR4 ;  /* 0x0000000405057c36 */ /* 0x000fe20008000000 */
[----:B------:R-:W-:Y:S01]  /*45170*/  PRMT R9, R9, 0x3340, R136 ;  /* 0x0000334009097816 */ /* 0x000fe20000000088 */
[----:B------:R-:W-:Y:S01]  /*45180*/  STL [R1+0x1120], R10 ;  /* 0x0011200a01007387 */ /* 0x000fe20000100800 */
[----:B------:R-:W-:Y:S01]  /*45190*/  PRMT R8, R8, 0x3340, R138 ;  /* 0x0000334008087816 */ /* 0x000fe2000000008a */
[----:B------:R-:W-:-:S02]  /*451a0*/  ULDC UR4, c[0x0][0x248] ;  /* 0x0000920000047ab9 */ /* 0x000fc40000000800 */
[----:B------:R-:W-:Y:S01]  /*451b0*/  STL [R1+0xff8], R9 ;  /* 0x000ff80901007387 */ /* 0x000fe20000100800 */
[----:B------:R-:W-:-:S03]  /*451c0*/  LOP3.LUT R17, R17, 0xffff, RZ, 0xc0, !PT ;  /* 0x0000ffff11117812 */ /* 0x000fc600078ec0ff */
[----:B------:R0:W-:Y:S04]  /*451d0*/  STL [R1+0x760], R5 ;  /* 0x0007600501007387 */ /* 0x0001e80000100800 */
[----:B------:R-:W-:Y:S01]  /*451e0*/  STL [R1+0xffc], R8 ;  /* 0x000ffc0801007387 */ /* 0x000fe20000100800 */
[----:B0-----:R-:W-:Y:S01]  /*451f0*/  VIADD R5, R5, UR4 ;  /* 0x0000000405057c36 */ /* 0x001fe20008000000 */
[----:B------:R-:W-:Y:S01]  /*45200*/  LOP3.LUT R16, R16, 0xffff, RZ, 0xc0, !PT ;  /* 0x0000ffff10107812 */ /* 0x000fe200078ec0ff */
[----:B------:R-:W-:-:S03]  /*45210*/  ULDC UR4, c[0x0][0x248] ;  /* 0x0000920000047ab9 */ /* 0x000fc60000000800 */
[----:B------:R0:W-:Y:S02]  /*45220*/  STL [R1+0x770], R5 ;  /* 0x0007700501007387 */ /* 0x0001e40000100800 */
[----:B0-----:R-:W-:Y:S01]  /*45230*/  VIADD R5, R5, UR4 ;  /* 0x0000000405057c36 */ /* 0x001fe20008000000 */
[----:B------:R-:W-:Y:S01]  /*45240*/  ULDC UR4, c[0x0][0x248] ;  /* 0x0000920000047ab9 */ /* 0x000fe20000000800 */
[----:B--2---:R-:W-:-:S04]  /*45250*/  LOP3.LUT R8, R33, 0xffff, RZ, 0xc0, !PT ;  /* 0x0000ffff21087812 */ /* 0x004fc800078ec0ff */
[----:B------:R-:W-:Y:S02]  /*45260*/  PRMT R11, R8, 0x3340, R17 ;  /* 0x00003340080b7816 */ /* 0x000fe40000000011 */
[----:B---3--:R-:W-:-:S03]  /*45270*/  LOP3.LUT R9, R31, 0xffff, RZ, 0xc0, !PT ;  /* 0x0000ffff1f097812 */ /* 0x008fc600078ec0ff */
[----:B------:R-:W-:Y:S04]  /*45280*/  STL [R1+0x1118], R11 ;  /* 0x0011180b01007387 */ /* 0x000fe80000100800 */
[----:B------:R-:W2:Y:S01]  /*45290*/  LDL.LU R31, [R1+0xa2c] ;  /* 0x000a2c00011f7983 */ /* 0x000ea20000300800 */
[----:B------:R-:W-:Y:S02]  /*452a0*/  SHF.R.U32.HI R10, RZ, 0x8, R8 ;  /* 0x00000008ff0a7819 */ /* 0x000fe40000011608 */
[----:B------:R-:W-:Y:S02]  /*452b0*/  SHF.R.U32.HI R17, RZ, 0x8, R17 ;  /* 0x00000008ff117819 */ /* 0x000fe40000011611 */
[----:B------:R-:W-:Y:S02]  /*452c0*/  SHF.R.U32.HI R8, RZ, 0x8, R9 ;  /* 0x00000008ff087819 */ /* 0x000fe40000011609 */
[----:B------:R-:W-:-:S02]  /*452d0*/  PRMT R9, R9, 0x3340, R16 ;  /* 0x0000334009097816 */ /* 0x000fc40000000010 */
[----:B------:R-:W-:Y:S02]  /*452e0*/  SHF.R.U32.HI R16, RZ, 0x8, R16 ;  /* 0x00000008ff107819 */ /* 0x000fe40000011610 */
[----:B------:R-:W-:Y:S02]  /*452f0*/  LOP3.LUT R10, R10, 0xffff, RZ, 0xc0, !PT ;  /* 0x0000ffff0a0a7812 */ /* 0x000fe400078ec0ff */
[----:B------:R-:W-:Y:S01]  /*45300*/  LOP3.LUT R17, R17, 0xffff, RZ, 0xc0, !PT ;  /* 0x0000ffff11117812 */ /* 0x000fe200078ec0ff */
[----:B------:R0:W-:Y:S01]  /*45310*/  STL [R1+0x1114], R9 ;  /* 0x0011140901007387 */ /* 0x0001e20000100800 */
[----:B------:R-:W-:Y:S02]  /*45320*/  LOP3.LUT R8, R8, 0xffff, RZ, 0xc0, !PT ;  /* 0x0000ffff08087812 */ /* 0x000fe400078ec0ff */
[----:B------:R-:W-:-:S04]  /*45330*/  LOP3.LUT R16, R16, 0xffff, RZ, 0xc0, !PT ;  /* 0x0000ffff10107812 */ /* 0x000fc800078ec0ff */
[----:B------:R-:W-:Y:S02]  /*45340*/  PRMT R8, R8, 0x3340, R16 ;  /* 0x0000334008087816 */ /* 0x000fe40000000010 */
[----:B0-----:R-:W-:-:S05]  /*45350*/  PRMT R9, R10, 0x3340, R17 ;  /* 0x000033400a097816 */ /* 0x001fca0000000011 */
[----:B------:R-:W-:Y:S04]  /*45360*/  STL [R1+0xff0], R9 ;  /* 0x000ff00901007387 */ /* 0x000fe80000100800 */
[----:B------:R0:W-:Y:S04]  /*45370*/  STL [R1+0x758], R5 ;  /* 0x0007580501007387 */ /* 0x0001e80000100800 */
[----:B------:R1:W-:Y:S01]  /*45380*/  STL [R1+0xfec], R8 ;  /* 0x000fec0801007387 */ /* 0x0003e20000100800 */
[----:B0-----:R-:W-:Y:S01]  /*45390*/  VIADD R5, R5, UR4 ;  /* 0x0000000405057c36 */ /* 0x001fe20008000000 */
[----:B------:R-:W-:Y:S01]  /*453a0*/  LOP3.LUT R19, R19, 0xffff, RZ, 0xc0, !PT ;  /* 0x0000ffff13137812 */ /* 0x000fe200078ec0ff */
[----:B------:R-:W-:Y:S01]  /*453b0*/  ULDC UR4, c[0x0][0x248] ;  /* 0x0000920000047ab9 */ /* 0x000fe20000000800 */
[----:B-1----:R-:W-:-:S04]  /*453c0*/  LOP3.LUT R8, R247, 0xffff, RZ, 0xc0, !PT ;  /* 0x0000fffff7087812 */ /* 0x002fc800078ec0ff */
[----:B------:R-:W-:Y:S01]  /*453d0*/  PRMT R11, R8, 0x3340, R132 ;  /* 0x00003340080b7816 */ /* 0x000fe20000000084 */
[----:B------:R0:W-:Y:S04]  /*453e0*/  STL [R1+0x768], R5 ;  /* 0x0007680501007387 */ /* 0x0001e80000100800 */
[----:B------:R-:W-:Y:S01]  /*453f0*/  STL [R1+0x1110], R11 ;  /* 0x0011100b01007387 */ /* 0x000fe20000100800 */
[----:B----4-:R-:W-:-:S03]  /*45400*/  LOP3.LUT R9, R30, 0xffff, RZ, 0xc0, !PT ;  /* 0x0000ffff1e097812 */ /* 0x010fc600078ec0ff */
[----:B------:R-:W3:Y:S01]  /*45410*/  LDL.LU R30, [R1+0xa30] ;  /* 0x000a3000011e7983 */ /* 0x000ee20000300800 */
[----:B------:R-:W-:Y:S02]  /*45420*/  SHF.R.U32.HI R10, RZ, 0x8, R8 ;  /* 0x00000008ff0a7819 */ /* 0x000fe40000011608 */
[----:B------:R-:W-:Y:S02]  /*45430*/  SHF.R.U32.HI R132, RZ, 0x8, R132 ;  /* 0x00000008ff847819 */ /* 0x000fe40000011684 */
[----:B------:R-:W-:Y:S02]  /*45440*/  SHF.R.U32.HI R8, RZ, 0x8, R9 ;  /* 0x00000008ff087819 */ /* 0x000fe40000011609 */
[--C-:B------:R-:W-:Y:S02]  /*45450*/  PRMT R9, R9, 0x3340, R19.reuse ;  /* 0x0000334009097816 */ /* 0x100fe40000000013 */
[----:B------:R-:W-:Y:S02]  /*45460*/  SHF.R.U32.HI R19, RZ, 0x8, R19 ;  /* 0x00000008ff137819 */ /* 0x000fe40000011613 */
[----:B------:R-:W-:-:S02]  /*45470*/  LOP3.LUT R10, R10, 0xffff, RZ, 0xc0, !PT ;  /* 0x0000ffff0a0a7812 */ /* 0x000fc400078ec0ff */
[----:B------:R-:W-:Y:S01]  /*45480*/  LOP3.LUT R132, R132, 0xffff, RZ, 0xc0, !PT ;  /* 0x0000ffff84847812 */ /* 0x000fe200078ec0ff */
[----:B------:R1:W-:Y:S01]  /*45490*/  STL [R1+0x110c], R9 ;  /* 0x00110c0901007387 */ /* 0x0003e20000100800 */
[----:B------:R-:W-:Y:S02]  /*454a0*/  LOP3.LUT R8, R8, 0xffff, RZ, 0xc0, !PT ;  /* 0x0000ffff08087812 */ /* 0x000fe400078ec0ff */
[----:B------:R-:W-:Y:S01]  /*454b0*/  LOP3.LUT R19, R19, 0xffff, RZ, 0xc0, !PT ;  /* 0x0000ffff13137812 */ /* 0x000fe200078ec0ff */
[----:B0-----:R-:W-:Y:S01]  /*454c0*/  VIADD R5, R5, UR4 ;  /* 0x0000000405057c36 */ /* 0x001fe20008000000 */
[----:B------:R-:W-:Y:S01]  /*454d0*/  LOP3.LUT R18, R18, 0xffff, RZ, 0xc0, !PT ;  /* 0x0000ffff12127812 */ /* 0x000fe200078ec0ff */
[----:B------:R-:W-:Y:S01]  /*454e0*/  ULDC UR4, c[0x0][0x248] ;  /* 0x0000920000047ab9 */ /* 0x000fe20000000800 */
[----:B------:R-:W-:Y:S02]  /*454f0*/  PRMT R8, R8, 0x3340, R19 ;  /* 0x0000334008087816 */ /* 0x000fe40000000013 */
[----:B-1----:R-:W-:-:S05]  /*45500*/  PRMT R9, R10, 0x3340, R132 ;  /* 0x000033400a097816 */ /* 0x002fca0000000084 */
[----:B------:R0:W-:Y:S04]  /*45510*/  STL [R1+0xfe0], R9 ;  /* 0x000fe00901007387 */ /* 0x0001e80000100800 */
[----:B------:R1:W-:Y:S04]  /*45520*/  STL [R1+0x750], R5 ;  /* 0x0007500501007387 */ /* 0x0003e80000100800 */
[----:B------:R-:W-:Y:S01]  /*45530*/  STL [R1+0xfd4], R8 ;  /* 0x000fd40801007387 */ /* 0x000fe20000100800 */
[----:B0-----:R-:W-:Y:S01]  /*45540*/  LOP3.LUT R9, R248, 0xffff, RZ, 0xc0, !PT ;  /* 0x0000fffff8097812 */ /* 0x001fe200078ec0ff */
[----:B-1----:R-:W-:Y:S01]  /*45550*/  VIADD R5, R5, UR4 ;  /* 0x0000000405057c36 */ /* 0x002fe20008000000 */
[----:B------:R-:W-:-:S04]  /*45560*/  ULDC UR4, c[0x0][0x248] ;  /* 0x0000920000047ab9 */ /* 0x000fc80000000800 */
[----:B------:R0:W-:Y:S02]  /*45570*/  STL [R1+0x75c], R5 ;  /* 0x00075c0501007387 */ /* 0x0001e40000100800 */
[----:B0-----:R-:W-:Y:S01]  /*45580*/  VIADD R5, R5, UR4 ;  /* 0x0000000405057c36 */ /* 0x001fe20008000000 */
[----:B------:R-:W-:Y:S01]  /*45590*/  ULDC UR4, c[0x0][0x248] ;  /* 0x0000920000047ab9 */ /* 0x000fe20000000800 */
[----:B--2---:R-:W-:-:S04]  /*455a0*/  LOP3.LUT R8, R31, 0xffff, RZ, 0xc0, !PT ;  /* 0x0000ffff1f087812 */ /* 0x004fc800078ec0ff */
[----:B------:R-:W-:Y:S02]  /*455b0*/  SHF.R.U32.HI R10, RZ, 0x8, R8 ;  /* 0x00000008ff0a7819 */ /* 0x000fe40000011608 */
[--C-:B------:R-:W-:Y:S02]  /*455c0*/  PRMT R11, R8, 0x3340, R18.reuse ;  /* 0x00003340080b7816 */ /* 0x100fe40000000012 */
[----:B------:R-:W-:Y:S02]  /*455d0*/  SHF.R.U32.HI R18, RZ, 0x8, R18 ;  /* 0x00000008ff127819 */ /* 0x000fe40000011612 */
[----:B------:R-:W-:Y:S02]  /*455e0*/  SHF.R.U32.HI R8, RZ, 0x8, R9 ;  /* 0x00000008ff087819 */ /* 0x000fe40000011609 */
[--C-:B------:R-:W-:Y:S02]  /*455f0*/  PRMT R9, R9, 0x3340, R128.reuse ;  /* 0x0000334009097816 */ /* 0x100fe40000000080 */
[----:B------:R-:W-:Y:S01]  /*45600*/  SHF.R.U32.HI R128, RZ, 0x8, R128 ;  /* 0x00000008ff807819 */ /* 0x000fe20000011680 */
[----:B------:R-:W-:Y:S01]  /*45610*/  STL [R1+0x1108], R11 ;  /* 0x0011080b01007387 */ /* 0x000fe20000100800 */
[----:B------:R-:W-:-:S02]  /*45620*/  LOP3.LUT R10, R10, 0xffff, RZ, 0xc0, !PT ;  /* 0x0000ffff0a0a7812 */ /* 0x000fc400078ec0ff */
[----:B------:R-:W-:Y:S01]  /*45630*/  LOP3.LUT R18, R18, 0xffff, RZ, 0xc0, !PT ;  /* 0x0000ffff12127812 */ /* 0x000fe200078ec0ff */
[----:B------:R-:W2:Y:S01]  /*45640*/  LDL.LU R31, [R1+0xa34] ;  /* 0x000a3400011f7983 */ /* 0x000ea20000300800 */
[----:B------:R-:W-:Y:S02]  /*45650*/  LOP3.LUT R8, R8, 0xffff, RZ, 0xc0, !PT ;  /* 0x0000ffff08087812 */ /* 0x000fe400078ec0ff */
[----:B------:R-:W-:Y:S01]  /*45660*/  LOP3.LUT R128, R128, 0xffff, RZ, 0xc0, !PT ;  /* 0x0000ffff80807812 */ /* 0x000fe200078ec0ff */
[----:B------:R0:W-:Y:S03]  /*45670*/  STL [R1+0x1104], R9 ;  /* 0x0011040901007387 */ /* 0x0001e60000100800 */
        /* <DEDUP_REMOVED lines=11> */
[----:B------:R-:W-:Y:S04]  /*45730*/  STL [R1+0x1100], R11 ;  /* 0x0011000b01007387 */ /* 0x000fe80000100800 */
[----:B------:R-:W4:Y:S01]  /*45740*/  LDL.LU R33, [R1+0xa3c] ;  /* 0x000a3c0001217983 */ /* 0x000f220000300800 */
[----:B---3--:R-:W-:-:S03]  /*45750*/  LOP3.LUT R9, R30, 0xffff, RZ, 0xc0, !PT ;  /* 0x0000ffff1e097812 */ /* 0x008fc600078ec0ff */
        /* <DEDUP_REMOVED lines=17> */
[----:B------:R1:W-:Y:S01]  /*45870*/  STL [R1+0x738], R5 ;  /* 0x0007380501007387 */ /* 0x0003e20000100800 */
[----:B------:R-:W-:-:S03]  /*45880*/  LOP3.LUT R124, R124, 0xffff, RZ, 0xc0, !PT ;  /* 0x0000ffff7c7c7812 */ /* 0x000fc600078ec0ff */
[----:B------:R-:W-:Y:S01]  /*45890*/  STL [R1+0xfbc], R8 ;  /* 0x000fbc0801007387 */ /* 0x000fe20000100800 */
[----:B0-----:R-:W-:Y:S01]  /*458a0*/  LOP3.LUT R9, R251, 0xffff, RZ, 0xc0, !PT ;  /* 0x0000fffffb097812 */ /* 0x001fe200078ec0ff */
[----:B-1----:R-:W-:Y:S01]  /*458b0*/  VIADD R5, R5, UR4 ;  /* 0x0000000405057c36 */ /* 0x002fe20008000000 */
[----:B------:R-:W-:-:S04]  /*458c0*/  ULDC UR4, c[0x0][0x248] ;  /* 0x0000920000047ab9 */ /* 0x000fc80000000800 */
[----:B------:R0:W-:Y:S01]  /*458d0*/  STL [R1+0x748], R5 ;  /* 0x0007480501007387 */ /* 0x0001e20000100800 */
[----:B------:R-:W-:Y:S01]  /*458e0*/  LOP3.LUT R23, R23, 0xffff, RZ, 0xc0, !PT ;  /* 0x0000ffff17177812 */ /* 0x000fe200078ec0ff */
[----:B0-----:R-:W-:Y:S01]  /*458f0*/  VIADD R5, R5, UR4 ;  /* 0x0000000405057c36 */ /* 0x001fe20008000000 */
[----:B------:R-:W-:Y:S01]  /*45900*/  ULDC UR4, c[0x0][0x248] ;  /* 0x0000920000047ab9 */ /* 0x000fe20000000800 */
[----:B------:R-:W-:Y:S02]  /*45910*/  LOP3.LUT R22, R22, 0xffff, RZ, 0xc0, !PT ;  /* 0x0000ffff16167812 */ /* 0x000fe400078ec0ff */
        /* <DEDUP_REMOVED lines=20> */
[----:B------:R-:W-:Y:S01]  /*45a60*/  ULDC UR4, c[0x0][0x248] ;  /* 0x0000920000047ab9 */ /* 0x000fe20000000800 */
[----:B----4-:R-:W-:-:S04]  /*45a70*/  LOP3.LUT R8, R33, 0xffff, RZ, 0xc0, !PT ;  /* 0x0000ffff21087812 */ /* 0x010fc800078ec0ff */
[----:B------:R-:W-:Y:S02]  /*45a80*/  SHF.R.U32.HI R10, RZ, 0x8, R8 ;  /* 0x00000008ff0a7819 */ /* 0x000fe40000011608 */
[----:B------:R-:W-:Y:S01]  /*45a90*/  PRMT R11, R8, 0x3340, R23 ;  /* 0x00003340080b7816 */ /* 0x000fe20000000017 */
[----:B------:R0:W-:Y:S04]  /*45aa0*/  STL [R1+0x740], R5 ;  /* 0x0007400501007387 */ /* 0x0001e80000100800 */
[----:B------:R-:W-:Y:S04]  /*45ab0*/  STL [R1+0x10f0], R11 ;  /* 0x0010f00b01007387 */ /* 0x000fe80000100800 */
[----:B------:R-:W4:Y:S01]  /*45ac0*/  LDL.LU R33, [R1+0xa44] ;  /* 0x000a440001217983 */ /* 0x000f220000300800 */
[----:B---3--:R-:W-:-:S04]  /*45ad0*/  LOP3.LUT R9, R30, 0xffff, RZ, 0xc0, !PT ;  /* 0x0000ffff1e097812 */ /* 0x008fc800078ec0ff */
[----:B------:R-:W-:Y:S02]  /*45ae0*/  SHF.R.U32.HI R8, RZ, 0x8, R9 ;  /* 0x00000008ff087819 */ /* 0x000fe40000011609 */
[----:B------:R-:W-:-:S05]  /*45af0*/  PRMT R9, R9, 0x3340, R22 ;  /* 0x0000334009097816 */ /* 0x000fca0000000016 */
[----:B------:R1:W-:Y:S04]  /*45b00*/  STL [R1+0x10ec], R9 ;  /* 0x0010ec0901007387 */ /* 0x0003e80000100800 */
[----:B------:R-:W3:Y:S01]  /*45b10*/  LDL.LU R30, [R1+0xa40] ;  /* 0x000a4000011e7983 */ /* 0x000ee20000300800 */
[----:B------:R-:W-:Y:S02]  /*45b20*/  SHF.R.U32.HI R23, RZ, 0x8, R23 ;  /* 0x00000008ff177819 */ /* 0x000fe40000011617 */
[----:B------:R-:W-:Y:S02]  /*45b30*/  SHF.R.U32.HI R22, RZ, 0x8, R22 ;  /* 0x00000008ff167819 */ /* 0x000fe40000011616 */
[----:B------:R-:W-:Y:S02]  /*45b40*/  LOP3.LUT R10, R10, 0xffff, RZ, 0xc0, !PT ;  /* 0x0000ffff0a0a7812 */ /* 0x000fe400078ec0ff */
[----:B------:R-:W-:-:S02]  /*45b50*/  LOP3.LUT R23, R23, 0xffff, RZ, 0xc0, !PT ;  /* 0x0000ffff17177812 */ /* 0x000fc400078ec0ff */
[----:B------:R-:W-:Y:S02]  /*45b60*/  LOP3.LUT R8, R8, 0xffff, RZ, 0xc0, !PT ;  /* 0x0000ffff08087812 */ /* 0x000fe400078ec0ff */
[----:B------:R-:W-:Y:S01]  /*45b70*/  LOP3.LUT R22, R22, 0xffff, RZ, 0xc0, !PT ;  /* 0x0000ffff16167812 */ /* 0x000fe200078ec0ff */
[----:B0-----:R-:W-:Y:S01]  /*45b80*/  VIADD R5, R5, UR4 ;  /* 0x0000000405057c36 */ /* 0x001fe20008000000 */
[----:B-1----:R-:W-:Y:S01]  /*45b90*/  PRMT R9, R10, 0x3340, R23 ;  /* 0x000033400a097816 */ /* 0x002fe20000000017 */
[----:B------:R-:W-:Y:S01]  /*45ba0*/  ULDC UR4, c[0x0][0x248] ;  /* 0x0000920000047ab9 */ /* 0x000fe20000000800 */
[----:B------:R-:W-:Y:S02]  /*45bb0*/  PRMT R8, R8, 0x3340, R22 ;  /* 0x0000334008087816 */ /* 0x000fe40000000016 */
[----:B------:R-:W-:Y:S01]  /*45bc0*/  F2FP.SATFINITE.E4M3.F32.PACK_AB_MERGE_C R120, R121, R120, RZ ;  /* 0x000000787978723e */ /* 0x000fe200048070ff */
[----:B------:R0:W-:Y:S01]  /*45bd0*/  STL [R1+0x724], R5 ;  /* 0x0007240501007387 */ /* 0x0001e20000100800 */
[----:B------:R-:W-:-:S03]  /*45be0*/  F2FP.SATFINITE.E4M3.F32.PACK_AB_MERGE_C R122, R123, R122, RZ ;  /* 0x0000007a7b7a723e */ /* 0x000fc600048070ff */
[----:B------:R1:W-:Y:S01]  /*45bf0*/  STL [R1+0xfa0], R9 ;  /* 0x000fa00901007387 */ /* 0x0003e20000100800 */
[----:B------:R-:W-:-:S03]  /*45c00*/  LOP3.LUT R120, R120, 0xffff, RZ, 0xc0, !PT ;  /* 0x0000ffff78787812 */ /* 0x000fc600078ec0ff */
[----:B------:R-:W-:Y:S01]  /*45c10*/  STL [R1+0xf9c], R8 ;  /* 0x000f9c0801007387 */ /* 0x000fe20000100800 */
[----:B------:R-:W-:Y:S01]  /*45c20*/  LOP3.LUT R122, R122, 0xffff, RZ, 0xc0, !PT ;  /* 0x0000ffff7a7a7812 */ /* 0x000fe200078ec0ff */
[----:B0-----:R-:W-:Y:S01]  /*45c30*/  VIADD R5, R5, UR4 ;  /* 0x0000000405057c36 */ /* 0x001fe20008000000 */
[----:B------:R-:W-:Y:S01]  /*45c40*/  F2FP.SATFINITE.E4M3.F32.PACK_AB_MERGE_C R34, R35, R34, RZ ;  /* 0x000000222322723e */ /* 0x000fe200048070ff */
[----:B------:R-:W-:Y:S01]  /*45c50*/  ULDC UR4, c[0x0][0x248] ;  /* 0x0000920000047ab9 */ /* 0x000fe20000000800 */
[----:B-1----:R-:W-:Y:S02]  /*45c60*/  LOP3.LUT R9, R252, 0xffff, RZ, 0xc0, !PT ;  /* 0x0000fffffc097812 */ /* 0x002fe400078ec0ff */
[----:B------:R0:W-:Y:S01]  /*45c70*/  STL [R1+0x734], R5 ;  /* 0x0007340501007387 */ /* 0x0001e20000100800 */
[----:B------:R-:W-:Y:S01]  /*45c80*/  LOP3.LUT R153, R153, 0xffff, RZ, 0xc0, !PT ;  /* 0x0000ffff99997812 */ /* 0x000fe200078ec0ff */
[----:B0-----:R-:W-:Y:S01]  /*45c90*/  VIADD R5, R5, UR4 ;  /* 0x0000000405057c36 */ /* 0x001fe20008000000 */
[----:B------:R-:W-:Y:S01]  /*45ca0*/  ULDC UR4, c[0x0][0x248] ;  /* 0x0000920000047ab9 */ /* 0x000fe20000000800 */
[----:B------:R-:W-:-:S02]  /*45cb0*/  LOP3.LUT R152, R152, 0xffff, RZ, 0xc0, !PT ;  /* 0x0000ffff98987812 */ /* 0x000fc400078ec0ff */
[----:B--2---:R-:W-:-:S04]  /*45cc0*/  LOP3.LUT R8, R31, 0xffff, RZ, 0xc0, !PT ;  /* 0x0000ffff1f087812 */ /* 0x004fc800078ec0ff */
[----:B------:R-:W-:Y:S02]  /*45cd0*/  SHF.R.U32.HI R10, RZ, 0x8, R8 ;  /* 0x00000008ff0a7819 */ /* 0x000fe40000011608 */
[----:B------:R-:W-:Y:S02]  /*45ce0*/  PRMT R11, R8, 0x3340, R120 ;  /* 0x00003340080b7816 */ /* 0x000fe40000000078 */
[----:B------:R-:W-:Y:S02]  /*45cf0*/  SHF.R.U32.HI R8, RZ, 0x8, R9 ;  /* 0x00000008ff087819 */ /* 0x000fe40000011609 */
[----:B------:R-:W-:Y:S02]  /*45d00*/  PRMT R9, R9, 0x3340, R122 ;  /* 0x0000334009097816 */ /* 0x000fe4000000007a */
[----:B------:R-:W-:Y:S01]  /*45d10*/  SHF.R.U32.HI R120, RZ, 0x8, R120 ;  /* 0x00000008ff787819 */ /* 0x000fe20000011678 */
[----:B------:R-:W-:Y:S01]  /*45d20*/  STL [R1+0x10e4], R11 ;  /* 0x0010e40b01007387 */ /* 0x000fe20000100800 */
[----:B------:R-:W-:-:S02]  /*45d30*/  SHF.R.U32.HI R122, RZ, 0x8, R122 ;  /* 0x00000008ff7a7819 */ /* 0x000fc4000001167a */
[----:B------:R-:W-:Y:S01]  /*45d40*/  LOP3.LUT R10, R10, 0xffff, RZ, 0xc0, !PT ;  /* 0x0000ffff0a0a7812 */ /* 0x000fe200078ec0ff */
[----:B------:R-:W2:Y:S01]  /*45d50*/  LDL.LU R35, [R1+0x66c] ;  /* 0x00066c0001237983 */ /* 0x000ea20000300800 */
[----:B------:R-:W-:Y:S02]  /*45d60*/  LOP3.LUT R120, R120, 0xffff, RZ, 0xc0, !PT ;  /* 0x0000ffff78787812 */ /* 0x000fe400078ec0ff */
[----:B------:R-:W-:Y:S01]  /*45d70*/  LOP3.LUT R8, R8, 0xffff, RZ, 0xc0, !PT ;  /* 0x0000ffff08087812 */ /* 0x000fe200078ec0ff */
[----:B------:R0:W-:Y:S01]  /*45d80*/  STL [R1+0x10e8], R9 ;  /* 0x0010e80901007387 */ /* 0x0001e20000100800 */
[----:B------:R-:W-:-:S03]  /*45d90*/  LOP3.LUT R122, R122, 0xffff, RZ, 0xc0, !PT ;  /* 0x0000ffff7a7a7812 */ /* 0x000fc600078ec0ff */
[----:B------:R-:W2:Y:S01]  /*45da0*/  LDL.LU R31, [R1+0xa48] ;  /* 0x000a4800011f7983 */ /* 0x000ea20000300800 */
[----:B------:R-:W-:Y:S02]  /*45db0*/  PRMT R8, R8, 0x3340, R122 ;  /* 0x0000334008087816 */ /* 0x000fe4000000007a */
[----:B0-----:R-:W-:Y:S01]  /*45dc0*/  PRMT R9, R10, 0x3340, R120 ;  /* 0x000033400a097816 */ /* 0x001fe20000000078 */
[----:B------:R0:W-:Y:S04]  /*45dd0*/  STL [R1+0x718], R5 ;  /* 0x0007180501007387 */ /* 0x0001e80000100800 */
[----:B------:R-:W-:Y:S04]  /*45de0*/  STL [R1+0xf94], R9 ;  /* 0x000f940901007387 */ /* 0x000fe80000100800 */
        /* <DEDUP_REMOVED lines=25> */
[----:B------:R0:W-:Y:S04]  /*45f80*/  STL [R1+0x710], R5 ;  /* 0x0007100501007387 */ /* 0x0001e80000100800 */
[----:B------:R-:W-:Y:S01]  /*45f90*/  STL [R1+0xf88], R9 ;  /* 0x000f880901007387 */ /* 0x000fe20000100800 */
[----:B------:R-:W-:-:S03]  /*45fa0*/  LOP3.LUT R116, R116, 0xffff, RZ, 0xc0, !PT ;  /* 0x0000ffff74747812 */ /* 0x000fc600078ec0ff */
[----:B------:R-:W-:Y:S01]  /*45fb0*/  STL [R1+0xf84], R8 ;  /* 0x000f840801007387 */ /* 0x000fe20000100800 */
[----:B------:R-:W-:Y:S01]  /*45fc0*/  LOP3.LUT R155, R155, 0xffff, RZ, 0xc0, !PT ;  /* 0x0000ffff9b9b7812 */ /* 0x000fe200078ec0ff */
[----:B0-----:R-:W-:Y:S01]  /*45fd0*/  VIADD R5, R5, UR4 ;  /* 0x0000000405057c36 */ /* 0x001fe20008000000 */
[----:B------:R-:W-:-:S04]  /*45fe0*/  ULDC UR4, c[0x0][0x248] ;  /* 0x0000920000047ab9 */ /* 0x000fc80000000800 */
[----:B------:R0:W-:Y:S01]  /*45ff0*/  STL [R1+0x720], R5 ;  /* 0x0007200501007387 */ /* 0x0001e20000100800 */
[----:B------:R-:W-:Y:S01]  /*46000*/  F2FP.SATFINITE.E4M3.F32.PACK_AB_MERGE_C R112, R113, R112, RZ ;  /* 0x000000707170723e */ /* 0x000fe200048070ff */
[----:B0-----:R-:W-:Y:S01]  /*46010*/  VIADD R5, R5, UR4 ;  /* 0x0000000405057c36 */ /* 0x001fe20008000000 */
[----:B------:R-:W-:Y:S01]  /*46020*/  LOP3.LUT R154, R154, 0xffff, RZ, 0xc0, !PT ;  /* 0x0000ffff9a9a7812 */ /* 0x000fe200078ec0ff */
[----:B------:R-:W-:Y:S01]  /*46030*/  ULDC UR4, c[0x0][0x248] ;  /* 0x0000920000047ab9 */ /* 0x000fe20000000800 */
[----:B------:R-:W-:Y:S02]  /*46040*/  LOP3.LUT R112, R112, 0xffff, RZ, 0xc0, !PT ;  /* 0x0000ffff70707812 */ /* 0x000fe400078ec0ff */
[----:B--2---:R-:W-:-:S04]  /*46050*/  LOP3.LUT R8, R35, 0xffff, RZ, 0xc0, !PT ;  /* 0x0000ffff23087812 */ /* 0x004fc800078ec0ff */
[----:B------:R-:W-:Y:S02]  /*46060*/  SHF.R.U32.HI R10, RZ, 0x8, R8 ;  /* 0x00000008ff0a7819 */ /* 0x000fe40000011608 */
[----:B------:R-:W-:Y:S02]  /*46070*/  LOP3.LUT R9, R31, 0xffff, RZ, 0xc0, !PT ;  /* 0x0000ffff1f097812 */ /* 0x000fe400078ec0ff */
[--C-:B------:R-:W-:Y:S02]  /*46080*/  PRMT R11, R8, 0x3340, R116.reuse ;  /* 0x00003340080b7816 */ /* 0x100fe40000000074 */
[----:B------:R-:W-:Y:S02]  /*46090*/  SHF.R.U32.HI R8, RZ, 0x8, R9 ;  /* 0x00000008ff087819 */ /* 0x000fe40000011609 */
[--C-:B------:R-:W-:Y:S02]  /*460a0*/  PRMT R9, R9, 0x3340, R155.reuse ;  /* 0x0000334009097816 */ /* 0x100fe4000000009b */
        /* <DEDUP_REMOVED lines=96> */
[----:B------:R0:W-:Y:S01]  /*466b0*/  STL [R1+0x6e4], R5 ;  /* 0x0006e40501007387 */ /* 0x0001e20000100800 */
[----:B------:R-:W-:-:S03]  /*466c0*/  LOP3.LUT R159, R159, 0xffff, RZ, 0xc0, !PT ;  /* 0x0000ffff9f9f7812 */ /* 0x000fc600078ec0ff */
[----:B------:R-:W-:Y:S01]  /*466d0*/  STL [R1+0xf4c], R9 ;  /* 0x000f4c0901007387 */ /* 0x000fe20000100800 */
[----:B------:R-:W-:-:S03]  /*466e0*/  LOP3.LUT R158, R158, 0xffff, RZ, 0xc0, !PT ;  /* 0x0000ffff9e9e7812 */ /* 0x000fc600078ec0ff */
[----:B------:R-:W-:Y:S01]  /*466f0*/  STL [R1+0xf48], R8 ;  /* 0x000f480801007387 */ /* 0x000fe20000100800 */
[----:B0-----:R-:W-:Y:S01]  /*46700*/  VIADD R5, R5, UR4 ;  /* 0x0000000405057c36 */ /* 0x001fe20008000000 */
[----:B------:R-:W-:-:S04]  /*46710*/  ULDC UR4, c[0x0][0x248] ;  /* 0x0000920000047ab9 */ /* 0x000fc80000000800 */
[----:B------:R0:W-:Y:S01]  /*46720*/  STL [R1+0x6f4], R5 ;  /* 0x0006f40501007387 */ /* 0x0001e20000100800 */
[----:B------:R-:W-:Y:S02]  /*46730*/  F2FP.SATFINITE.E4M3.F32.PACK_AB_MERGE_C R104, R105, R104, RZ ;  /* 0x000000686968723e */ /* 0x000fe400048070ff */
        /* <DEDUP_REMOVED lines=8> */
[----:B------:R-:W-:Y:S02]  /*467c0*/  PRMT R11, R8, 0x3340, R159 ;  /* 0x00003340080b7816 */ /* 0x000fe4000000009f */
        /* <DEDUP_REMOVED lines=48> */
[----:B------:R-:W-:Y:S01]  /*46ad0*/  F2FP.SATFINITE.E4M3.F32.PACK_AB_MERGE_C R100, R101, R100, RZ ;  /* 0x000000646564723e */ /* 0x000fe200048070ff */
[----:B0-----:R-:W-:-:S03]  /*46ae0*/  VIADD R5, R5, UR4 ;  /* 0x0000000405057c36 */ /* 0x001fc60008000000 */
        /* <DEDUP_REMOVED lines=48> */
[----:B------:R-:W-:-:S03]  /*46df0*/  F2FP.SATFINITE.E4M3.F32.PACK_AB_MERGE_C R96, R97, R96, RZ ;  /* 0x000000606160723e */ /* 0x000fc600048070ff */
        /* <DEDUP_REMOVED lines=900> */
[----:B------:R0:W-:Y:S01]  /*4a640*/  STL [R1+0x110], R5 ;  /* 0x0001100501007387 */ /* 0x0001e20000100800 */
[----:B---3--:R-:W-:-:S04]  /*4a650*/  LOP3.LUT R9, R30, 0xffff, RZ, 0xc0, !PT ;  /* 0x0000ffff1e097812 */ /* 0x008fc800078ec0ff */
[----:B------:R-:W-:Y:S02]  /*4a660*/  SHF.R.U32.HI R8, RZ, 0x8, R9 ;  /* 0x00000008ff087819 */ /* 0x000fe40000011609 */
[----:B------:R-:W-:Y:S01]  /*4a670*/  PRMT R9, R9, 0x3340, R207 ;  /* 0x0000334009097816 */ /* 0x000fe200000000cf */
[----:B------:R-:W-:Y:S04]  /*4a680*/  STL [R1+0xdb8], R11 ;  /* 0x000db80b01007387 */ /* 0x000fe80000100800 */
[----:B------:R-:W3:Y:S04]  /*4a690*/  LDL.LU R33, [R1+0xc58] ;  /* 0x000c580001217983 */ /* 0x000ee80000300800 */
[----:B------:R1:W-:Y:S04]  /*4a6a0*/  STL [R1+0xdb4], R9 ;  /* 0x000db40901007387 */ /* 0x0003e80000100800 */
[----:B------:R-:W4:Y:S01]  /*4a6b0*/  LDL.LU R30, [R1+0xc54] ;  /* 0x000c5400011e7983 */ /* 0x000f220000300800 */
[----:B------:R-:W-:-:S02]  /*4a6c0*/  SHF.R.U32.HI R209, RZ, 0x8, R209 ;  /* 0x00000008ffd17819 */ /* 0x000fc400000116d1 */
[----:B------:R-:W-:Y:S02]  /*4a6d0*/  SHF.R.U32.HI R207, RZ, 0x8, R207 ;  /* 0x00000008ffcf7819 */ /* 0x000fe400000116cf */
[----:B------:R-:W-:Y:S02]  /*4a6e0*/  LOP3.LUT R10, R10, 0xffff, RZ, 0xc0, !PT ;  /* 0x0000ffff0a0a7812 */ /* 0x000fe400078ec0ff */
[----:B------:R-:W-:Y:S02]  /*4a6f0*/  LOP3.LUT R209, R209, 0xffff, RZ, 0xc0, !PT ;  /* 0x0000ffffd1d17812 */ /* 0x000fe400078ec0ff */
[----:B------:R-:W-:Y:S02]  /*4a700*/  LOP3.LUT R8, R8, 0xffff, RZ, 0xc0, !PT ;  /* 0x0000ffff08087812 */ /* 0x000fe400078ec0ff */
[----:B------:R-:W-:Y:S01]  /*4a710*/  LOP3.LUT R207, R207, 0xffff, RZ, 0xc0, !PT ;  /* 0x0000ffffcfcf7812 */ /* 0x000fe200078ec0ff */
[----:B0-----:R-:W-:Y:S01]  /*4a720*/  VIADD R5, R5, UR4 ;  /* 0x0000000405057c36 */ /* 0x001fe20008000000 */
[----:B-1----:R-:W-:Y:S01]  /*4a730*/  PRMT R9, R10, 0x3340, R209 ;  /* 0x000033400a097816 */ /* 0x002fe200000000d1 */
[----:B------:R-:W-:Y:S01]  /*4a740*/  ULDC UR4, c[0x0][0x248] ;  /* 0x0000920000047ab9 */ /* 0x000fe20000000800 */
[----:B------:R-:W-:-:S02]  /*4a750*/  PRMT R8, R8, 0x3340, R207 ;  /* 0x0000334008087816 */ /* 0x000fc400000000cf */
        /* <DEDUP_REMOVED lines=34> */
[----:B------:R-:W-:-:S04]  /*4a980*/  ULDC UR4, c[0x0][0x248] ;  /* 0x0000920000047ab9 */ /* 0x000fc80000000800 */
[----:B------:R0:W-:Y:S01]  /*4a990*/  STL [R1+0x108], R5 ;  /* 0x0001080501007387 */ /* 0x0001e20000100800 */
[----:B---3--:R-:W-:-:S04]  /*4a9a0*/  LOP3.LUT R8, R33, 0xffff, RZ, 0xc0, !PT ;  /* 0x0000ffff21087812 */ /* 0x008fc800078ec0ff */
[----:B------:R-:W-:Y:S02]  /*4a9b0*/  SHF.R.U32.HI R10, RZ, 0x8, R8 ;  /* 0x00000008ff0a7819 */ /* 0x000fe40000011608 */
[----:B----4-:R-:W-:Y:S02]  /*4a9c0*/  LOP3.LUT R9, R30, 0xffff, RZ, 0xc0, !PT ;  /* 0x0000ffff1e097812 */ /* 0x010fe400078ec0ff */
[----:B------:R-:W-:Y:S02]  /*4a9d0*/  PRMT R11, R8, 0x3340, R211 ;  /* 0x00003340080b7816 */ /* 0x000fe400000000d3 */
        /* <DEDUP_REMOVED lines=107> */
[----:B---3--:R-:W-:-:S04]  /*4b090*/  LOP3.LUT R8, R33, 0xffff, RZ, 0xc0, !PT ;  /* 0x0000ffff21087812 */ /* 0x008fc800078ec0ff */
[----:B------:R-:W-:Y:S02]  /*4b0a0*/  SHF.R.U32.HI R10, RZ, 0x8, R8 ;  /* 0x00000008ff0a7819 */ /* 0x000fe40000011608 */
[----:B----4-:R-:W-:Y:S02]  /*4b0b0*/  LOP3.LUT R9, R30, 0xffff, RZ, 0xc0, !PT ;  /* 0x0000ffff1e097812 */ /* 0x010fe400078ec0ff */
[----:B------:R-:W-:Y:S02]  /*4b0c0*/  PRMT R11, R8, 0x3340, R217 ;  /* 0x00003340080b7816 */ /* 0x000fe400000000d9 */
[----:B------:R-:W-:Y:S02]  /*4b0d0*/  SHF.R.U32.HI R8, RZ, 0x8, R9 ;  /* 0x00000008ff087819 */ /* 0x000fe40000011609 */
[----:B------:R-:W-:Y:S01]  /*4b0e0*/  PRMT R9, R9, 0x3340, R239 ;  /* 0x0000334009097816 */ /* 0x000fe200000000ef */
[----:B------:R0:W-:Y:S04]  /*4b0f0*/  STL [R1+0xe8], R5 ;  /* 0x0000e80501007387 */ /* 0x0001e80000100800 */
        /* <DEDUP_REMOVED lines=82> */
[----:B------:R-:W-:Y:S02]  /*4b620*/  F2FP.SATFINITE.E4M3.F32.PACK_AB_MERGE_C R38, R39, R38, RZ ;  /* 0x000000262726723e */ /* 0x000fe400048070ff */
[----:B--2---:R-:W-:-:S04]  /*4b630*/  LOP3.LUT R8, R35, 0xffff, RZ, 0xc0, !PT ;  /* 0x0000ffff23087812 */ /* 0x004fc800078ec0ff */
[----:B------:R-:W-:Y:S02]  /*4b640*/  SHF.R.U32.HI R10, RZ, 0x8, R8 ;  /* 0x00000008ff0a7819 */ /* 0x000fe40000011608 */
[----:B------:R-:W-:Y:S02]  /*4b650*/  LOP3.LUT R9, R31, 0xffff, RZ, 0xc0, !PT ;  /* 0x0000ffff1f097812 */ /* 0x000fe400078ec0ff */
[----:B------:R-:W-:Y:S02]  /*4b660*/  PRMT R11, R8, 0x3340, R223 ;  /* 0x00003340080b7816 */ /* 0x000fe400000000df */
[----:B------:R-:W-:Y:S02]  /*4b670*/  SHF.R.U32.HI R8, RZ, 0x8, R9 ;  /* 0x00000008ff087819 */ /* 0x000fe40000011609 */
[----:B------:R-:W-:Y:S02]  /*4b680*/  SHF.R.U32.HI R223, RZ, 0x8, R223 ;  /* 0x00000008ffdf7819 */ /* 0x000fe400000116df */
[----:B------:R-:W-:-:S02]  /*4b690*/  PRMT R9, R9, 0x3340, R224 ;  /* 0x0000334009097816 */ /* 0x000fc400000000e0 */
[----:B------:R-:W-:Y:S01]  /*4b6a0*/  SHF.R.U32.HI R224, RZ, 0x8, R224 ;  /* 0x00000008ffe07819 */ /* 0x000fe200000116e0 */
[----:B------:R-:W-:Y:S01]  /*4b6b0*/  STL [R1+0xc54], R11 ;  /* 0x000c540b01007387 */ /* 0x000fe20000100800 */
[----:B------:R-:W-:Y:S02]  /*4b6c0*/  LOP3.LUT R10, R10, 0xffff, RZ, 0xc0, !PT ;  /* 0x0000ffff0a0a7812 */ /* 0x000fe400078ec0ff */
[----:B------:R-:W-:Y:S01]  /*4b6d0*/  LOP3.LUT R223, R223, 0xffff, RZ, 0xc0, !PT ;  /* 0x0000ffffdfdf7812 */ /* 0x000fe200078ec0ff */
[----:B------:R0:W-:Y:S01]  /*4b6e0*/  STL [R1+0xc50], R9 ;  /* 0x000c500901007387 */ /* 0x0001e20000100800 */
[----:B------:R-:W-:Y:S02]  /*4b6f0*/  LOP3.LUT R8, R8, 0xffff, RZ, 0xc0, !PT ;  /* 0x0000ffff08087812 */ /* 0x000fe400078ec0ff */
[----:B------:R-:W-:Y:S01]  /*4b700*/  LOP3.LUT R224, R224, 0xffff, RZ, 0xc0, !PT ;  /* 0x0000ffffe0e07812 */ /* 0x000fe200078ec0ff */
[----:B------:R-:W2:Y:S03]  /*4b710*/  LDL.LU R35, [R1+0x864] ;  /* 0x0008640001237983 */ /* 0x000ea60000300800 */
[----:B------:R-:W-:Y:S01]  /*4b720*/  PRMT R8, R8, 0x3340, R224 ;  /* 0x0000334008087816 */ /* 0x000fe200000000e0 */
[----:B------:R-:W2:Y:S01]  /*4b730*/  LDL.LU R31, [R1+0x860] ;  /* 0x00086000011f7983 */ /* 0x000ea20000300800 */
[----:B0-----:R-:W-:-:S03]  /*4b740*/  PRMT R9, R10, 0x3340, R223 ;  /* 0x000033400a097816 */ /* 0x001fc600000000df */
[----:B------:R0:W-:Y:S04]  /*4b750*/  STL [R1+0xcc], R5 ;  /* 0x0000cc0501007387 */ /* 0x0001e80000100800 */
[----:B------:R-:W-:Y:S04]  /*4b760*/  STL [R1+0xad4], R9 ;  /* 0x000ad40901007387 */ /* 0x000fe80000100800 */
[----:B------:R3:W-:Y:S01]  /*4b770*/  STL [R1+0xad0], R8 ;  /* 0x000ad00801007387 */ /* 0x0007e20000100800 */
[----:B0-----:R-:W-:Y:S01]  /*4b780*/  VIADD R5, R5, UR4 ;  /* 0x0000000405057c36 */ /* 0x001fe20008000000 */
[----:B------:R-:W-:Y:S01]  /*4b790*/  ULDC UR4, c[0x0][0x248] ;  /* 0x0000920000047ab9 */ /* 0x000fe20000000800 */
[----:B---3--:R-:W-:-:S04]  /*4b7a0*/  LOP3.LUT R8, R33, 0xffff, RZ, 0xc0, !PT ;  /* 0x0000ffff21087812 */ /* 0x008fc800078ec0ff */
[----:B------:R-:W-:Y:S02]  /*4b7b0*/  PRMT R11, R8, 0x3340, R226 ;  /* 0x00003340080b7816 */ /* 0x000fe400000000e2 */
[----:B----4-:R-:W-:Y:S02]  /*4b7c0*/  LOP3.LUT R9, R30, 0xffff, RZ, 0xc0, !PT ;  /* 0x0000ffff1e097812 */ /* 0x010fe400078ec0ff */
[----:B------:R-:W-:Y:S02]  /*4b7d0*/  SHF.R.U32.HI R10, RZ, 0x8, R8 ;  /* 0x00000008ff0a7819 */ /* 0x000fe40000011608 */
[----:B------:R-:W-:Y:S02]  /*4b7e0*/  SHF.R.U32.HI R226, RZ, 0x8, R226 ;  /* 0x00000008ffe27819 */ /* 0x000fe400000116e2 */
[----:B------:R-:W-:Y:S02]  /*4b7f0*/  SHF.R.U32.HI R8, RZ, 0x8, R9 ;  /* 0x00000008ff087819 */ /* 0x000fe40000011609 */
[----:B------:R-:W-:Y:S01]  /*4b800*/  PRMT R9, R9, 0x3340, R225 ;  /* 0x0000334009097816 */ /* 0x000fe200000000e1 */
[----:B------:R0:W-:Y:S01]  /*4b810*/  STL [R1+0xc8], R5 ;  /* 0x0000c80501007387 */ /* 0x0001e20000100800 */
[----:B------:R-:W-:-:S02]  /*4b820*/  LOP3.LUT R10, R10, 0xffff, RZ, 0xc0, !PT ;  /* 0x0000ffff0a0a7812 */ /* 0x000fc400078ec0ff */
[----:B------:R-:W-:Y:S01]  /*4b830*/  LOP3.LUT R226, R226, 0xffff, RZ, 0xc0, !PT ;  /* 0x0000ffffe2e27812 */ /* 0x000fe200078ec0ff */
[----:B------:R-:W-:Y:S04]  /*4b840*/  STL [R1+0xc4c], R11 ;  /* 0x000c4c0b01007387 */ /* 0x000fe80000100800 */
[----:B------:R1:W-:Y:S01]  /*4b850*/  STL [R1+0xc48], R9 ;  /* 0x000c480901007387 */ /* 0x0003e20000100800 */
[----:B0-----:R-:W-:Y:S01]  /*4b860*/  VIADD R5, R5, UR4 ;  /* 0x0000000405057c36 */ /* 0x001fe20008000000 */
[----:B------:R-:W-:Y:S02]  /*4b870*/  SHF.R.U32.HI R225, RZ, 0x8, R225 ;  /* 0x00000008ffe17819 */ /* 0x000fe400000116e1 */
[----:B------:R-:W3:Y:S01]  /*4b880*/  LDL.LU R41, [R1+0xc84] ;  /* 0x000c840001297983 */ /* 0x000ee20000300800 */
[----:B------:R-:W-:Y:S01]  /*4b890*/  LOP3.LUT R8, R8, 0xffff, RZ, 0xc0, !PT ;  /* 0x0000ffff08087812 */ /* 0x000fe200078ec0ff */
[----:B------:R-:W-:-:S02]  /*4b8a0*/  ULDC UR4, c[0x0][0x248] ;  /* 0x0000920000047ab9 */ /* 0x000fc40000000800 */
[----:B------:R-:W4:Y:S01]  /*4b8b0*/  LDL.LU R39, [R1+0x484] ;  /* 0x0004840001277983 */ /* 0x000f220000300800 */
[----:B-1----:R-:W-:-:S05]  /*4b8c0*/  PRMT R9, R10, 0x3340, R226 ;  /* 0x000033400a097816 */ /* 0x002fca00000000e2 */
[----:B------:R-:W-:Y:S04]  /*4b8d0*/  STL [R1+0xabc], R9 ;  /* 0x000abc0901007387 */ /* 0x000fe80000100800 */
[----:B------:R0:W-:Y:S04]  /*4b8e0*/  STL [R1+0xc4], R5 ;  /* 0x0000c40501007387 */ /* 0x0001e80000100800 */
[----:B------:R-:W4:Y:S04]  /*4b8f0*/  LDL.LU R33, [R1+0xc80] ;  /* 0x000c800001217983 */ /* 0x000f280000300800 */
[----:B------:R-:W4:Y:S01]  /*4b900*/  LDL.LU R30, [R1+0x480] ;  /* 0x00048000011e7983 */ /* 0x000f220000300800 */
[----:B------:R-:W-:-:S04]  /*4b910*/  LOP3.LUT R225, R225, 0xffff, RZ, 0xc0, !PT ;  /* 0x0000ffffe1e17812 */ /* 0x000fc800078ec0ff */
[----:B------:R-:W-:Y:S02]  /*4b920*/  PRMT R8, R8, 0x3340, R225 ;  /* 0x0000334008087816 */ /* 0x000fe400000000e1 */
[----:B------:R-:W-:-:S03]  /*4b930*/  LOP3.LUT R220, R220, 0xffff, RZ, 0xc0, !PT ;  /* 0x0000ffffdcdc7812 */ /* 0x000fc600078ec0ff */
[----:B------:R-:W-:Y:S01]  /*4b940*/  STL [R1+0xab8], R8 ;  /* 0x000ab80801007387 */ /* 0x000fe20000100800 */
[----:B------:R-:W-:Y:S01]  /*4b950*/  LOP3.LUT R222, R222, 0xffff, RZ, 0xc0, !PT ;  /* 0x0000ffffdede7812 */ /* 0x000fe200078ec0ff */
[----:B0-----:R-:W-:Y:S01]  /*4b960*/  VIADD R5, R5, UR4 ;  /* 0x0000000405057c36 */ /* 0x001fe20008000000 */
[----:B------:R-:W-:-:S04]  /*4b970*/  ULDC UR4, c[0x0][0x248] ;  /* 0x0000920000047ab9 */ /* 0x000fc80000000800 */
[----:B------:R0:W-:Y:S02]  /*4b980*/  STL [R1+0xc0], R5 ;  /* 0x0000c00501007387 */ /* 0x0001e40000100800 */
[----:B0-----:R-:W-:Y:S01]  /*4b990*/  VIADD R5, R5, UR4 ;  /* 0x0000000405057c36 */ /* 0x001fe20008000000 */
[----:B------:R-:W-:Y:S01]  /*4b9a0*/  ULDC UR4, c[0x0][0x248] ;  /* 0x0000920000047ab9 */ /* 0x000fe20000000800 */
[----:B--2---:R-:W-:Y:S02]  /*4b9b0*/  LOP3.LUT R8, R35, 0xffff, RZ, 0xc0, !PT ;  /* 0x0000ffff23087812 */ /* 0x004fe400078ec0ff */
[----:B------:R-:W-:Y:S02]  /*4b9c0*/  LOP3.LUT R9, R31, 0xffff, RZ, 0xc0, !PT ;  /* 0x0000ffff1f097812 */ /* 0x000fe400078ec0ff */
[----:B------:R-:W-:Y:S02]  /*4b9d0*/  PRMT R11, R8, 0x3340, R220 ;  /* 0x00003340080b7816 */ /* 0x000fe400000000dc */
[----:B------:R-:W-:-:S02]  /*4b9e0*/  SHF.R.U32.HI R10, RZ, 0x8, R8 ;  /* 0x00000008ff0a7819 */ /* 0x000fc40000011608 */
[----:B------:R-:W-:Y:S02]  /*4b9f0*/  SHF.R.U32.HI R220, RZ, 0x8, R220 ;  /* 0x00000008ffdc7819 */ /* 0x000fe400000116dc */
[----:B------:R-:W-:Y:S02]  /*4ba00*/  SHF.R.U32.HI R8, RZ, 0x8, R9 ;  /* 0x00000008ff087819 */ /* 0x000fe40000011609 */
[--C-:B------:R-:W-:Y:S02]  /*4ba10*/  PRMT R9, R9, 0x3340, R222.reuse ;  /* 0x0000334009097816 */ /* 0x100fe400000000de */
[----:B------:R-:W-:Y:S02]  /*4ba20*/  LOP3.LUT R10, R10, 0xffff, RZ, 0xc0, !PT ;  /* 0x0000ffff0a0a7812 */ /* 0x000fe400078ec0ff */
[----:B------:R-:W-:Y:S01]  /*4ba30*/  LOP3.LUT R220, R220, 0xffff, RZ, 0xc0, !PT ;  /* 0x0000ffffdcdc7812 */ /* 0x000fe200078ec0ff */
[----:B------:R-:W-:Y:S04]  /*4ba40*/  STL [R1+0xc40], R11 ;  /* 0x000c400b01007387 */ /* 0x000fe80000100800 */
[----:B------:R0:W-:Y:S04]  /*4ba50*/  STL [R1+0xc44], R9 ;  /* 0x000c440901007387 */ /* 0x0001e80000100800 */
[----:B------:R-:W2:Y:S01]  /*4ba60*/  LDL.LU R37, [R1+0x868] ;  /* 0x0008680001257983 */ /* 0x000ea20000300800 */
[----:B------:R-:W-:-:S03]  /*4ba70*/  SHF.R.U32.HI R222, RZ, 0x8, R222 ;  /* 0x00000008ffde7819 */ /* 0x000fc600000116de */
[----:B------:R-:W2:Y:S01]  /*4ba80*/  LDL.LU R35, [R1+0xc88] ;  /* 0x000c880001237983 */ /* 0x000ea20000300800 */
[----:B0-----:R-:W-:-:S03]  /*4ba90*/  PRMT R9, R10, 0x3340, R220 ;  /* 0x000033400a097816 */ /* 0x001fc600000000dc */
[----:B------:R0:W-:Y:S01]  /*4baa0*/  STL [R1+0x4c4], R5 ;  /* 0x0004c40501007387 */ /* 0x0001e20000100800 */
[----:B------:R-:W-:-:S03]  /*4bab0*/  LOP3.LUT R8, R8, 0xffff, RZ, 0xc0, !PT ;  /* 0x0000ffff08087812 */ /* 0x000fc600078ec0ff */
[----:B------:R3:W-:Y:S01]  /*4bac0*/  STL [R1+0xaa4], R9 ;  /* 0x000aa40901007387 */ /* 0x0007e20000100800 */
[----:B------:R-:W-:-:S03]  /*4bad0*/  LOP3.LUT R222, R222, 0xffff, RZ, 0xc0, !PT ;  /* 0x0000ffffdede7812 */ /* 0x000fc600078ec0ff */
[----:B------:R-:W2:Y:S01]  /*4bae0*/  LDL.LU R31, [R1+0x488] ;  /* 0x00048800011f7983 */ /* 0x000ea20000300800 */
[----:B------:R-:W-:Y:S01]  /*4baf0*/  PRMT R8, R8, 0x3340, R222 ;  /* 0x0000334008087816 */ /* 0x000fe200000000de */
[----:B0-----:R-:W-:Y:S01]  /*4bb00*/  VIADD R5, R5, UR4 ;  /* 0x0000000405057c36 */ /* 0x001fe20008000000 */
[----:B------:R-:W-:-:S03]  /*4bb10*/  ULDC UR4, c[0x0][0x248] ;  /* 0x0000920000047ab9 */ /* 0x000fc60000000800 */
[----:B------:R-:W-:Y:S01]  /*4bb20*/  STL [R1+0xab4], R8 ;  /* 0x000ab40801007387 */ /* 0x000fe20000100800 */
[----:B---3--:R-:W-:Y:S02]  /*4bb30*/  LOP3.LUT R9, R41, 0xffff, RZ, 0xc0, !PT ;  /* 0x0000ffff29097812 */ /* 0x008fe400078ec0ff */
[----:B----4-:R-:W-:-:S04]  /*4bb40*/  LOP3.LUT R10, R39, 0xffff, RZ, 0xc0, !PT ;  /* 0x0000ffff270a7812 */ /* 0x010fc800078ec0ff */
[----:B------:R-:W-:Y:S01]  /*4bb50*/  PRMT R13, R9, 0x3340, R10 ;  /* 0x00003340090d7816 */ /* 0x000fe2000000000a */
[----:B------:R0:W-:Y:S04]  /*4bb60*/  STL [R1+0x4cc], R5 ;  /* 0x0004cc0501007387 */ /* 0x0001e80000100800 */
[----:B------:R1:W-:Y:S01]  /*4bb70*/  STL [R1+0xc3c], R13 ;  /* 0x000c3c0d01007387 */ /* 0x0003e20000100800 */
[----:B------:R-:W-:Y:S02]  /*4bb80*/  LOP3.LUT R11, R33, 0xffff, RZ, 0xc0, !PT ;  /* 0x0000ffff210b7812 */ /* 0x000fe400078ec0ff */
[----:B------:R-:W-:Y:S01]  /*4bb90*/  LOP3.LUT R12, R30, 0xffff, RZ, 0xc0, !PT ;  /* 0x0000ffff1e0c7812 */ /* 0x000fe200078ec0ff */
[----:B0-----:R-:W-:Y:S01]  /*4bba0*/  VIADD R5, R5, UR4 ;  /* 0x0000000405057c36 */ /* 0x001fe20008000000 */
[----:B------:R-:W-:Y:S01]  /*4bbb0*/  SHF.R.U32.HI R8, RZ, 0x8, R9 ;  /* 0x00000008ff087819 */ /* 0x000fe20000011609 */
[----:B------:R-:W-:Y:S01]  /*4bbc0*/  ULDC UR4, c[0x0][0x248] ;  /* 0x0000920000047ab9 */ /* 0x000fe20000000800 */
[----:B-1----:R-:W-:-:S05]  /*4bbd0*/  PRMT R13, R11, 0x3340, R12 ;  /* 0x000033400b0d7816 */ /* 0x002fca000000000c */
[----:B------:R-:W-:Y:S04]  /*4bbe0*/  STL [R1+0xc38], R13 ;  /* 0x000c380d01007387 */ /* 0x000fe80000100800 */
[----:B------:R-:W3:Y:S04]  /*4bbf0*/  LDL.LU R39, [R1+0xc8c] ;  /* 0x000c8c0001277983 */ /* 0x000ee80000300800 */
[----:B------:R-:W4:Y:S04]  /*4bc00*/  LDL.LU R33, [R1+0x48c] ;  /* 0x00048c0001217983 */ /* 0x000f280000300800 */
[----:B------:R0:W-:Y:S04]  /*4bc10*/  STL [R1+0xbc], R5 ;  /* 0x0000bc0501007387 */ /* 0x0001e80000100800 */
[----:B------:R-:W4:Y:S01]  /*4bc20*/  LDL.LU R30, [R1+0x86c] ;  /* 0x00086c00011e7983 */ /* 0x000f220000300800 */
[----:B------:R-:W-:-:S02]  /*4bc30*/  SHF.R.U32.HI R9, RZ, 0x8, R10 ;  /* 0x00000008ff097819 */ /* 0x000fc4000001160a */
[----:B------:R-:W-:Y:S02]  /*4bc40*/  LOP3.LUT R8, R8, 0xffff, RZ, 0xc0, !PT ;  /* 0x0000ffff08087812 */ /* 0x000fe400078ec0ff */
[----:B------:R-:W-:Y:S02]  /*4bc50*/  LOP3.LUT R9, R9, 0xffff, RZ, 0xc0, !PT ;  /* 0x0000ffff09097812 */ /* 0x000fe400078ec0ff */
[----:B------:R-:W-:Y:S02]  /*4bc60*/  SHF.R.U32.HI R10, RZ, 0x8, R11 ;  /* 0x00000008ff0a7819 */ /* 0x000fe4000001160b */
[----:B------:R-:W-:Y:S02]  /*4bc70*/  SHF.R.U32.HI R11, RZ, 0x8, R12 ;  /* 0x00000008ff0b7819 */ /* 0x000fe4000001160c */
[----:B------:R-:W-:Y:S02]  /*4bc80*/  PRMT R8, R8, 0x3340, R9 ;  /* 0x0000334008087816 */ /* 0x000fe40000000009 */
[----:B------:R-:W-:-:S02]  /*4bc90*/  LOP3.LUT R10, R10, 0xffff, RZ, 0xc0, !PT ;  /* 0x0000ffff0a0a7812 */ /* 0x000fc400078ec0ff */
[----:B------:R-:W-:Y:S01]  /*4bca0*/  LOP3.LUT R11, R11, 0xffff, RZ, 0xc0, !PT ;  /* 0x0000ffff0b0b7812 */ /* 0x000fe200078ec0ff */
[----:B------:R1:W-:Y:S01]  /*4bcb0*/  STL [R1+0xaa0], R8 ;  /* 0x000aa00801007387 */ /* 0x0003e20000100800 */
[----:B------:R-:W-:Y:S01]  /*4bcc0*/  LOP3.LUT R216, R216, 0xffff, RZ, 0xc0, !PT ;  /* 0x0000ffffd8d87812 */ /* 0x000fe200078ec0ff */
[----:B0-----:R-:W-:Y:S01]  /*4bcd0*/  VIADD R5, R5, UR4 ;  /* 0x0000000405057c36 */ /* 0x001fe20008000000 */
[----:B------:R-:W-:Y:S01]  /*4bce0*/  ULDC UR4, c[0x0][0x248] ;  /* 0x0000920000047ab9 */ /* 0x000fe20000000800 */
[----:B-1----:R-:W-:-:S05]  /*4bcf0*/  PRMT R8, R10, 0x3340, R11 ;  /* 0x000033400a087816 */ /* 0x002fca000000000b */
[----:B------:R-:W-:Y:S04]  /*4bd00*/  STL [R1+0xa9c], R8 ;  /* 0x000a9c0801007387 */ /* 0x000fe80000100800 */
[----:B------:R0:W-:Y:S02]  /*4bd10*/  STL [R1+0x594], R5 ;  /* 0x0005940501007387 */ /* 0x0001e40000100800 */
[----:B0-----:R-:W-:Y:S01]  /*4bd20*/  VIADD R5, R5, UR4 ;  /* 0x0000000405057c36 */ /* 0x001fe20008000000 */
[----:B------:R-:W-:Y:S01]  /*4bd30*/  ULDC UR4, c[0x0][0x248] ;  /* 0x0000920000047ab9 */ /* 0x000fe20000000800 */
[----:B------:R-:W-:Y:S02]  /*4bd40*/  LOP3.LUT R212, R212, 0xffff, RZ, 0xc0, !PT ;  /* 0x0000ffffd4d47812 */ /* 0x000fe400078ec0ff */
[----:B--2---:R-:W-:-:S04]  /*4bd50*/  LOP3.LUT R9, R37, 0xffff, RZ, 0xc0, !PT ;  /* 0x0000ffff25097812 */ /* 0x004fc800078ec0ff */
[--C-:B------:R-:W-:Y:S02]  /*4bd60*/  PRMT R13, R9, 0x3340, R216.reuse ;  /* 0x00003340090d7816 */ /* 0x100fe400000000d8 */
[----:B------:R-:W-:Y:S02]  /*4bd70*/  LOP3.LUT R11, R35, 0xffff, RZ, 0xc0, !PT ;  /* 0x0000ffff230b7812 */ /* 0x000fe400078ec0ff */
[----:B------:R-:W-:Y:S02]  /*4bd80*/  SHF.R.U32.HI R8, RZ, 0x8, R9 ;  /* 0x00000008ff087819 */ /* 0x000fe40000011609 */
[----:B------:R-:W-:Y:S01]  /*4bd90*/  SHF.R.U32.HI R9, RZ, 0x8, R216 ;  /* 0x00000008ff097819 */ /* 0x000fe200000116d8 */
[----:B------:R0:W-:Y:S01]  /*4bda0*/  STL [R1+0xc34], R13 ;  /* 0x000c340d01007387 */ /* 0x0001e20000100800 */
[----:B------:R-:W-:Y:S02]  /*4bdb0*/  LOP3.LUT R12, R31, 0xffff, RZ, 0xc0, !PT ;  /* 0x0000ffff1f0c7812 */ /* 0x000fe400078ec0ff */
[----:B------:R-:W-:-:S02]  /*4bdc0*/  LOP3.LUT R8, R8, 0xffff, RZ, 0xc0, !PT ;  /* 0x0000ffff08087812 */ /* 0x000fc400078ec0ff */
[----:B------:R-:W-:Y:S02]  /*4bdd0*/  LOP3.LUT R9, R9, 0xffff, RZ, 0xc0, !PT ;  /* 0x0000ffff09097812 */ /* 0x000fe400078ec0ff */
[--C-:B0-----:R-:W-:Y:S02]  /*4bde0*/  PRMT R13, R11, 0x3340, R12.reuse ;  /* 0x000033400b0d7816 */ /* 0x101fe4000000000c */
[----:B------:R-:W-:Y:S02]  /*4bdf0*/  SHF.R.U32.HI R10, RZ, 0x8, R11 ;  /* 0x00000008ff0a7819 */ /* 0x000fe4000001160b */
[----:B------:R-:W-:Y:S01]  /*4be00*/  SHF.R.U32.HI R11, RZ, 0x8, R12 ;  /* 0x00000008ff0b7819 */ /* 0x000fe2000001160c */
[----:B------:R-:W-:Y:S01]  /*4be10*/  STL [R1+0xc30], R13 ;  /* 0x000c300d01007387 */ /* 0x000fe20000100800 */
[----:B------:R-:W-:Y:S02]  /*4be20*/  PRMT R8, R8, 0x3340, R9 ;  /* 0x0000334008087816 */ /* 0x000fe40000000009 */
[----:B------:R-:W-:Y:S01]  /*4be30*/  LOP3.LUT R10, R10, 0xffff, RZ, 0xc0, !PT ;  /* 0x0000ffff0a0a7812 */ /* 0x000fe200078ec0ff */
[----:B------:R-:W2:Y:S01]  /*4be40*/  LDL.LU R37, [R1+0x870] ;  /* 0x0008700001257983 */ /* 0x000ea20000300800 */
[----:B------:R-:W-:-:S03]  /*4be50*/  LOP3.LUT R11, R11, 0xffff, RZ, 0xc0, !PT ;  /* 0x0000ffff0b0b7812 */ /* 0x000fc600078ec0ff */
[----:B------:R-:W2:Y:S04]  /*4be60*/  LDL.LU R35, [R1+0xc90] ;  /* 0x000c900001237983 */ /* 0x000ea80000300800 */
[----:B------:R-:W-:Y:S04]  /*4be70*/  STL [R1+0xb8], R5 ;  /* 0x0000b80501007387 */ /* 0x000fe80000100800 */
[----:B------:R0:W-:Y:S04]  /*4be80*/  STL [R1+0xa90], R8 ;  /* 0x000a900801007387 */ /* 0x0001e80000100800 */
[----:B------:R-:W2:Y:S01]  /*4be90*/  LDL.LU R31, [R1+0x490] ;  /* 0x00049000011f7983 */ /* 0x000ea20000300800 */
[----:B0-----:R-:W-:-:S05]  /*4bea0*/  PRMT R8, R10, 0x3340, R11 ;  /* 0x000033400a087816 */ /* 0x001fca000000000b */
[----:B------:R4:W-:Y:S01]  /*4beb0*/  STL [R1+0xa88], R8 ;  /* 0x000a880801007387 */ /* 0x0009e20000100800 */
[----:B------:R-:W-:Y:S01]  /*4bec0*/  VIADD R5, R5, UR4 ;  /* 0x0000000405057c36 */ /* 0x000fe20008000000 */
[----:B------:R-:W-:Y:S01]  /*4bed0*/  ULDC UR4, c[0x0][0x248] ;  /* 0x0000920000047ab9 */ /* 0x000fe20000000800 */
[----:B---3--:R-:W-:Y:S02]  /*4bee0*/  LOP3.LUT R10, R39, 0xffff, RZ, 0xc0, !PT ;  /* 0x0000ffff270a7812 */ /* 0x008fe400078ec0ff */
[----:B----4-:R-:W-:Y:S02]  /*4bef0*/  LOP3.LUT R8, R33, 0xffff, RZ, 0xc0, !PT ;  /* 0x0000ffff21087812 */ /* 0x010fe400078ec0ff */
[----:B------:R-:W-:Y:S02]  /*4bf00*/  SHF.R.U32.HI R11, RZ, 0x8, R10 ;  /* 0x00000008ff0b7819 */ /* 0x000fe4000001160a */
[----:B------:R-:W-:Y:S02]  /*4bf10*/  PRMT R12, R10, 0x3340, R8 ;  /* 0x000033400a0c7816 */ /* 0x000fe40000000008 */
[----:B------:R-:W-:-:S02]  /*4bf20*/  LOP3.LUT R9, R30, 0xffff, RZ, 0xc0, !PT ;  /* 0x0000ffff1e097812 */ /* 0x000fc400078ec0ff */
[----:B------:R-:W-:Y:S02]  /*4bf30*/  SHF.R.U32.HI R10, RZ, 0x8, R8 ;  /* 0x00000008ff0a7819 */ /* 0x000fe40000011608 */
[----:B------:R-:W-:Y:S02]  /*4bf40*/  SHF.R.U32.HI R8, RZ, 0x8, R9 ;  /* 0x00000008ff087819 */ /* 0x000fe40000011609 */
[--C-:B------:R-:W-:Y:S01]  /*4bf50*/  PRMT R9, R9, 0x3340, R212.reuse ;  /* 0x0000334009097816 */ /* 0x100fe200000000d4 */
[----:B------:R0:W-:Y:S01]  /*4bf60*/  STL [R1+0x5b4], R5 ;  /* 0x0005b40501007387 */ /* 0x0001e20000100800 */
[----:B------:R-:W-:Y:S02]  /*4bf70*/  LOP3.LUT R11, R11, 0xffff, RZ, 0xc0, !PT ;  /* 0x0000ffff0b0b7812 */ /* 0x000fe400078ec0ff */
[----:B------:R-:W-:Y:S01]  /*4bf80*/  LOP3.LUT R10, R10, 0xffff, RZ, 0xc0, !PT ;  /* 0x0000ffff0a0a7812 */ /* 0x000fe200078ec0ff */
[----:B------:R-:W-:Y:S04]  /*4bf90*/  STL [R1+0xc2c], R12 ;  /* 0x000c2c0c01007387 */ /* 0x000fe80000100800 */
[----:B------:R1:W-:Y:S01]  /*4bfa0*/  STL [R1+0xc28], R9 ;  /* 0x000c280901007387 */ /* 0x0003e20000100800 */
[----:B0-----:R-:W-:Y:S01]  /*4bfb0*/  VIADD R5, R5, UR4 ;  /* 0x0000000405057c36 */ /* 0x001fe20008000000 */
[----:B------:R-:W-:-:S02]  /*4bfc0*/  SHF.R.U32.HI R212, RZ, 0x8, R212 ;  /* 0x00000008ffd47819 */ /* 0x000fc400000116d4 */
[----:B------:R-:W3:Y:S01]  /*4bfd0*/  LDL.LU R41, [R1+0xc94] ;  /* 0x000c940001297983 */ /* 0x000ee20000300800 */
[----:B------:R-:W-:Y:S01]  /*4bfe0*/  LOP3.LUT R8, R8, 0xffff, RZ, 0xc0, !PT ;  /* 0x0000ffff08087812 */ /* 0x000fe200078ec0ff */
[----:B------:R-:W-:Y:S02]  /*4bff0*/  ULDC UR4, c[0x0][0x248] ;  /* 0x0000920000047ab9 */ /* 0x000fe40000000800 */
[----:B------:R-:W4:Y:S01]  /*4c000*/  LDL.LU R33, [R1+0x494] ;  /* 0x0004940001217983 */ /* 0x000f220000300800 */
[----:B-1----:R-:W-:-:S05]  /*4c010*/  PRMT R9, R11, 0x3340, R10 ;  /* 0x000033400b097816 */ /* 0x002fca000000000a */
[----:B------:R-:W-:Y:S04]  /*4c020*/  STL [R1+0xa80], R9 ;  /* 0x000a800901007387 */ /* 0x000fe80000100800 */
[----:B------:R0:W-:Y:S04]  /*4c030*/  STL [R1+0xb4], R5 ;  /* 0x0000b40501007387 */ /* 0x0001e80000100800 */
[----:B------:R-:W4:Y:S01]  /*4c040*/  LDL.LU R30, [R1+0x874] ;  /* 0x00087400011e7983 */ /* 0x000f220000300800 */
[----:B------:R-:W-:Y:S02]  /*4c050*/  LOP3.LUT R212, R212, 0xffff, RZ, 0xc0, !PT ;  /* 0x0000ffffd4d47812 */ /* 0x000fe400078ec0ff */
[----:B------:R-:W-:-:S02]  /*4c060*/  LOP3.LUT R214, R214, 0xffff, RZ, 0xc0, !PT ;  /* 0x0000ffffd6d67812 */ /* 0x000fc400078ec0ff */
[----:B------:R-:W-:Y:S01]  /*4c070*/  PRMT R8, R8, 0x3340, R212 ;  /* 0x0000334008087816 */ /* 0x000fe200000000d4 */
[----:B0-----:R-:W-:Y:S01]  /*4c080*/  VIADD R5, R5, UR4 ;  /* 0x0000000405057c36 */ /* 0x001fe20008000000 */
[----:B------:R-:W-:-:S03]  /*4c090*/  ULDC UR4, c[0x0][0x248] ;  /* 0x0000920000047ab9 */ /* 0x000fc60000000800 */
        /* <DEDUP_REMOVED lines=16> */
[----:B------:R-:W-:Y:S01]  /*4c1a0*/  PRMT R8, R8, 0x3340, R9 ;  /* 0x0000334008087816 */ /* 0x000fe20000000009 */
[----:B------:R-:W-:Y:S01]  /*4c1b0*/  STL [R1+0xc20], R13 ;  /* 0x000c200d01007387 */ /* 0x000fe20000100800 */
[----:B------:R-:W-:-:S03]  /*4c1c0*/  SHF.R.U32.HI R11, RZ, 0x8, R12 ;  /* 0x00000008ff0b7819 */ /* 0x000fc6000001160c */
[----:B------:R-:W2:Y:S01]  /*4c1d0*/  LDL.LU R39, [R1+0xc9c] ;  /* 0x000c9c0001277983 */ /* 0x000ea20000300800 */
[----:B------:R-:W-:-:S03]  /*4c1e0*/  LOP3.LUT R10, R10, 0xffff, RZ, 0xc0, !PT ;  /* 0x0000ffff0a0a7812 */ /* 0x000fc600078ec0ff */
[----:B------:R-:W2:Y:S01]  /*4c1f0*/  LDL.LU R37, [R1+0x49c] ;  /* 0x00049c0001257983 */ /* 0x000ea20000300800 */
[----:B------:R-:W-:-:S03]  /*4c200*/  LOP3.LUT R11, R11, 0xffff, RZ, 0xc0, !PT ;  /* 0x0000ffff0b0b7812 */ /* 0x000fc600078ec0ff */
[----:B------:R-:W-:Y:S04]  /*4c210*/  STL [R1+0xb0], R5 ;  /* 0x0000b00501007387 */ /* 0x000fe80000100800 */
[----:B------:R-:W2:Y:S04]  /*4c220*/  LDL.LU R35, [R1+0xc98] ;  /* 0x000c980001237983 */ /* 0x000ea80000300800 */
        /* <DEDUP_REMOVED lines=9> */
[----:B------:R-:W-:Y:S01]  /*4c2c0*/  PRMT R12, R10, 0x3340, R8 ;  /* 0x000033400a0c7816 */ /* 0x000fe20000000008 */
[----:B------:R0:W-:Y:S01]  /*4c2d0*/  STL [R1+0x5c4], R5 ;  /* 0x0005c40501007387 */ /* 0x0001e20000100800 */
[----:B------:R-:W-:-:S04]  /*4c2e0*/  LOP3.LUT R9, R30, 0xffff, RZ, 0xc0, !PT ;  /* 0x0000ffff1e097812 */ /* 0x000fc800078ec0ff */
[----:B------:R-:W-:Y:S02]  /*4c2f0*/  SHF.R.U32.HI R10, RZ, 0x8, R9 ;  /* 0x00000008ff0a7819 */ /* 0x000fe40000011609 */
[----:B------:R-:W-:Y:S01]  /*4c300*/  PRMT R9, R9, 0x3340, R208 ;  /* 0x0000334009097816 */ /* 0x000fe200000000d0 */
[----:B------:R-:W-:Y:S04]  /*4c310*/  STL [R1+0xc0c], R12 ;  /* 0x000c0c0c01007387 */ /* 0x000fe80000100800 */
[----:B------:R-:W-:Y:S04]  /*4c320*/  STL [R1+0xc08], R9 ;  /* 0x000c080901007387 */ /* 0x000fe80000100800 */
[----:B------:R-:W3:Y:S04]  /*4c330*/  LDL.LU R33, [R1+0x87c] ;  /* 0x00087c0001217983 */ /* 0x000ee80000300800 */
[----:B------:R-:W4:Y:S01]  /*4c340*/  LDL.LU R30, [R1+0x878] ;  /* 0x00087800011e7983 */ /* 0x000f220000300800 */
[----:B------:R-:W-:-:S02]  /*4c350*/  SHF.R.U32.HI R8, RZ, 0x8, R8 ;  /* 0x00000008ff087819 */ /* 0x000fc40000011608 */
[----:B------:R-:W-:Y:S02]  /*4c360*/  LOP3.LUT R11, R11, 0xffff, RZ, 0xc0, !PT ;  /* 0x0000ffff0b0b7812 */ /* 0x000fe400078ec0ff */
[----:B------:R-:W-:Y:S01]  /*4c370*/  LOP3.LUT R8, R8, 0xffff, RZ, 0xc0, !PT ;  /* 0x0000ffff08087812 */ /* 0x000fe200078ec0ff */
[----:B0-----:R-:W-:Y:S01]  /*4c380*/  VIADD R5, R5, UR4 ;  /* 0x0000000405057c36 */ /* 0x001fe20008000000 */
[----:B------:R-:W-:Y:S01]  /*4c390*/  SHF.R.U32.HI R208, RZ, 0x8, R208 ;  /* 0x00000008ffd07819 */ /* 0x000fe200000116d0 */
[----:B------:R-:W-:Y:S01]  /*4c3a0*/  ULDC UR4, c[0x0][0x248] ;  /* 0x0000920000047ab9 */ /* 0x000fe20000000800 */
[----:B------:R-:W-:Y:S02]  /*4c3b0*/  PRMT R8, R11, 0x3340, R8 ;  /* 0x000033400b087816 */ /* 0x000fe40000000008 */
[----:B------:R-:W-:Y:S02]  /*4c3c0*/  LOP3.LUT R10, R10, 0xffff, RZ, 0xc0, !PT ;  /* 0x0000ffff0a0a7812 */ /* 0x000fe400078ec0ff */
[----:B------:R-:W-:Y:S01]  /*4c3d0*/  LOP3.LUT R208, R208, 0xffff, RZ, 0xc0, !PT ;  /* 0x0000ffffd0d07812 */ /* 0x000fe200078ec0ff */
[----:B------:R-:W-:Y:S04]  /*4c3e0*/  STL [R1+0x5b0], R5 ;  /* 0x0005b00501007387 */ /* 0x000fe80000100800 */
[----:B------:R0:W-:Y:S02]  /*4c3f0*/  STL [R1+0xa60], R8 ;  /* 0x000a600801007387 */ /* 0x0001e40000100800 */
[----:B0-----:R-:W-:Y:S01]  /*4c400*/  PRMT R8, R10, 0x3340, R208 ;  /* 0x000033400a087816 */ /* 0x001fe200000000d0 */
[----:B------:R-:W-:Y:S01]  /*4c410*/  VIADD R5, R5, UR4 ;  /* 0x0000000405057c36 */ /* 0x000fe20008000000 */
[----:B------:R-:W-:-:S03]  /*4c420*/  ULDC UR4, c[0x0][0x248] ;  /* 0x0000920000047ab9 */ /* 0x000fc60000000800 */
[----:B------:R-:W-:Y:S04]  /*4c430*/  STL [R1+0xa5c], R8 ;  /* 0x000a5c0801007387 */ /* 0x000fe80000100800 */
[----:B------:R0:W-:Y:S02]  /*4c440*/  STL [R1+0x5c8], R5 ;  /* 0x0005c80501007387 */ /* 0x0001e40000100800 */
[----:B0-----:R-:W-:Y:S01]  /*4c450*/  VIADD R5, R5, UR4 ;  /* 0x0000000405057c36 */ /* 0x001fe20008000000 */
[----:B------:R-:W-:Y:S01]  /*4c460*/  LOP3.LUT R204, R204, 0xffff, RZ, 0xc0, !PT ;  /* 0x0000ffffcccc7812 */ /* 0x000fe200078ec0ff */
[----:B------:R-:W-:Y:S01]  /*4c470*/  ULDC UR4, c[0x0][0x248] ;  /* 0x0000920000047ab9 */ /* 0x000fe20000000800 */
[----:B------:R-:W-:Y:S02]  /*4c480*/  LOP3.LUT R206, R206, 0xffff, RZ, 0xc0, !PT ;  /* 0x0000ffffcece7812 */ /* 0x000fe400078ec0ff */
[----:B--2---:R-:W-:-:S02]  /*4c490*/  LOP3.LUT R11, R39, 0xffff, RZ, 0xc0, !PT ;  /* 0x0000ffff270b7812 */ /* 0x004fc400078ec0ff */
[----:B------:R-:W-:Y:S02]  /*4c4a0*/  LOP3.LUT R12, R37, 0xffff, RZ, 0xc0, !PT ;  /* 0x0000ffff250c7812 */ /* 0x000fe400078ec0ff */
[----:B------:R-:W-:Y:S02]  /*4c4b0*/  SHF.R.U32.HI R10, RZ, 0x8, R11 ;  /* 0x00000008ff0a7819 */ /* 0x000fe4000001160b */
[--C-:B------:R-:W-:Y:S02]  /*4c4c0*/  PRMT R13, R11, 0x3340, R12.reuse ;  /* 0x000033400b0d7816 */ /* 0x100fe4000000000c */
[----:B------:R-:W-:Y:S02]  /*4c4d0*/  LOP3.LUT R9, R35, 0xffff, RZ, 0xc0, !PT ;  /* 0x0000ffff23097812 */ /* 0x000fe400078ec0ff */
[----:B------:R-:W-:Y:S02]  /*4c4e0*/  SHF.R.U32.HI R12, RZ, 0x8, R12 ;  /* 0x00000008ff0c7819 */ /* 0x000fe4000001160c */
[----:B------:R-:W-:-:S02]  /*4c4f0*/  SHF.R.U32.HI R11, RZ, 0x8, R9 ;  /* 0x00000008ff0b7819 */ /* 0x000fc40000011609 */
[----:B------:R-:W-:Y:S02]  /*4c500*/  LOP3.LUT R8, R31, 0xffff, RZ, 0xc0, !PT ;  /* 0x0000ffff1f087812 */ /* 0x000fe400078ec0ff */
[----:B------:R-:W-:Y:S02]  /*4c510*/  LOP3.LUT R10, R10, 0xffff, RZ, 0xc0, !PT ;  /* 0x0000ffff0a0a7812 */ /* 0x000fe400078ec0ff */
[--C-:B------:R-:W-:Y:S02]  /*4c520*/  PRMT R9, R9, 0x3340, R8.reuse ;  /* 0x0000334009097816 */ /* 0x100fe40000000008 */
[----:B------:R-:W-:Y:S01]  /*4c530*/  LOP3.LUT R12, R12, 0xffff, RZ, 0xc0, !PT ;  /* 0x0000ffff0c0c7812 */ /* 0x000fe200078ec0ff */
[----:B------:R-:W-:Y:S01]  /*4c540*/  STL [R1+0xbd4], R13 ;  /* 0x000bd40d01007387 */ /* 0x000fe20000100800 */
[----:B------:R-:W-:-:S03]  /*4c550*/  SHF.R.U32.HI R8, RZ, 0x8, R8 ;  /* 0x00000008ff087819 */ /* 0x000fc60000011608 */
[----:B------:R0:W-:Y:S01]  /*4c560*/  STL [R1+0xbcc], R9 ;  /* 0x000bcc0901007387 */ /* 0x0001e20000100800 */
[----:B------:R-:W-:Y:S02]  /*4c570*/  LOP3.LUT R11, R11, 0xffff, RZ, 0xc0, !PT ;  /* 0x0000ffff0b0b7812 */ /* 0x000fe400078ec0ff */
[----:B------:R-:W-:Y:S01]  /*4c580*/  LOP3.LUT R8, R8, 0xffff, RZ, 0xc0, !PT ;  /* 0x0000ffff08087812 */ /* 0x000fe200078ec0ff */
[----:B------:R-:W2:Y:S01]  /*4c590*/  LDL.LU R41, [R1+0xca4] ;  /* 0x000ca40001297983 */ /* 0x000ea20000300800 */
[----:B0-----:R-:W-:-:S03]  /*4c5a0*/  PRMT R9, R10, 0x3340, R12 ;  /* 0x000033400a097816 */ /* 0x001fc6000000000c */
[----:B------:R-:W2:Y:S01]  /*4c5b0*/  LDL.LU R39, [R1+0x4a4] ;  /* 0x0004a40001277983 */ /* 0x000ea20000300800 */
[----:B------:R-:W-:-:S03]  /*4c5c0*/  PRMT R8, R11, 0x3340, R8 ;  /* 0x000033400b087816 */ /* 0x000fc60000000008 */
[----:B------:R-:W-:Y:S04]  /*4c5d0*/  STL [R1+0xa50], R9 ;  /* 0x000a500901007387 */ /* 0x000fe80000100800 */
[----:B------:R0:W-:Y:S04]  /*4c5e0*/  STL [R1+0x5c0], R5 ;  /* 0x0005c00501007387 */ /* 0x0001e80000100800 */
[----:B------:R-:W2:Y:S04]  /*4c5f0*/  LDL.LU R35, [R1+0xca0] ;  /* 0x000ca00001237983 */ /* 0x000ea80000300800 */
[----:B------:R-:W2:Y:S04]  /*4c600*/  LDL.LU R31, [R1+0x4a0] ;  /* 0x0004a000011f7983 */ /* 0x000ea80000300800 */
[----:B------:R3:W-:Y:S01]  /*4c610*/  STL [R1+0xa4c], R8 ;  /* 0x000a4c0801007387 */ /* 0x0007e20000100800 */
[----:B0-----:R-:W-:Y:S01]  /*4c620*/  VIADD R5, R5, UR4 ;  /* 0x0000000405057c36 */ /* 0x001fe20008000000 */
[----:B------:R-:W-:Y:S01]  /*4c630*/  ULDC UR4, c[0x0][0x248] ;  /* 0x0000920000047ab9 */ /* 0x000fe20000000800 */
[----:B---3--:R-:W-:-:S02]  /*4c640*/  LOP3.LUT R8, R33, 0xffff, RZ, 0xc0, !PT ;  /* 0x0000ffff21087812 */ /* 0x008fc400078ec0ff */
[----:B----4-:R-:W-:Y:S02]  /*4c650*/  LOP3.LUT R9, R30, 0xffff, RZ, 0xc0, !PT ;  /* 0x0000ffff1e097812 */ /* 0x010fe400078ec0ff */
[----:B------:R-:W-:Y:S02]  /*4c660*/  PRMT R11, R8, 0x3340, R204 ;  /* 0x00003340080b7816 */ /* 0x000fe400000000cc */
        /* <DEDUP_REMOVED lines=15> */
[----:B-1----:R-:W-:-:S03]  /*4c760*/  PRMT R9, R10, 0x3340, R204 ;  /* 0x000033400a097816 */ /* 0x002fc600000000cc */
[----:B------:R0:W-:Y:S04]  /*4c770*/  STL [R1+0x5bc], R5 ;  /* 0x0005bc0501007387 */ /* 0x0001e80000100800 */
[----:B------:R-:W-:Y:S04]  /*4c780*/  STL [R1+0xa44], R9 ;  /* 0x000a440901007387 */ /* 0x000fe80000100800 */
[----:B------:R-:W4:Y:S01]  /*4c790*/  LDL.LU R30, [R1+0x4a8] ;  /* 0x0004a800011e7983 */ /* 0x000f220000300800 */
[----:B------:R-:W-:-:S04]  /*4c7a0*/  LOP3.LUT R206, R206, 0xffff, RZ, 0xc0, !PT ;  /* 0x0000ffffcece7812 */ /* 0x000fc800078ec0ff */
[----:B------:R-:W-:Y:S01]  /*4c7b0*/  PRMT R8, R8, 0x3340, R206 ;  /* 0x0000334008087816 */ /* 0x000fe200000000ce */
[----:B0-----:R-:W-:Y:S01]  /*4c7c0*/  VIADD R5, R5, UR4 ;  /* 0x0000000405057c36 */ /* 0x001fe20008000000 */
[----:B------:R-:W-:-:S03]  /*4c7d0*/  ULDC UR4, c[0x0][0x248] ;  /* 0x0000920000047ab9 */ /* 0x000fc60000000800 */
[----:B------:R-:W-:Y:S04]  /*4c7e0*/  STL [R1+0xa48], R8 ;  /* 0x000a480801007387 */ /* 0x000fe80000100800 */
[----:B------:R0:W-:Y:S01]  /*4c7f0*/  STL [R1+0x5cc], R5 ;  /* 0x0005cc0501007387 */ /* 0x0001e20000100800 */
[----:B------:R-:W-:Y:S01]  /*4c800*/  LOP3.LUT R200, R200, 0xffff, RZ, 0xc0, !PT ;  /* 0x0000ffffc8c87812 */ /* 0x000fe200078ec0ff */
[----:B0-----:R-:W-:Y:S01]  /*4c810*/  VIADD R5, R5, UR4 ;  /* 0x0000000405057c36 */ /* 0x001fe20008000000 */
[----:B------:R-:W-:Y:S01]  /*4c820*/  ULDC UR4, c[0x0][0x248] ;  /* 0x0000920000047ab9 */ /* 0x000fe20000000800 */
[----:B--2---:R-:W-:Y:S02]  /*4c830*/  LOP3.LUT R11, R41, 0xffff, RZ, 0xc0, !PT ;  /* 0x0000ffff290b7812 */ /* 0x004fe400078ec0ff */
[----:B------:R-:W-:-:S02]  /*4c840*/  LOP3.LUT R12, R39, 0xffff, RZ, 0xc0, !PT ;  /* 0x0000ffff270c7812 */ /* 0x000fc400078ec0ff */
[----:B------:R-:W-:Y:S02]  /*4c850*/  SHF.R.U32.HI R10, RZ, 0x8, R11 ;  /* 0x00000008ff0a7819 */ /* 0x000fe4000001160b */
[--C-:B------:R-:W-:Y:S02]  /*4c860*/  PRMT R13, R11, 0x3340, R12.reuse ;  /* 0x000033400b0d7816 */ /* 0x100fe4000000000c */
[----:B------:R-:W-:Y:S02]  /*4c870*/  SHF.R.U32.HI R12, RZ, 0x8, R12 ;  /* 0x00000008ff0c7819 */ /* 0x000fe4000001160c */
[----:B------:R-:W-:Y:S02]  /*4c880*/  LOP3.LUT R9, R35, 0xffff, RZ, 0xc0, !PT ;  /* 0x0000ffff23097812 */ /* 0x000fe400078ec0ff */
[----:B------:R-:W-:Y:S02]  /*4c890*/  LOP3.LUT R8, R31, 0xffff, RZ, 0xc0, !PT ;  /* 0x0000ffff1f087812 */ /* 0x000fe400078ec0ff */
[----:B------:R-:W-:-:S02]  /*4c8a0*/  SHF.R.U32.HI R11, RZ, 0x8, R9 ;  /* 0x00000008ff0b7819 */ /* 0x000fc40000011609 */
[--C-:B------:R-:W-:Y:S02]  /*4c8b0*/  PRMT R9, R9, 0x3340, R8.reuse ;  /* 0x0000334009097816 */ /* 0x100fe40000000008 */
[----:B------:R-:W-:Y:S02]  /*4c8c0*/  LOP3.LUT R10, R10, 0xffff, RZ, 0xc0, !PT ;  /* 0x0000ffff0a0a7812 */ /* 0x000fe400078ec0ff */
[----:B------:R-:W-:Y:S01]  /*4c8d0*/  LOP3.LUT R12, R12, 0xffff, RZ, 0xc0, !PT ;  /* 0x0000ffff0c0c7812 */ /* 0x000fe200078ec0ff */
[----:B------:R-:W-:Y:S01]  /*4c8e0*/  STL [R1+0xba8], R13 ;  /* 0x000ba80d01007387 */ /* 0x000fe20000100800 */
[----:B------:R-:W-:-:S03]  /*4c8f0*/  SHF.R.U32.HI R8, RZ, 0x8, R8 ;  /* 0x00000008ff087819 */ /* 0x000fc60000011608 */
[----:B------:R0:W-:Y:S01]  /*4c900*/  STL [R1+0xba0], R9 ;  /* 0x000ba00901007387 */ /* 0x0001e20000100800 */
[----:B------:R-:W-:-:S03]  /*4c910*/  LOP3.LUT R11, R11, 0xffff, RZ, 0xc0, !PT ;  /* 0x0000ffff0b0b7812 */ /* 0x000fc600078ec0ff */
[----:B------:R-:W2:Y:S01]  /*4c920*/  LDL.LU R39, [R1+0xcac] ;  /* 0x000cac0001277983 */ /* 0x000ea20000300800 */
[----:B------:R-:W-:-:S03]  /*4c930*/  LOP3.LUT R8, R8, 0xffff, RZ, 0xc0, !PT ;  /* 0x0000ffff08087812 */ /* 0x000fc600078ec0ff */
[----:B------:R-:W2:Y:S01]  /*4c940*/  LDL.LU R35, [R1+0x4ac] ;  /* 0x0004ac0001237983 */ /* 0x000ea20000300800 */
[----:B0-----:R-:W-:-:S03]  /*4c950*/  PRMT R9, R10, 0x3340, R12 ;  /* 0x000033400a097816 */ /* 0x001fc6000000000c */
[----:B------:R0:W-:Y:S04]  /*4c960*/  STL [R1+0x5ac], R5 ;  /* 0x0005ac0501007387 */ /* 0x0001e80000100800 */
[----:B------:R-:W2:Y:S01]  /*4c970*/  LDL.LU R31, [R1+0x884] ;  /* 0x00088400011f7983 */ /* 0x000ea20000300800 */
[----:B------:R-:W-:-:S03]  /*4c980*/  PRMT R8, R11, 0x3340, R8 ;  /* 0x000033400b087816 */ /* 0x000fc60000000008 */
[----:B------:R3:W-:Y:S01]  /*4c990*/  STL [R1+0xa34], R9 ;  /* 0x000a340901007387 */ /* 0x0007e20000100800 */
[----:B0-----:R-:W-:Y:S01]  /*4c9a0*/  VIADD R5, R5, UR4 ;  /* 0x0000000405057c36 */ /* 0x001fe20008000000 */
[----:B------:R-:W-:Y:S02]  /*4c9b0*/  ULDC UR4, c[0x0][0x248] ;  /* 0x0000920000047ab9 */ /* 0x000fe40000000800 */
[----:B------:R0:W-:Y:S01]  /*4c9c0*/  STL [R1+0xa30], R8 ;  /* 0x000a300801007387 */ /* 0x0001e20000100800 */
[----:B---3--:R-:W-:Y:S02]  /*4c9d0*/  LOP3.LUT R9, R37, 0xffff, RZ, 0xc0, !PT ;  /* 0x0000ffff25097812 */ /* 0x008fe400078ec0ff */
[----:B----4-:R-:W-:Y:S02]  /*4c9e0*/  LOP3.LUT R11, R33, 0xffff, RZ, 0xc0, !PT ;  /* 0x0000ffff210b7812 */ /* 0x010fe400078ec0ff */
[----:B------:R-:W-:Y:S01]  /*4c9f0*/  PRMT R13, R9, 0x3340, R200 ;  /* 0x00003340090d7816 */ /* 0x000fe200000000c8 */
[----:B------:R-:W-:Y:S01]  /*4ca00*/  STL [R1+0x5a8], R5 ;  /* 0x0005a80501007387 */ /* 0x000fe20000100800 */
[----:B0-----:R-:W-:-:S02]  /*4ca10*/  SHF.R.U32.HI R8, RZ, 0x8, R9 ;  /* 0x00000008ff087819 */ /* 0x001fc40000011609 */
[----:B------:R-:W-:Y:S01]  /*4ca20*/  SHF.R.U32.HI R9, RZ, 0x8, R200 ;  /* 0x00000008ff097819 */ /* 0x000fe200000116c8 */
[----:B------:R0:W-:Y:S01]  /*4ca30*/  STL [R1+0xb94], R13 ;  /* 0x000b940d01007387 */ /* 0x0001e20000100800 */
[----:B------:R-:W-:Y:S02]  /*4ca40*/  LOP3.LUT R12, R30, 0xffff, RZ, 0xc0, !PT ;  /* 0x0000ffff1e0c7812 */ /* 0x000fe400078ec0ff */
[----:B------:R-:W-:Y:S02]  /*4ca50*/  LOP3.LUT R8, R8, 0xffff, RZ, 0xc0, !PT ;  /* 0x0000ffff08087812 */ /* 0x000fe400078ec0ff */
[----:B------:R-:W-:Y:S02]  /*4ca60*/  LOP3.LUT R9, R9, 0xffff, RZ, 0xc0, !PT ;  /* 0x0000ffff09097812 */ /* 0x000fe400078ec0ff */
[----:B0-----:R-:W-:Y:S01]  /*4ca70*/  PRMT R13, R11, 0x3340, R12 ;  /* 0x000033400b0d7816 */ /* 0x001fe2000000000c */
[----:B------:R-:W-:Y:S01]  /*4ca80*/  VIADD R5, R5, UR4 ;  /* 0x0000000405057c36 */ /* 0x000fe20008000000 */
[----:B------:R-:W-:Y:S01]  /*4ca90*/  PRMT R8, R8, 0x3340, R9 ;  /* 0x0000334008087816 */ /* 0x000fe20000000009 */
[----:B------:R-:W-:-:S02]  /*4caa0*/  ULDC UR4, c[0x0][0x248] ;  /* 0x0000920000047ab9 */ /* 0x000fc40000000800 */
[----:B------:R-:W-:Y:S04]  /*4cab0*/  STL [R1+0xb78], R13 ;  /* 0x000b780d01007387 */ /* 0x000fe80000100800 */
[----:B------:R-:W3:Y:S04]  /*4cac0*/  LDL.LU R37, [R1+0x888] ;  /* 0x0008880001257983 */ /* 0x000ee80000300800 */
[----:B------:R-:W4:Y:S04]  /*4cad0*/  LDL.LU R33, [R1+0xcb0] ;  /* 0x000cb00001217983 */ /* 0x000f280000300800 */
[----:B------:R-:W-:Y:S04]  /*4cae0*/  STL [R1+0xac], R5 ;  /* 0x0000ac0501007387 */ /* 0x000fe80000100800 */
[----:B------:R0:W-:Y:S04]  /*4caf0*/  STL [R1+0xa24], R8 ;  /* 0x000a240801007387 */ /* 0x0001e80000100800 */
[----:B------:R-:W4:Y:S01]  /*4cb00*/  LDL.LU R30, [R1+0x4b0] ;  /* 0x0004b000011e7983 */ /* 0x000f220000300800 */
[----:B------:R-:W-:-:S02]  /*4cb10*/  SHF.R.U32.HI R10, RZ, 0x8, R11 ;  /* 0x00000008ff0a7819 */ /* 0x000fc4000001160b */
[----:B------:R-:W-:Y:S02]  /*4cb20*/  SHF.R.U32.HI R11, RZ, 0x8, R12 ;  /* 0x00000008ff0b7819 */ /* 0x000fe4000001160c */
[----:B------:R-:W-:Y:S02]  /*4cb30*/  LOP3.LUT R10, R10, 0xffff, RZ, 0xc0, !PT ;  /* 0x0000ffff0a0a7812 */ /* 0x000fe400078ec0ff */
[----:B------:R-:W-:-:S04]  /*4cb40*/  LOP3.LUT R11, R11, 0xffff, RZ, 0xc0, !PT ;  /* 0x0000ffff0b0b7812 */ /* 0x000fc800078ec0ff */
[----:B0-----:R-:W-:-:S05]  /*4cb50*/  PRMT R8, R10, 0x3340, R11 ;  /* 0x000033400a087816 */ /* 0x001fca000000000b */
[----:B------:R-:W-:Y:S01]  /*4cb60*/  STL [R1+0xa14], R8 ;  /* 0x000a140801007387 */ /* 0x000fe20000100800 */
[----:B------:R-:W-:Y:S01]  /*4cb70*/  LOP3.LUT R196, R196, 0xffff, RZ, 0xc0, !PT ;  /* 0x0000ffffc4c47812 */ /* 0x000fe200078ec0ff */
[----:B------:R-:W-:Y:S01]  /*4cb80*/  VIADD R5, R5, UR4 ;  /* 0x0000000405057c36 */ /* 0x000fe20008000000 */
[----:B------:R-:W-:-:S04]  /*4cb90*/  ULDC UR4, c[0x0][0x248] ;  /* 0x0000920000047ab9 */ /* 0x000fc80000000800 */
[----:B------:R0:W-:Y:S01]  /*4cba0*/  STL [R1+0x5a4], R5 ;  /* 0x0005a40501007387 */ /* 0x0001e20000100800 */
[----:B------:R-:W-:Y:S01]  /*4cbb0*/  LOP3.LUT R198, R198, 0xffff, RZ, 0xc0, !PT ;  /* 0x0000ffffc6c67812 */ /* 0x000fe200078ec0ff */
[----:B0-----:R-:W-:Y:S01]  /*4cbc0*/  VIADD R5, R5, UR4 ;  /* 0x0000000405057c36 */ /* 0x001fe20008000000 */
[----:B------:R-:W-:Y:S01]  /*4cbd0*/  ULDC UR4, c[0x0][0x248] ;  /* 0x0000920000047ab9 */ /* 0x000fe20000000800 */
[----:B--2---:R-:W-:Y:S02]  /*4cbe0*/  LOP3.LUT R10, R39, 0xffff, RZ, 0xc0, !PT ;  /* 0x0000ffff270a7812 */ /* 0x004fe400078ec0ff */
[----:B------:R-:W-:Y:S02]  /*4cbf0*/  LOP3.LUT R8, R35, 0xffff, RZ, 0xc0, !PT ;  /* 0x0000ffff23087812 */ /* 0x000fe400078ec0ff */
[----:B------:R-:W-:Y:S02]  /*4cc00*/  SHF.R.U32.HI R11, RZ, 0x8, R10 ;  /* 0x00000008ff0b7819 */ /* 0x000fe4000001160a */
[----:B------:R-:W-:-:S02]  /*4cc10*/  PRMT R12, R10, 0x3340, R8 ;  /* 0x000033400a0c7816 */ /* 0x000fc40000000008 */
[----:B------:R-:W-:Y:S02]  /*4cc20*/  LOP3.LUT R9, R31, 0xffff, RZ, 0xc0, !PT ;  /* 0x0000ffff1f097812 */ /* 0x000fe400078ec0ff */
[----:B------:R-:W-:Y:S02]  /*4cc30*/  SHF.R.U32.HI R10, RZ, 0x8, R8 ;  /* 0x00000008ff0a7819 */ /* 0x000fe40000011608 */
[----:B------:R-:W-:Y:S02]  /*4cc40*/  SHF.R.U32.HI R8, RZ, 0x8, R9 ;  /* 0x00000008ff087819 */ /* 0x000fe40000011609 */
        /* <DEDUP_REMOVED lines=10> */
[----:B0-----:R-:W-:-:S05]  /*4ccf0*/  PRMT R9, R11, 0x3340, R10 ;  /* 0x000033400b097816 */ /* 0x001fca000000000a */
[----:B------:R3:W-:Y:S04]  /*4cd00*/  STL [R1+0xa10], R9 ;  /* 0x000a100901007387 */ /* 0x0007e80000100800 */
[----:B------:R0:W-:Y:S01]  /*4cd10*/  STL [R1+0xa8], R5 ;  /* 0x0000a80501007387 */ /* 0x0001e20000100800 */
[----:B------:R-:W-:-:S03]  /*4cd20*/  PRMT R8, R8, 0x3340, R196 ;  /* 0x0000334008087816 */ /* 0x000fc600000000c4 */
[----:B------:R-:W2:Y:S01]  /*4cd30*/  LDL.LU R31, [R1+0x88c] ;  /* 0x00088c00011f7983 */ /* 0x000ea20000300800 */
[----:B---3--:R-:W-:Y:S01]  /*4cd40*/  LOP3.LUT R9, R37, 0xffff, RZ, 0xc0, !PT ;  /* 0x0000ffff25097812 */ /* 0x008fe200078ec0ff */
[----:B0-----:R-:W-:Y:S02]  /*4cd50*/  VIADD R5, R5, UR4 ;  /* 0x0000000405057c36 */ /* 0x001fe40008000000 */
[----:B------:R0:W-:Y:S01]  /*4cd60*/  STL [R1+0xa0c], R8 ;  /* 0x000a0c0801007387 */ /* 0x0001e20000100800 */
[----:B------:R-:W-:Y:S01]  /*4cd70*/  PRMT R13, R9, 0x3340, R198 ;  /* 0x00003340090d7816 */ /* 0x000fe200000000c6 */
[----:B------:R-:W-:Y:S01]  /*4cd80*/  ULDC UR4, c[0x0][0x248] ;  /* 0x0000920000047ab9 */ /* 0x000fe20000000800 */
[----:B----4-:R-:W-:Y:S01]  /*4cd90*/  LOP3.LUT R11, R33, 0xffff, RZ, 0xc0, !PT ;  /* 0x0000ffff210b7812 */ /* 0x010fe200078ec0ff */
[----:B------:R-:W-:Y:S04]  /*4cda0*/  STL [R1+0x5a0], R5 ;  /* 0x0005a00501007387 */ /* 0x000fe80000100800 */
[----:B------:R1:W-:Y:S01]  /*4cdb0*/  STL [R1+0xb50], R13 ;  /* 0x000b500d01007387 */ /* 0x0003e20000100800 */
[----:B0-----:R-:W-:-:S02]  /*4cdc0*/  SHF.R.U32.HI R8, RZ, 0x8, R9 ;  /* 0x00000008ff087819 */ /* 0x001fc40000011609 */
[----:B------:R-:W-:Y:S02]  /*4cdd0*/  LOP3.LUT R12, R30, 0xffff, RZ, 0xc0, !PT ;  /* 0x0000ffff1e0c7812 */ /* 0x000fe400078ec0ff */
[----:B------:R-:W-:Y:S02]  /*4cde0*/  SHF.R.U32.HI R9, RZ, 0x8, R198 ;  /* 0x00000008ff097819 */ /* 0x000fe400000116c6 */
[----:B-1----:R-:W-:Y:S02]  /*4cdf0*/  PRMT R13, R11, 0x3340, R12 ;  /* 0x000033400b0d7816 */ /* 0x002fe4000000000c */
[----:B------:R-:W-:Y:S02]  /*4ce00*/  LOP3.LUT R8, R8, 0xffff, RZ, 0xc0, !PT ;  /* 0x0000ffff08087812 */ /* 0x000fe400078ec0ff */
[----:B------:R-:W-:Y:S01]  /*4ce10*/  LOP3.LUT R9, R9, 0xffff, RZ, 0xc0, !PT ;  /* 0x0000ffff09097812 */ /* 0x000fe200078ec0ff */
[----:B------:R-:W-:Y:S01]  /*4ce20*/  STL [R1+0xb48], R13 ;  /* 0x000b480d01007387 */ /* 0x000fe20000100800 */
[----:B------:R-:W-:Y:S01]  /*4ce30*/  VIADD R5, R5, UR4 ;  /* 0x0000000405057c36 */ /* 0x000fe20008000000 */
[----:B------:R-:W-:Y:S01]  /*4ce40*/  SHF.R.U32.HI R10, RZ, 0x8, R11 ;  /* 0x00000008ff0a7819 */ /* 0x000fe2000001160b */
[----:B------:R-:W-:Y:S01]  /*4ce50*/  ULDC UR4, c[0x0][0x248] ;  /* 0x0000920000047ab9 */ /* 0x000fe20000000800 */
[----:B------:R-:W3:Y:S01]  /*4ce60*/  LDL.LU R39, [R1+0xcbc] ;  /* 0x000cbc0001277983 */ /* 0x000ee20000300800 */
[----:B------:R-:W-:-:S03]  /*4ce70*/  PRMT R8, R8, 0x3340, R9 ;  /* 0x0000334008087816 */ /* 0x000fc60000000009 */
[----:B------:R-:W4:Y:S04]  /*4ce80*/  LDL.LU R37, [R1+0x4bc] ;  /* 0x0004bc0001257983 */ /* 0x000f280000300800 */
[----:B------:R-:W-:Y:S04]  /*4ce90*/  STL [R1+0xa4], R5 ;  /* 0x0000a40501007387 */ /* 0x000fe80000100800 */
[----:B------:R-:W4:Y:S04]  /*4cea0*/  LDL.LU R33, [R1+0xcb8] ;  /* 0x000cb80001217983 */ /* 0x000f280000300800 */
[----:B------:R0:W-:Y:S04]  /*4ceb0*/  STL [R1+0xa08], R8 ;  /* 0x000a080801007387 */ /* 0x0001e80000100800 */
[----:B------:R-:W4:Y:S01]  /*4cec0*/  LDL.LU R30, [R1+0x4b8] ;  /* 0x0004b800011e7983 */ /* 0x000f220000300800 */
[----:B------:R-:W-:-:S02]  /*4ced0*/  SHF.R.U32.HI R11, RZ, 0x8, R12 ;  /* 0x00000008ff0b7819 */ /* 0x000fc4000001160c */
[----:B------:R-:W-:Y:S02]  /*4cee0*/  LOP3.LUT R10, R10, 0xffff, RZ, 0xc0, !PT ;  /* 0x0000ffff0a0a7812 */ /* 0x000fe400078ec0ff */
[----:B------:R-:W-:-:S04]  /*4cef0*/  LOP3.LUT R11, R11, 0xffff, RZ, 0xc0, !PT ;  /* 0x0000ffff0b0b7812 */ /* 0x000fc800078ec0ff */
[----:B0-----:R-:W-:-:S05]  /*4cf00*/  PRMT R8, R10, 0x3340, R11 ;  /* 0x000033400a087816 */ /* 0x001fca000000000b */
[----:B------:R-:W-:Y:S01]  /*4cf10*/  STL [R1+0xa00], R8 ;  /* 0x000a000801007387 */ /* 0x000fe20000100800 */
[----:B------:R-:W-:Y:S01]  /*4cf20*/  LOP3.LUT R192, R192, 0xffff, RZ, 0xc0, !PT ;  /* 0x0000ffffc0c07812 */ /* 0x000fe200078ec0ff */
[----:B------:R-:W-:Y:S01]  /*4cf30*/  VIADD R5, R5, UR4 ;  /* 0x0000000405057c36 */ /* 0x000fe20008000000 */
[----:B------:R-:W-:-:S04]  /*4cf40*/  ULDC UR4, c[0x0][0x248] ;  /* 0x0000920000047ab9 */ /* 0x000fc80000000800 */
[----:B------:R0:W-:Y:S02]  /*4cf50*/  STL [R1+0x59c], R5 ;  /* 0x00059c0501007387 */ /* 0x0001e40000100800 */
[----:B0-----:R-:W-:Y:S01]  /*4cf60*/  VIADD R5, R5, UR4 ;  /* 0x0000000405057c36 */ /* 0x001fe20008000000 */
[----:B------:R-:W-:Y:S01]  /*4cf70*/  ULDC UR4, c[0x0][0x248] ;  /* 0x0000920000047ab9 */ /* 0x000fe20000000800 */
[----:B--2---:R-:W-:Y:S02]  /*4cf80*/  LOP3.LUT R10, R41, 0xffff, RZ, 0xc0, !PT ;  /* 0x0000ffff290a7812 */ /* 0x004fe400078ec0ff */
[----:B------:R-:W-:Y:S02]  /*4cf90*/  LOP3.LUT R8, R35, 0xffff, RZ, 0xc0, !PT ;  /* 0x0000ffff23087812 */ /* 0x000fe400078ec0ff */
[----:B------:R-:W-:Y:S02]  /*4cfa0*/  SHF.R.U32.HI R11, RZ, 0x8, R10 ;  /* 0x00000008ff0b7819 */ /* 0x000fe4000001160a */
[----:B------:R-:W-:-:S02]  /*4cfb0*/  PRMT R12, R10, 0x3340, R8 ;  /* 0x000033400a0c7816 */ /* 0x000fc40000000008 */
[----:B------:R-:W-:Y:S02]  /*4cfc0*/  SHF.R.U32.HI R10, RZ, 0x8, R8 ;  /* 0x00000008ff0a7819 */ /* 0x000fe40000011608 */
[----:B------:R-:W-:-:S04]  /*4cfd0*/  LOP3.LUT R9, R31, 0xffff, RZ, 0xc0, !PT ;  /* 0x0000ffff1f097812 */ /* 0x000fc800078ec0ff */
[----:B------:R-:W-:Y:S02]  /*4cfe0*/  SHF.R.U32.HI R8, RZ, 0x8, R9 ;  /* 0x00000008ff087819 */ /* 0x000fe40000011609 */
[--C-:B------:R-:W-:Y:S01]  /*4cff0*/  PRMT R9, R9, 0x3340, R192.reuse ;  /* 0x0000334009097816 */ /* 0x100fe200000000c0 */
[----:B------:R-:W-:Y:S01]  /*4d000*/  STL [R1+0xb40], R12 ;  /* 0x000b400c01007387 */ /* 0x000fe20000100800 */
[----:B------:R-:W-:Y:S02]  /*4d010*/  LOP3.LUT R11, R11, 0xffff, RZ, 0xc0, !PT ;  /* 0x0000ffff0b0b7812 */ /* 0x000fe400078ec0ff */
[----:B------:R-:W-:Y:S01]  /*4d020*/  LOP3.LUT R10, R10, 0xffff, RZ, 0xc0, !PT ;  /* 0x0000ffff0a0a7812 */ /* 0x000fe200078ec0ff */
[----:B------:R0:W-:Y:S01]  /*4d030*/  STL [R1+0xb3c], R9 ;  /* 0x000b3c0901007387 */ /* 0x0001e20000100800 */
[----:B------:R-:W-:-:S03]  /*4d040*/  SHF.R.U32.HI R192, RZ, 0x8, R192 ;  /* 0x00000008ffc07819 */ /* 0x000fc600000116c0 */
[----:B------:R-:W2:Y:S01]  /*4d050*/  LDL.LU R35, [R1+0x894] ;  /* 0x0008940001237983 */ /* 0x000ea20000300800 */
[----:B------:R-:W-:Y:S02]  /*4d060*/  LOP3.LUT R8, R8, 0xffff, RZ, 0xc0, !PT ;  /* 0x0000ffff08087812 */ /* 0x000fe400078ec0ff */
[----:B------:R-:W-:Y:S01]  /*4d070*/  LOP3.LUT R192, R192, 0xffff, RZ, 0xc0, !PT ;  /* 0x0000ffffc0c07812 */ /* 0x000fe200078ec0ff */
[----:B------:R-:W2:Y:S01]  /*4d080*/  LDL.LU R31, [R1+0x890] ;  /* 0x00089000011f7983 */ /* 0x000ea20000300800 */
[----:B0-----:R-:W-:-:S03]  /*4d090*/  PRMT R9, R11, 0x3340, R10 ;  /* 0x000033400b097816 */ /* 0x001fc6000000000a */
[----:B------:R0:W-:Y:S01]  /*4d0a0*/  STL [R1+0xa0], R5 ;  /* 0x0000a00501007387 */ /* 0x0001e20000100800 */
[----:B------:R-:W-:-:S03]  /*4d0b0*/  PRMT R8, R8, 0x3340, R192 ;  /* 0x0000334008087816 */ /* 0x000fc600000000c0 */
[----:B------:R3:W-:Y:S04]  /*4d0c0*/  STL [R1+0x9f4], R9 ;  /* 0x0009f40901007387 */ /* 0x0007e80000100800 */
[----:B------:R1:W-:Y:S01]  /*4d0d0*/  STL [R1+0x9f0], R8 ;  /* 0x0009f00801007387 */ /* 0x0003e20000100800 */
[----:B0-----:R-:W-:Y:S01]  /*4d0e0*/  VIADD R5, R5, UR4 ;  /* 0x0000000405057c36 */ /* 0x001fe20008000000 */
[----:B------:R-:W-:Y:S01]  /*4d0f0*/  ULDC UR4, c[0x0][0x248] ;  /* 0x0000920000047ab9 */ /* 0x000fe20000000800 */
[----:B---3--:R-:W-:Y:S02]  /*4d100*/  LOP3.LUT R9, R39, 0xffff, RZ, 0xc0, !PT ;  /* 0x0000ffff27097812 */ /* 0x008fe400078ec0ff */
[----:B----4-:R-:W-:Y:S02]  /*4d110*/  LOP3.LUT R10, R37, 0xffff, RZ, 0xc0, !PT ;  /* 0x0000ffff250a7812 */ /* 0x010fe400078ec0ff */
[----:B-1----:R-:W-:-:S02]  /*4d120*/  SHF.R.U32.HI R8, RZ, 0x8, R9 ;  /* 0x00000008ff087819 */ /* 0x002fc40000011609 */
[--C-:B------:R-:W-:Y:S01]  /*4d130*/  PRMT R13, R9, 0x3340, R10.reuse ;  /* 0x00003340090d7816 */ /* 0x100fe2000000000a */
[----:B------:R-:W-:Y:S01]  /*4d140*/  STL [R1+0x598], R5 ;  /* 0x0005980501007387 */ /* 0x000fe20000100800 */
[----:B------:R-:W-:Y:S02]  /*4d150*/  SHF.R.U32.HI R9, RZ, 0x8, R10 ;  /* 0x00000008ff097819 */ /* 0x000fe4000001160a */
[----:B------:R-:W-:Y:S01]  /*4d160*/  LOP3.LUT R11, R33, 0xffff, RZ, 0xc0, !PT ;  /* 0x0000ffff210b7812 */ /* 0x000fe200078ec0ff */
[----:B------:R0:W-:Y:S01]  /*4d170*/  STL [R1+0xb10], R13 ;  /* 0x000b100d01007387 */ /* 0x0001e20000100800 */
[----:B------:R-:W-:Y:S02]  /*4d180*/  LOP3.LUT R8, R8, 0xffff, RZ, 0xc0, !PT ;  /* 0x0000ffff08087812 */ /* 0x000fe400078ec0ff */
[----:B------:R-:W-:Y:S02]  /*4d190*/  LOP3.LUT R12, R30, 0xffff, RZ, 0xc0, !PT ;  /* 0x0000ffff1e0c7812 */ /* 0x000fe400078ec0ff */
[----:B------:R-:W-:-:S02]  /*4d1a0*/  LOP3.LUT R9, R9, 0xffff, RZ, 0xc0, !PT ;  /* 0x0000ffff09097812 */ /* 0x000fc400078ec0ff */
[----:B0-----:R-:W-:Y:S01]  /*4d1b0*/  PRMT R13, R11, 0x3340, R12 ;  /* 0x000033400b0d7816 */ /* 0x001fe2000000000c */
[----:B------:R-:W-:Y:S01]  /*4d1c0*/  VIADD R5, R5, UR4 ;  /* 0x0000000405057c36 */ /* 0x000fe20008000000 */
[----:B------:R-:W-:Y:S01]  /*4d1d0*/  PRMT R8, R8, 0x3340, R9 ;  /* 0x0000334008087816 */ /* 0x000fe20000000009 */
[----:B------:R-:W-:Y:S02]  /*4d1e0*/  ULDC UR4, c[0x0][0x248] ;  /* 0x0000920000047ab9 */ /* 0x000fe40000000800 */
[----:B------:R-:W-:Y:S04]  /*4d1f0*/  STL [R1+0xb0c], R13 ;  /* 0x000b0c0d01007387 */ /* 0x000fe80000100800 */
[----:B------:R-:W3:Y:S04]  /*4d200*/  LDL.LU R39, [R1+0xcc8] ;  /* 0x000cc80001277983 */ /* 0x000ee80000300800 */
[----:B------:R-:W4:Y:S04]  /*4d210*/  LDL.LU R37, [R1+0x4d0] ;  /* 0x0004d00001257983 */ /* 0x000f280000300800 */
[----:B------:R0:W-:Y:S04]  /*4d220*/  STL [R1+0x9d8], R8 ;  /* 0x0009d80801007387 */ /* 0x0001e80000100800 */
[----:B------:R1:W-:Y:S04]  /*4d230*/  STL [R1+0x9c], R5 ;  /* 0x00009c0501007387 */ /* 0x0003e80000100800 */
[----:B------:R-:W4:Y:S04]  /*4d240*/  LDL.LU R33, [R1+0xcc4] ;  /* 0x000cc40001217983 */ /* 0x000f280000300800 */
[----:B------:R-:W4:Y:S01]  /*4d250*/  LDL.LU R30, [R1+0x4c8] ;  /* 0x0004c800011e7983 */ /* 0x000f220000300800 */
[----:B------:R-:W-:-:S02]  /*4d260*/  SHF.R.U32.HI R10, RZ, 0x8, R11 ;  /* 0x00000008ff0a7819 */ /* 0x000fc4000001160b */
[----:B------:R-:W-:Y:S02]  /*4d270*/  SHF.R.U32.HI R11, RZ, 0x8, R12 ;  /* 0x00000008ff0b7819 */ /* 0x000fe4000001160c */
[----:B------:R-:W-:Y:S02]  /*4d280*/  LOP3.LUT R10, R10, 0xffff, RZ, 0xc0, !PT ;  /* 0x0000ffff0a0a7812 */ /* 0x000fe400078ec0ff */
[----:B------:R-:W-:-:S04]  /*4d290*/  LOP3.LUT R11, R11, 0xffff, RZ, 0xc0, !PT ;  /* 0x0000ffff0b0b7812 */ /* 0x000fc800078ec0ff */
[----:B0-----:R-:W-:Y:S02]  /*4d2a0*/  PRMT R8, R10, 0x3340, R11 ;  /* 0x000033400a087816 */ /* 0x001fe4000000000b */
[----:B------:R-:W-:-:S03]  /*4d2b0*/  LOP3.LUT R187, R187, 0xffff, RZ, 0xc0, !PT ;  /* 0x0000ffffbbbb7812 */ /* 0x000fc600078ec0ff */
[----:B------:R-:W-:Y:S01]  /*4d2c0*/  STL [R1+0x9d4], R8 ;  /* 0x0009d40801007387 */ /* 0x000fe20000100800 */
[----:B------:R-:W-:Y:S01]  /*4d2d0*/  LOP3.LUT R190, R190, 0xffff, RZ, 0xc0, !PT ;  /* 0x0000ffffbebe7812 */ /* 0x000fe200078ec0ff */
[----:B-1----:R-:W-:Y:S01]  /*4d2e0*/  VIADD R5, R5, UR4 ;  /* 0x0000000405057c36 */ /* 0x002fe20008000000 */
        /* <DEDUP_REMOVED lines=14> */
[----:B------:R0:W-:Y:S01]  /*4d3d0*/  STL [R1+0xb00], R9 ;  /* 0x000b000901007387 */ /* 0x0001e20000100800 */
[----:B------:R-:W-:-:S03]  /*4d3e0*/  SHF.R.U32.HI R190, RZ, 0x8, R190 ;  /* 0x00000008ffbe7819 */ /* 0x000fc600000116be */
[----:B------:R-:W2:Y:S01]  /*4d3f0*/  LDL.LU R41, [R1+0x898] ;  /* 0x0008980001297983 */ /* 0x000ea20000300800 */
[----:B0-----:R-:W-:-:S05]  /*4d400*/  PRMT R9, R10, 0x3340, R187 ;  /* 0x000033400a097816 */ /* 0x001fca00000000bb */
[----:B------:R3:W-:Y:S01]  /*4d410*/  STL [R1+0x9c4], R9 ;  /* 0x0009c40901007387 */ /* 0x0007e20000100800 */
[----:B------:R-:W-:-:S03]  /*4d420*/  LOP3.LUT R8, R8, 0xffff, RZ, 0xc0, !PT ;  /* 0x0000ffff08087812 */ /* 0x000fc600078ec0ff */
[----:B------:R0:W-:Y:S01]  /*4d430*/  STL [R1+0x58c], R5 ;  /* 0x00058c0501007387 */ /* 0x0001e20000100800 */
[----:B------:R-:W-:-:S03]  /*4d440*/  LOP3.LUT R190, R190, 0xffff, RZ, 0xc0, !PT ;  /* 0x0000ffffbebe7812 */ /* 0x000fc600078ec0ff */
[----:B------:R-:W2:Y:S04]  /*4d450*/  LDL.LU R35, [R1+0xccc] ;  /* 0x000ccc0001237983 */ /* 0x000ea80000300800 */
[----:B------:R-:W2:Y:S01]  /*4d460*/  LDL.LU R31, [R1+0x4d4] ;  /* 0x0004d400011f7983 */ /* 0x000ea20000300800 */
[----:B---3--:R-:W-:Y:S01]  /*4d470*/  LOP3.LUT R9, R39, 0xffff, RZ, 0xc0, !PT ;  /* 0x0000ffff27097812 */ /* 0x008fe200078ec0ff */
[----:B0-----:R-:W-:Y:S01]  /*4d480*/  VIADD R5, R5, UR4 ;  /* 0x0000000405057c36 */ /* 0x001fe20008000000 */
[----:B------:R-:W-:Y:S01]  /*4d490*/  PRMT R8, R8, 0x3340, R190 ;  /* 0x0000334008087816 */ /* 0x000fe200000000be */
[----:B------:R-:W-:Y:S01]  /*4d4a0*/  ULDC UR4, c[0x0][0x248] ;  /* 0x0000920000047ab9 */ /* 0x000fe20000000800 */
[----:B----4-:R-:W-:-:S04]  /*4d4b0*/  LOP3.LUT R10, R37, 0xffff, RZ, 0xc0, !PT ;  /* 0x0000ffff250a7812 */ /* 0x010fc800078ec0ff */
[----:B------:R-:W-:Y:S01]  /*4d4c0*/  PRMT R13, R9, 0x3340, R10 ;  /* 0x00003340090d7816 */ /* 0x000fe2000000000a */
[----:B------:R0:W-:Y:S04]  /*4d4d0*/  STL [R1+0x9c8], R8 ;  /* 0x0009c80801007387 */ /* 0x0001e80000100800 */
[----:B------:R-:W-:Y:S01]  /*4d4e0*/  STL [R1+0x590], R5 ;  /* 0x0005900501007387 */ /* 0x000fe20000100800 */
[----:B------:R-:W-:-:S03]  /*4d4f0*/  LOP3.LUT R11, R33, 0xffff, RZ, 0xc0, !PT ;  /* 0x0000ffff210b7812 */ /* 0x000fc600078ec0ff */
[----:B------:R1:W-:Y:S01]  /*4d500*/  STL [R1+0xaec], R13 ;  /* 0x000aec0d01007387 */ /* 0x0003e20000100800 */
[----:B------:R-:W-:Y:S02]  /*4d510*/  LOP3.LUT R12, R30, 0xffff, RZ, 0xc0, !PT ;  /* 0x0000ffff1e0c7812 */ /* 0x000fe400078ec0ff */
[----:B0-----:R-:W-:Y:S02]  /*4d520*/  SHF.R.U32.HI R8, RZ, 0x8, R9 ;  /* 0x00000008ff087819 */ /* 0x001fe40000011609 */
        /* <DEDUP_REMOVED lines=18> */
[----:B0-----:R-:W-:Y:S02]  /*4d650*/  PRMT R8, R10, 0x3340, R11 ;  /* 0x000033400a087816 */ /* 0x001fe4000000000b */
[----:B------:R-:W-:Y:S01]  /*4d660*/  LOP3.LUT R10, R7, 0xffff, RZ, 0xc0, !PT ;  /* 0x0000ffff070a7812 */ /* 0x000fe200078ec0ff */
[----:B------:R-:W-:Y:S01]  /*4d670*/  VIADD R5, R5, UR4 ;  /* 0x0000000405057c36 */ /* 0x000fe20008000000 */
[----:B------:R-:W-:Y:S01]  /*4d680*/  ULDC UR4, c[0x0][0x248] ;  /* 0x0000920000047ab9 */ /* 0x000fe20000000800 */
[----:B------:R-:W-:Y:S04]  /*4d690*/  STL [R1+0x9b8], R8 ;  /* 0x0009b80801007387 */ /* 0x000fe80000100800 */
[----:B------:R-:W4:Y:S04]  /*4d6a0*/  LDL.LU R7, [R1+0x1ba4] ;  /* 0x001ba40001077983 */ /* 0x000f280000300800 */
[----:B------:R0:W-:Y:S02]  /*4d6b0*/  STL [R1+0x588], R5 ;  /* 0x0005880501007387 */ /* 0x0001e40000100800 */
[----:B0-----:R-:W-:Y:S01]  /*4d6c0*/  VIADD R5, R5, UR4 ;  /* 0x0000000405057c36 */ /* 0x001fe20008000000 */
[----:B------:R-:W-:Y:S01]  /*4d6d0*/  ULDC UR4, c[0x0][0x248] ;  /* 0x0000920000047ab9 */ /* 0x000fe20000000800 */
[----:B--2---:R-:W-:-:S04]  /*4d6e0*/  LOP3.LUT R9, R41, 0xffff, RZ, 0xc0, !PT ;  /* 0x0000ffff29097812 */ /* 0x004fc800078ec0ff */
[----:B------:R-:W-:Y:S02]  /*4d6f0*/  PRMT R13, R9, 0x3340, R10 ;  /* 0x00003340090d7816 */ /* 0x000fe4000000000a */
[----:B------:R-:W-:-:S03]  /*4d700*/  SHF.R.U32.HI R8, RZ, 0x8, R9 ;  /* 0x00000008ff087819 */ /* 0x000fc60000011609 */
[----:B------:R0:W-:Y:S01]  /*4d710*/  STL [R1+0xadc], R13 ;  /* 0x000adc0d01007387 */ /* 0x0001e20000100800 */
[----:B------:R-:W-:Y:S02]  /*4d720*/  SHF.R.U32.HI R9, RZ, 0x8, R10 ;  /* 0x00000008ff097819 */ /* 0x000fe4000001160a */
[----:B------:R-:W-:Y:S02]  /*4d730*/  LOP3.LUT R11, R35, 0xffff, RZ, 0xc0, !PT ;  /* 0x0000ffff230b7812 */ /* 0x000fe400078ec0ff */
[----:B------:R-:W-:-:S04]  /*4d740*/  LOP3.LUT R12, R31, 0xffff, RZ, 0xc0, !PT ;  /* 0x0000ffff1f0c7812 */ /* 0x000fc800078ec0ff */
[--C-:B0-----:R-:W-:Y:S02]  /*4d750*/  PRMT R13, R11, 0x3340, R12.reuse ;  /* 0x000033400b0d7816 */ /* 0x101fe4000000000c */
[----:B------:R-:W-:Y:S02]  /*4d760*/  LOP3.LUT R8, R8, 0xffff, RZ, 0xc0, !PT ;  /* 0x0000ffff08087812 */ /* 0x000fe400078ec0ff */
[----:B------:R-:W-:Y:S01]  /*4d770*/  LOP3.LUT R9, R9, 0xffff, RZ, 0xc0, !PT ;  /* 0x0000ffff09097812 */ /* 0x000fe200078ec0ff */
[----:B------:R-:W-:Y:S01]  /*4d780*/  STL [R1+0xac8], R13 ;  /* 0x000ac80d01007387 */ /* 0x000fe20000100800 */
[----:B------:R-:W-:Y:S02]  /*4d790*/  SHF.R.U32.HI R10, RZ, 0x8, R11 ;  /* 0x00000008ff0a7819 */ /* 0x000fe4000001160b */
[----:B------:R-:W-:Y:S01]  /*4d7a0*/  SHF.R.U32.HI R11, RZ, 0x8, R12 ;  /* 0x00000008ff0b7819 */ /* 0x000fe2000001160c */
[----:B------:R-:W2:Y:S01]  /*4d7b0*/  LDL.LU R35, [R1+0x8a0] ;  /* 0x0008a00001237983 */ /* 0x000ea20000300800 */
[----:B------:R-:W-:-:S02]  /*4d7c0*/  PRMT R8, R8, 0x3340, R9 ;  /* 0x0000334008087816 */ /* 0x000fc40000000009 */
[----:B------:R-:W-:Y:S01]  /*4d7d0*/  LOP3.LUT R10, R10, 0xffff, RZ, 0xc0, !PT ;  /* 0x0000ffff0a0a7812 */ /* 0x000fe200078ec0ff */
[----:B------:R-:W2:Y:S01]  /*4d7e0*/  LDL.LU R31, [R1+0x89c] ;  /* 0x00089c00011f7983 */ /* 0x000ea20000300800 */
[----:B------:R-:W-:-:S03]  /*4d7f0*/  LOP3.LUT R11, R11, 0xffff, RZ, 0xc0, !PT ;  /* 0x0000ffff0b0b7812 */ /* 0x000fc600078ec0ff */
[----:B------:R0:W-:Y:S04]  /*4d800*/  STL [R1+0x57c], R5 ;  /* 0x00057c0501007387 */ /* 0x0001e80000100800 */
[----:B------:R1:W-:Y:S01]  /*4d810*/  STL [R1+0x9a8], R8 ;  /* 0x0009a80801007387 */ /* 0x0003e20000100800 */
[----:B0-----:R-:W-:Y:S01]  /*4d820*/  VIADD R5, R5, UR4 ;  /* 0x0000000405057c36 */ /* 0x001fe20008000000 */
[----:B------:R-:W-:Y:S01]  /*4d830*/  ULDC UR4, c[0x0][0x248] ;  /* 0x0000920000047ab9 */ /* 0x000fe20000000800 */
[----:B-1----:R-:W-:Y:S02]  /*4d840*/  PRMT R8, R10, 0x3340, R11 ;  /* 0x000033400a087816 */ /* 0x002fe4000000000b */
[----:B---3--:R-:W-:Y:S02]  /*4d850*/  LOP3.LUT R9, R39, 0xffff, RZ, 0xc0, !PT ;  /* 0x0000ffff27097812 */ /* 0x008fe400078ec0ff */
[----:B----4-:R-:W-:Y:S01]  /*4d860*/  LOP3.LUT R10, R37, 0xffff, RZ, 0xc0, !PT ;  /* 0x0000ffff250a7812 */ /* 0x010fe200078ec0ff */
[----:B------:R0:W-:Y:S03]  /*4d870*/  STL [R1+0x98c], R8 ;  /* 0x00098c0801007387 */ /* 0x0001e60000100800 */
[----:B------:R-:W-:Y:S01]  /*4d880*/  PRMT R13, R9, 0x3340, R10 ;  /* 0x00003340090d7816 */ /* 0x000fe2000000000a */
[----:B------:R1:W-:Y:S01]  /*4d890*/  STL [R1+0x580], R5 ;  /* 0x0005800501007387 */ /* 0x0003e20000100800 */
[----:B------:R-:W-:-:S02]  /*4d8a0*/  LOP3.LUT R11, R33, 0xffff, RZ, 0xc0, !PT ;  /* 0x0000ffff210b7812 */ /* 0x000fc400078ec0ff */
[----:B0-----:R-:W-:Y:S02]  /*4d8b0*/  SHF.R.U32.HI R8, RZ, 0x8, R9 ;  /* 0x00000008ff087819 */ /* 0x001fe40000011609 */
[----:B------:R-:W-:Y:S02]  /*4d8c0*/  SHF.R.U32.HI R9, RZ, 0x8, R10 ;  /* 0x00000008ff097819 */ /* 0x000fe4000001160a */
[----:B------:R-:W-:Y:S01]  /*4d8d0*/  LOP3.LUT R12, R30, 0xffff, RZ, 0xc0, !PT ;  /* 0x0000ffff1e0c7812 */ /* 0x000fe200078ec0ff */
[----:B------:R0:W-:Y:S01]  /*4d8e0*/  STL [R1+0xac0], R13 ;  /* 0x000ac00d01007387 */ /* 0x0001e20000100800 */
[----:B------:R-:W-:Y:S02]  /*4d8f0*/  LOP3.LUT R8, R8, 0xffff, RZ, 0xc0, !PT ;  /* 0x0000ffff08087812 */ /* 0x000fe400078ec0ff */
[----:B------:R-:W-:Y:S01]  /*4d900*/  LOP3.LUT R9, R9, 0xffff, RZ, 0xc0, !PT ;  /* 0x0000ffff09097812 */ /* 0x000fe200078ec0ff */
[----:B-1----:R-:W-:Y:S01]  /*4d910*/  VIADD R5, R5, UR4 ;  /* 0x0000000405057c36 */ /* 0x002fe20008000000 */
[----:B------:R-:W-:Y:S01]  /*4d920*/  SHF.R.U32.HI R10, RZ, 0x8, R11 ;  /* 0x00000008ff0a7819 */ /* 0x000fe2000001160b */
[----:B------:R-:W-:Y:S01]  /*4d930*/  ULDC UR4, c[0x0][0x248] ;  /* 0x0000920000047ab9 */ /* 0x000fe20000000800 */
[----:B0-----:R-:W-:-:S02]  /*4d940*/  PRMT R13, R11, 0x3340, R12 ;  /* 0x000033400b0d7816 */ /* 0x001fc4000000000c */
[----:B------:R-:W-:-:S03]  /*4d950*/  PRMT R8, R8, 0x3340, R9 ;  /* 0x0000334008087816 */ /* 0x000fc60000000009 */
[----:B------:R-:W-:Y:S04]  /*4d960*/  STL [R1+0xb28], R13 ;  /* 0x000b280d01007387 */ /* 0x000fe80000100800 */
[----:B------:R-:W3:Y:S04]  /*4d970*/  LDL.LU R41, [R1+0xcd8] ;  /* 0x000cd80001297983 */ /* 0x000ee80000300800 */
[----:B------:R-:W4:Y:S04]  /*4d980*/  LDL.LU R39, [R1+0x4e0] ;  /* 0x0004e00001277983 */ /* 0x000f280000300800 */
[----:B------:R-:W-:Y:S04]  /*4d990*/  STL [R1+0x818], R8 ;  /* 0x0008180801007387 */ /* 0x000fe80000100800 */
[----:B------:R0:W-:Y:S04]  /*4d9a0*/  STL [R1+0x574], R5 ;  /* 0x0005740501007387 */ /* 0x0001e80000100800 */
[----:B------:R-:W4:Y:S04]  /*4d9b0*/  LDL.LU R33, [R1+0xcd4] ;  /* 0x000cd40001217983 */ /* 0x000f280000300800 */
[----:B------:R-:W4:Y:S01]  /*4d9c0*/  LDL.LU R30, [R1+0x4dc] ;  /* 0x0004dc00011e7983 */ /* 0x000f220000300800 */
[----:B------:R-:W-:-:S02]  /*4d9d0*/  SHF.R.U32.HI R11, RZ, 0x8, R12 ;  /* 0x00000008ff0b7819 */ /* 0x000fc4000001160c */
[----:B------:R-:W-:Y:S02]  /*4d9e0*/  LOP3.LUT R10, R10, 0xffff, RZ, 0xc0, !PT ;  /* 0x0000ffff0a0a7812 */ /* 0x000fe400078ec0ff */
[----:B------:R-:W-:Y:S01]  /*4d9f0*/  LOP3.LUT R11, R11, 0xffff, RZ, 0xc0, !PT ;  /* 0x0000ffff0b0b7812 */ /* 0x000fe200078ec0ff */
[----:B0-----:R-:W-:Y:S01]  /*4da00*/  VIADD R5, R5, UR4 ;  /* 0x0000000405057c36 */ /* 0x001fe20008000000 */
[----:B------:R-:W-:Y:S01]  /*4da10*/  LOP3.LUT R12, R232, 0xffff, RZ, 0xc0, !PT ;  /* 0x0000ffffe80c7812 */ /* 0x000fe200078ec0ff */
[----:B------:R-:W-:Y:S01]  /*4da20*/  ULDC UR4, c[0x0][0x248] ;  /* 0x0000920000047ab9 */ /* 0x000fe20000000800 */
[----:B------:R-:W-:Y:S02]  /*4da30*/  PRMT R8, R10, 0x3340, R11 ;  /* 0x000033400a087816 */ /* 0x000fe4000000000b */
[----:B------:R-:W-:-:S03]  /*4da40*/  LOP3.LUT R10, R6, 0xffff, RZ, 0xc0, !PT ;  /* 0x0000ffff060a7812 */ /* 0x000fc600078ec0ff */
[----:B------:R-:W-:Y:S04]  /*4da50*/  STL [R1+0x9ec], R8 ;  /* 0x0009ec0801007387 */ /* 0x000fe80000100800 */
[----:B------:R-:W4:Y:S04]  /*4da60*/  LDL.LU R6, [R1+0x1ba0] ;  /* 0x001ba00001067983 */ /* 0x000f280000300800 */
[----:B------:R0:W-:Y:S04]  /*4da70*/  STL [R1+0x578], R5 ;  /* 0x0005780501007387 */ /* 0x0001e80000100800 */
[----:B------:R-:W4:Y:S01]  /*4da80*/  LDL.LU R232, [R1+0x1b9c] ;  /* 0x001b9c0001e87983 */ /* 0x000f220000300800 */
[----:B0-----:R-:W-:Y:S01]  /*4da90*/  VIADD R5, R5, UR4 ;  /* 0x0000000405057c36 */ /* 0x001fe20008000000 */
[----:B------:R-:W-:Y:S01]  /*4daa0*/  ULDC UR4, c[0x0][0x248] ;  /* 0x0000920000047ab9 */ /* 0x000fe20000000800 */
[----:B--2---:R-:W-:-:S04]  /*4dab0*/  LOP3.LUT R9, R35, 0xffff, RZ, 0xc0, !PT ;  /* 0x0000ffff23097812 */ /* 0x004fc800078ec0ff */
[--C-:B------:R-:W-:Y:S02]  /*4dac0*/  PRMT R13, R9, 0x3340, R10.reuse ;  /* 0x00003340090d7816 */ /* 0x100fe4000000000a */
[----:B------:R-:W-:Y:S02]  /*4dad0*/  LOP3.LUT R11, R31, 0xffff, RZ, 0xc0, !PT ;  /* 0x0000ffff1f0b7812 */ /* 0x000fe400078ec0ff */
[----:B------:R-:W-:Y:S01]  /*4dae0*/  SHF.R.U32.HI R8, RZ, 0x8, R9 ;  /* 0x00000008ff087819 */ /* 0x000fe20000011609 */
[----:B------:R0:W-:Y:S01]  /*4daf0*/  STL [R1+0xaa8], R13 ;  /* 0x000aa80d01007387 */ /* 0x0001e20000100800 */
[----:B------:R-:W-:Y:S02]  /*4db00*/  SHF.R.U32.HI R9, RZ, 0x8, R10 ;  /* 0x00000008ff097819 */ /* 0x000fe4000001160a */
[----:B------:R-:W-:Y:S02]  /*4db10*/  LOP3.LUT R8, R8, 0xffff, RZ, 0xc0, !PT ;  /* 0x0000ffff08087812 */ /* 0x000fe400078ec0ff */
[----:B------:R-:W-:-:S02]  /*4db20*/  LOP3.LUT R9, R9, 0xffff, RZ, 0xc0, !PT ;  /* 0x0000ffff09097812 */ /* 0x000fc400078ec0ff */
[----:B0-----:R-:W-:Y:S02]  /*4db30*/  PRMT R13, R11, 0x3340, R12 ;  /* 0x000033400b0d7816 */ /* 0x001fe4000000000c */
[----:B------:R-:W-:-:S03]  /*4db40*/  PRMT R8, R8, 0x3340, R9 ;  /* 0x0000334008087816 */ /* 0x000fc60000000009 */
[----:B------:R-:W-:Y:S01]  /*4db50*/  STL [R1+0xab0], R13 ;  /* 0x000ab00d01007387 */ /* 0x000fe20000100800 */
[----:B------:R-:W-:-:S03]  /*4db60*/  SHF.R.U32.HI R10, RZ, 0x8, R11 ;  /* 0x00000008ff0a7819 */ /* 0x000fc6000001160b */
[----:B------:R-:W2:Y:S01]  /*4db70*/  LDL.LU R37, [R1+0x8a4] ;  /* 0x0008a40001257983 */ /* 0x000ea20000300800 */
[----:B------:R-:W-:-:S03]  /*4db80*/  SHF.R.U32.HI R11, RZ, 0x8, R12 ;  /* 0x00000008ff0b7819 */ /* 0x000fc6000001160c */
[----:B------:R-:W2:Y:S01]  /*4db90*/  LDL.LU R35, [R1+0xcdc] ;  /* 0x000cdc0001237983 */ /* 0x000ea20000300800 */
[----:B------:R-:W-:-:S03]  /*4dba0*/  LOP3.LUT R10, R10, 0xffff, RZ, 0xc0, !PT ;  /* 0x0000ffff0a0a7812 */ /* 0x000fc600078ec0ff */
[----:B------:R0:W-:Y:S01]  /*4dbb0*/  STL [R1+0x56c], R5 ;  /* 0x00056c0501007387 */ /* 0x0001e20000100800 */
[----:B------:R-:W-:-:S03]  /*4dbc0*/  LOP3.LUT R11, R11, 0xffff, RZ, 0xc0, !PT ;  /* 0x0000ffff0b0b7812 */ /* 0x000fc600078ec0ff */
[----:B------:R1:W-:Y:S04]  /*4dbd0*/  STL [R1+0x808], R8 ;  /* 0x0008080801007387 */ /* 0x0003e80000100800 */
[----:B------:R-:W2:Y:S01]  /*4dbe0*/  LDL.LU R31, [R1+0x4e4] ;  /* 0x0004e400011f7983 */ /* 0x000ea20000300800 */
[----:B0-----:R-:W-:Y:S01]  /*4dbf0*/  VIADD R5, R5, UR4 ;  /* 0x0000000405057c36 */ /* 0x001fe20008000000 */
[----:B------:R-:W-:Y:S01]  /*4dc00*/  ULDC UR4, c[0x0][0x248] ;  /* 0x0000920000047ab9 */ /* 0x000fe20000000800 */
[----:B-1----:R-:W-:-:S05]  /*4dc10*/  PRMT R8, R10, 0x3340, R11 ;  /* 0x000033400a087816 */ /* 0x002fca000000000b */
[----:B------:R-:W-:Y:S01]  /*4dc20*/  STL [R1+0x80c], R8 ;  /* 0x00080c0801007387 */ /* 0x000fe20000100800 */
[----:B---3--:R-:W-:Y:S02]  /*4dc30*/  LOP3.LUT R9, R41, 0xffff, RZ, 0xc0, !PT ;  /* 0x0000ffff29097812 */ /* 0x008fe400078ec0ff */
[----:B----4-:R-:W-:-:S04]  /*4dc40*/  LOP3.LUT R10, R39, 0xffff, RZ, 0xc0, !PT ;  /* 0x0000ffff270a7812 */ /* 0x010fc800078ec0ff */
[----:B------:R-:W-:Y:S01]  /*4dc50*/  PRMT R13, R9, 0x3340, R10 ;  /* 0x00003340090d7816 */ /* 0x000fe2000000000a */
[----:B------:R-:W-:Y:S04]  /*4dc60*/  STL [R1+0x570], R5 ;  /* 0x0005700501007387 */ /* 0x000fe80000100800 */
[----:B------:R0:W-:Y:S01]  /*4dc70*/  STL [R1+0xa98], R13 ;  /* 0x000a980d01007387 */ /* 0x0001e20000100800 */
[----:B------:R-:W-:Y:S02]  /*4dc80*/  LOP3.LUT R11, R33, 0xffff, RZ, 0xc0, !PT ;  /* 0x0000ffff210b7812 */ /* 0x000fe400078ec0ff */
[----:B------:R-:W-:-:S04]  /*4dc90*/  LOP3.LUT R12, R30, 0xffff, RZ, 0xc0, !PT ;  /* 0x0000ffff1e0c7812 */ /* 0x000fc800078ec0ff */
[----:B0-----:R-:W-:Y:S01]  /*4dca0*/  PRMT R13, R11, 0x3340, R12 ;  /* 0x000033400b0d7816 */ /* 0x001fe2000000000c */
[----:B------:R-:W-:Y:S01]  /*4dcb0*/  VIADD R5, R5, UR4 ;  /* 0x0000000405057c36 */ /* 0x000fe20008000000 */
[----:B------:R-:W-:Y:S01]  /*4dcc0*/  SHF.R.U32.HI R8, RZ, 0x8, R9 ;  /* 0x00000008ff087819 */ /* 0x000fe20000011609 */
[----:B------:R-:W-:Y:S02]  /*4dcd0*/  ULDC UR4, c[0x0][0x248] ;  /* 0x0000920000047ab9 */ /* 0x000fe40000000800 */
        /* <DEDUP_REMOVED lines=14> */
[----:B0-----:R-:W-:Y:S01]  /*4ddc0*/  VIADD R5, R5, UR4 ;  /* 0x0000000405057c36 */ /* 0x001fe20008000000 */
[----:B------:R-:W-:Y:S01]  /*4ddd0*/  ULDC UR4, c[0x0][0x248] ;  /* 0x0000920000047ab9 */ /* 0x000fe20000000800 */
[----:B-1----:R-:W-:Y:S02]  /*4dde0*/  PRMT R8, R10, 0x3340, R11 ;  /* 0x000033400a087816 */ /* 0x002fe4000000000b */
[----:B------:R-:W-:-:S03]  /*4ddf0*/  LOP3.LUT R10, R231, 0xffff, RZ, 0xc0, !PT ;  /* 0x0000ffffe70a7812 */ /* 0x000fc600078ec0ff */
[----:B------:R-:W-:Y:S04]  /*4de00*/  STL [R1+0x7f8], R8 ;  /* 0x0007f80801007387 */ /* 0x000fe80000100800 */
[----:B------:R-:W4:Y:S04]  /*4de10*/  LDL.LU R231, [R1+0x1b98] ;  /* 0x001b980001e77983 */ /* 0x000f280000300800 */
[----:B------:R0:W-:Y:S02]  /*4de20*/  STL [R1+0x568], R5 ;  /* 0x0005680501007387 */ /* 0x0001e40000100800 */
        /* <DEDUP_REMOVED lines=11> */
[----:B------:R-:W-:-:S03]  /*4dee0*/  LOP3.LUT R9, R9, 0xffff, RZ, 0xc0, !PT ;  /* 0x0000ffff09097812 */ /* 0x000fc600078ec0ff */
[----:B------:R-:W-:Y:S01]  /*4def0*/  STL [R1+0xa84], R13 ;  /* 0x000a840d01007387 */ /* 0x000fe20000100800 */
[----:B------:R-:W-:-:S03]  /*4df00*/  PRMT R8, R8, 0x3340, R9 ;  /* 0x0000334008087816 */ /* 0x000fc60000000009 */
[----:B------:R-:W2:Y:S01]  /*4df10*/  LDL.LU R37, [R1+0x8b0] ;  /* 0x0008b00001257983 */ /* 0x000ea20000300800 */
[----:B------:R-:W-:Y:S02]  /*4df20*/  SHF.R.U32.HI R10, RZ, 0x8, R11 ;  /* 0x00000008ff0a7819 */ /* 0x000fe4000001160b */
[----:B------:R-:W-:Y:S01]  /*4df30*/  SHF.R.U32.HI R11, RZ, 0x8, R12 ;  /* 0x00000008ff0b7819 */ /* 0x000fe2000001160c */
[----:B------:R-:W2:Y:S01]  /*4df40*/  LDL.LU R35, [R1+0xe48] ;  /* 0x000e480001237983 */ /* 0x000ea20000300800 */
[----:B------:R-:W-:-:S03]  /*4df50*/  LOP3.LUT R10, R10, 0xffff, RZ, 0xc0, !PT ;  /* 0x0000ffff0a0a7812 */ /* 0x000fc600078ec0ff */
[----:B------:R0:W-:Y:S01]  /*4df60*/  STL [R1+0x55c], R5 ;  /* 0x00055c0501007387 */ /* 0x0001e20000100800 */
[----:B------:R-:W-:-:S03]  /*4df70*/  LOP3.LUT R11, R11, 0xffff, RZ, 0xc0, !PT ;  /* 0x0000ffff0b0b7812 */ /* 0x000fc600078ec0ff */
[----:B------:R1:W-:Y:S04]  /*4df80*/  STL [R1+0x7f0], R8 ;  /* 0x0007f00801007387 */ /* 0x0003e80000100800 */
[----:B------:R-:W2:Y:S01]  /*4df90*/  LDL.LU R31, [R1+0x7a4] ;  /* 0x0007a400011f7983 */ /* 0x000ea20000300800 */
[----:B0-----:R-:W-:Y:S01]  /*4dfa0*/  VIADD R5, R5, UR4 ;  /* 0x0000000405057c36 */ /* 0x001fe20008000000 */
[----:B------:R-:W-:Y:S01]  /*4dfb0*/  LOP3.LUT R12, R4, 0xffff, RZ, 0xc0, !PT ;  /* 0x0000ffff040c7812 */ /* 0x000fe200078ec0ff */
[----:B------:R-:W-:Y:S01]  /*4dfc0*/  ULDC UR4, c[0x0][0x248] ;  /* 0x0000920000047ab9 */ /* 0x000fe20000000800 */
[----:B-1----:R-:W-:-:S05]  /*4dfd0*/  PRMT R8, R10, 0x3340, R11 ;  /* 0x000033400a087816 */ /* 0x002fca000000000b */
[----:B------:R0:W-:Y:S04]  /*4dfe0*/  STL [R1+0x7d4], R8 ;  /* 0x0007d40801007387 */ /* 0x0001e80000100800 */
[----:B------:R-:W-:Y:S04]  /*4dff0*/  STL [R1+0x560], R5 ;  /* 0x0005600501007387 */ /* 0x000fe80000100800 */
[----:B------:R-:W2:Y:S01]  /*4e000*/  LDL.LU R4, [R1+0x1b94] ;  /* 0x001b940001047983 */ /* 0x000ea20000300800 */
[----:B---3--:R-:W-:Y:S02]  /*4e010*/  LOP3.LUT R9, R39, 0xffff, RZ, 0xc0, !PT ;  /* 0x0000ffff27097812 */ /* 0x008fe400078ec0ff */
[----:B----4-:R-:W-:-:S04]  /*4e020*/  LOP3.LUT R10, R33, 0xffff, RZ, 0xc0, !PT ;  /* 0x0000ffff210a7812 */ /* 0x010fc800078ec0ff */
[--C-:B------:R-:W-:Y:S02]  /*4e030*/  PRMT R13, R9, 0x3340, R10.reuse ;  /* 0x00003340090d7816 */ /* 0x100fe4000000000a */
[----:B0-----:R-:W-:Y:S02]  /*4e040*/  SHF.R.U32.HI R8, RZ, 0x8, R9 ;  /* 0x00000008ff087819 */ /* 0x001fe40000011609 */
[----:B------:R-:W-:Y:S01]  /*4e050*/  LOP3.LUT R11, R30, 0xffff, RZ, 0xc0, !PT ;  /* 0x0000ffff1e0b7812 */ /* 0x000fe200078ec0ff */
[----:B------:R0:W-:Y:S01]  /*4e060*/  STL [R1+0xa74], R13 ;  /* 0x000a740d01007387 */ /* 0x0001e20000100800 */
[----:B------:R-:W-:Y:S02]  /*4e070*/  SHF.R.U32.HI R9, RZ, 0x8, R10 ;  /* 0x00000008ff097819 */ /* 0x000fe4000001160a */
        /* <DEDUP_REMOVED lines=11> */
[----:B------:R-:W4:Y:S01]  /*4e130*/  LDL.LU R30, [R1+0x8b8] ;  /* 0x0008b800011e7983 */ /* 0x000f220000300800 */
[----:B------:R-:W-:-:S02]  /*4e140*/  SHF.R.U32.HI R10, RZ, 0x8, R11 ;  /* 0x00000008ff0a7819 */ /* 0x000fc4000001160b */
[----:B------:R-:W-:Y:S02]  /*4e150*/  SHF.R.U32.HI R11, RZ, 0x8, R12 ;  /* 0x00000008ff0b7819 */ /* 0x000fe4000001160c */
[----:B------:R-:W-:Y:S02]  /*4e160*/  LOP3.LUT R10, R10, 0xffff, RZ, 0xc0, !PT ;  /* 0x0000ffff0a0a7812 */ /* 0x000fe400078ec0ff */
[----:B------:R-:W-:-:S04]  /*4e170*/  LOP3.LUT R11, R11, 0xffff, RZ, 0xc0, !PT ;  /* 0x0000ffff0b0b7812 */ /* 0x000fc800078ec0ff */
[----:B0-----:R-:W-:Y:S02]  /*4e180*/  PRMT R8, R10, 0x3340, R11 ;  /* 0x000033400a087816 */ /* 0x001fe4000000000b */
[----:B------:R-:W-:Y:S01]  /*4e190*/  LOP3.LUT R10, R188, 0xffff, RZ, 0xc0, !PT ;  /* 0x0000ffffbc0a7812 */ /* 0x000fe200078ec0ff */
[----:B-1----:R-:W-:Y:S01]  /*4e1a0*/  VIADD R5, R5, UR4 ;  /* 0x0000000405057c36 */ /* 0x002fe20008000000 */
[----:B------:R-:W-:Y:S01]  /*4e1b0*/  ULDC UR4, c[0x0][0x248] ;  /* 0x0000920000047ab9 */ /* 0x000fe20000000800 */
        /* <DEDUP_REMOVED lines=11> */
[----:B------:R-:W-:-:S04]  /*4e270*/  LOP3.LUT R12, R31, 0xffff, RZ, 0xc0, !PT ;  /* 0x0000ffff1f0c7812 */ /* 0x000fc800078ec0ff */
[--C-:B0-----:R-:W-:Y:S02]  /*4e280*/  PRMT R13, R11, 0x3340, R12.reuse ;  /* 0x000033400b0d7816 */ /* 0x101fe4000000000c */
[----:B------:R-:W-:Y:S02]  /*4e290*/  LOP3.LUT R8, R8, 0xffff, RZ, 0xc0, !PT ;  /* 0x0000ffff08087812 */ /* 0x000fe400078ec0ff */
[----:B------:R-:W-:Y:S01]  /*4e2a0*/  LOP3.LUT R9, R9, 0xffff, RZ, 0xc0, !PT ;  /* 0x0000ffff09097812 */ /* 0x000fe200078ec0ff */
[----:B------:R-:W-:Y:S01]  /*4e2b0*/  STL [R1+0xa64], R13 ;  /* 0x000a640d01007387 */ /* 0x000fe20000100800 */
[----:B------:R-:W-:Y:S02]  /*4e2c0*/  SHF.R.U32.HI R10, RZ, 0x8, R11 ;  /* 0x00000008ff0a7819 */ /* 0x000fe4000001160b */
[----:B------:R-:W-:Y:S01]  /*4e2d0*/  PRMT R8, R8, 0x3340, R9 ;  /* 0x0000334008087816 */ /* 0x000fe20000000009 */
[----:B------:R-:W2:Y:S01]  /*4e2e0*/  LDL.LU R39, [R1+0xe54] ;  /* 0x000e540001277983 */ /* 0x000ea20000300800 */
[----:B------:R-:W-:-:S03]  /*4e2f0*/  SHF.R.U32.HI R11, RZ, 0x8, R12 ;  /* 0x00000008ff0b7819 */ /* 0x000fc6000001160c */
[----:B------:R-:W2:Y:S04]  /*4e300*/  LDL.LU R37, [R1+0x7c0] ;  /* 0x0007c00001257983 */ /* 0x000ea80000300800 */
[----:B------:R0:W-:Y:S01]  /*4e310*/  STL [R1+0x54c], R5 ;  /* 0x00054c0501007387 */ /* 0x0001e20000100800 */
[----:B------:R-:W-:-:S03]  /*4e320*/  LOP3.LUT R10, R10, 0xffff, RZ, 0xc0, !PT ;  /* 0x0000ffff0a0a7812 */ /* 0x000fc600078ec0ff */
[----:B------:R-:W2:Y:S01]  /*4e330*/  LDL.LU R35, [R1+0xe50] ;  /* 0x000e500001237983 */ /* 0x000ea20000300800 */
[----:B------:R-:W-:-:S03]  /*4e340*/  LOP3.LUT R11, R11, 0xffff, RZ, 0xc0, !PT ;  /* 0x0000ffff0b0b7812 */ /* 0x000fc600078ec0ff */
[----:B------:R1:W-:Y:S04]  /*4e350*/  STL [R1+0x7bc], R8 ;  /* 0x0007bc0801007387 */ /* 0x0003e80000100800 */
[----:B------:R-:W2:Y:S01]  /*4e360*/  LDL.LU R31, [R1+0x7b8] ;  /* 0x0007b800011f7983 */ /* 0x000ea20000300800 */
[----:B0-----:R-:W-:Y:S01]  /*4e370*/  VIADD R5, R5, UR4 ;  /* 0x0000000405057c36 */ /* 0x001fe20008000000 */
[----:B------:R-:W-:Y:S01]  /*4e380*/  LOP3.LUT R12, R7, 0xffff, RZ, 0xc0, !PT ;  /* 0x0000ffff070c7812 */ /* 0x000fe200078ec0ff */
[----:B------:R-:W-:Y:S01]  /*4e390*/  ULDC UR4, c[0x0][0x248] ;  /* 0x0000920000047ab9 */ /* 0x000fe20000000800 */
[----:B-1----:R-:W-:-:S05]  /*4e3a0*/  PRMT R8, R10, 0x3340, R11 ;  /* 0x000033400a087816 */ /* 0x002fca000000000b */
[----:B------:R-:W-:Y:S04]  /*4e3b0*/  STL [R1+0x7b4], R8 ;  /* 0x0007b40801007387 */ /* 0x000fe80000100800 */
[----:B------:R-:W-:Y:S04]  /*4e3c0*/  STL [R1+0x550], R5 ;  /* 0x0005500501007387 */ /* 0x000fe80000100800 */
[----:B------:R-:W2:Y:S01]  /*4e3d0*/  LDL.LU R7, [R1+0x1b8c] ;  /* 0x001b8c0001077983 */ /* 0x000ea20000300800 */
[----:B---3--:R-:W-:Y:S02]  /*4e3e0*/  LOP3.LUT R9, R41, 0xffff, RZ, 0xc0, !PT ;  /* 0x0000ffff29097812 */ /* 0x008fe400078ec0ff */
[----:B----4-:R-:W-:-:S04]  /*4e3f0*/  LOP3.LUT R10, R33, 0xffff, RZ, 0xc0, !PT ;  /* 0x0000ffff210a7812 */ /* 0x010fc800078ec0ff */
[----:B------:R-:W-:-:S05]  /*4e400*/  PRMT R13, R9, 0x3340, R10 ;  /* 0x00003340090d7816 */ /* 0x000fca000000000a */
[----:B------:R0:W-:Y:S01]  /*4e410*/  STL [R1+0xa58], R13 ;  /* 0x000a580d01007387 */ /* 0x0001e20000100800 */
[----:B------:R-:W-:-:S04]  /*4e420*/  LOP3.LUT R11, R30, 0xffff, RZ, 0xc0, !PT ;  /* 0x0000ffff1e0b7812 */ /* 0x000fc800078ec0ff */
[----:B0-----:R-:W-:-:S05]  /*4e430*/  PRMT R13, R11, 0x3340, R12 ;  /* 0x000033400b0d7816 */ /* 0x001fca000000000c */
[----:B------:R-:W-:Y:S04]  /*4e440*/  STL [R1+0xa54], R13 ;  /* 0x000a540d01007387 */ /* 0x000fe80000100800 */
[----:B------:R-:W3:Y:S04]  /*4e450*/  LDL.LU R33, [R1+0xaac] ;  /* 0x000aac0001217983 */ /* 0x000ee80000300800 */
[----:B------:R-:W4:Y:S01]  /*4e460*/  LDL.LU R30, [R1+0x8c4] ;  /* 0x0008c400011e7983 */ /* 0x000f220000300800 */
[----:B------:R-:W-:Y:S02]  /*4e470*/  SHF.R.U32.HI R8, RZ, 0x8, R9 ;  /* 0x00000008ff087819 */ /* 0x000fe40000011609 */
[----:B------:R-:W-:-:S02]  /*4e480*/  SHF.R.U32.HI R9, RZ, 0x8, R10 ;  /* 0x00000008ff097819 */ /* 0x000fc4000001160a */
[----:B------:R-:W-:Y:S02]  /*4e490*/  LOP3.LUT R8, R8, 0xffff, RZ, 0xc0, !PT ;  /* 0x0000ffff08087812 */ /* 0x000fe400078ec0ff */
[----:B------:R-:W-:Y:S02]  /*4e4a0*/  LOP3.LUT R9, R9, 0xffff, RZ, 0xc0, !PT ;  /* 0x0000ffff09097812 */ /* 0x000fe400078ec0ff */
[----:B------:R-:W-:Y:S01]  /*4e4b0*/  SHF.R.U32.HI R10, RZ, 0x8, R11 ;  /* 0x00000008ff0a7819 */ /* 0x000fe2000001160b */
[----:B------:R-:W-:Y:S01]  /*4e4c0*/  VIADD R5, R5, UR4 ;  /* 0x0000000405057c36 */ /* 0x000fe20008000000 */
[----:B------:R-:W-:Y:S01]  /*4e4d0*/  SHF.R.U32.HI R11, RZ, 0x8, R12 ;  /* 0x00000008ff0b7819 */ /* 0x000fe2000001160c */
[----:B------:R-:W-:Y:S01]  /*4e4e0*/  ULDC UR4, c[0x0][0x248] ;  /* 0x0000920000047ab9 */ /* 0x000fe20000000800 */
[----:B------:R-:W-:Y:S02]  /*4e4f0*/  PRMT R8, R8, 0x3340, R9 ;  /* 0x0000334008087816 */ /* 0x000fe40000000009 */
[----:B------:R-:W-:-:S02]  /*4e500*/  LOP3.LUT R10, R10, 0xffff, RZ, 0xc0, !PT ;  /* 0x0000ffff0a0a7812 */ /* 0x000fc400078ec0ff */
[----:B------:R-:W-:Y:S01]  /*4e510*/  LOP3.LUT R11, R11, 0xffff, RZ, 0xc0, !PT ;  /* 0x0000ffff0b0b7812 */ /* 0x000fe200078ec0ff */
[----:B------:R0:W-:Y:S04]  /*4e520*/  STL [R1+0x544], R5 ;  /* 0x0005440501007387 */ /* 0x0001e80000100800 */
[----:B------:R1:W-:Y:S01]  /*4e530*/  STL [R1+0x7b0], R8 ;  /* 0x0007b00801007387 */ /* 0x0003e20000100800 */
[----:B0-----:R-:W-:Y:S01]  /*4e540*/  VIADD R5, R5, UR4 ;  /* 0x0000000405057c36 */ /* 0x001fe20008000000 */
[----:B------:R-:W-:Y:S01]  /*4e550*/  ULDC UR4, c[0x0][0x248] ;  /* 0x0000920000047ab9 */ /* 0x000fe20000000800 */
[----:B-1----:R-:W-:-:S05]  /*4e560*/  PRMT R8, R10, 0x3340, R11 ;  /* 0x000033400a087816 */ /* 0x002fca000000000b */
[----:B------:R-:W-:Y:S04]  /*4e570*/  STL [R1+0x7ac], R8 ;  /* 0x0007ac0801007387 */ /* 0x000fe80000100800 */
[----:B------:R0:W-:Y:S02]  /*4e580*/  STL [R1+0x548], R5 ;  /* 0x0005480501007387 */ /* 0x0001e40000100800 */
[----:B0-----:R-:W-:Y:S01]  /*4e590*/  VIADD R5, R5, UR4 ;  /* 0x0000000405057c36 */ /* 0x001fe20008000000 */
[----:B------:R-:W-:Y:S01]  /*4e5a0*/  ULDC UR4, c[0x0][0x248] ;  /* 0x0000920000047ab9 */ /* 0x000fe20000000800 */
[----:B--2---:R-:W-:Y:S02]  /*4e5b0*/  LOP3.LUT R9, R39, 0xffff, RZ, 0xc0, !PT ;  /* 0x0000ffff27097812 */ /* 0x004fe400078ec0ff */
[----:B------:R-:W-:-:S02]  /*4e5c0*/  LOP3.LUT R10, R37, 0xffff, RZ, 0xc0, !PT ;  /* 0x0000ffff250a7812 */ /* 0x000fc400078ec0ff */
[----:B------:R-:W-:Y:S02]  /*4e5d0*/  SHF.R.U32.HI R8, RZ, 0x8, R9 ;  /* 0x00000008ff087819 */ /* 0x000fe40000011609 */
[--C-:B------:R-:W-:Y:S02]  /*4e5e0*/  PRMT R13, R9, 0x3340, R10.reuse ;  /* 0x00003340090d7816 */ /* 0x100fe4000000000a */
[----:B------:R-:W-:Y:S02]  /*4e5f0*/  SHF.R.U32.HI R9, RZ, 0x8, R10 ;  /* 0x00000008ff097819 */ /* 0x000fe4000001160a */
[----:B------:R-:W-:Y:S01]  /*4e600*/  LOP3.LUT R11, R35, 0xffff, RZ, 0xc0, !PT ;  /* 0x0000ffff230b7812 */ /* 0x000fe200078ec0ff */
[----:B------:R0:W-:Y:S01]  /*4e610*/  STL [R1+0xa3c], R13 ;  /* 0x000a3c0d01007387 */ /* 0x0001e20000100800 */
[----:B------:R-:W-:Y:S02]  /*4e620*/  LOP3.LUT R8, R8, 0xffff, RZ, 0xc0, !PT ;  /* 0x0000ffff08087812 */ /* 0x000fe400078ec0ff */
[----:B------:R-:W-:-:S02]  /*4e630*/  LOP3.LUT R12, R31, 0xffff, RZ, 0xc0, !PT ;  /* 0x0000ffff1f0c7812 */ /* 0x000fc400078ec0ff */
[----:B------:R-:W-:Y:S02]  /*4e640*/  LOP3.LUT R9, R9, 0xffff, RZ, 0xc0, !PT ;  /* 0x0000ffff09097812 */ /* 0x000fe400078ec0ff */
        /* <DEDUP_REMOVED lines=11> */
[----:B------:R-:W2:Y:S04]  /*4e700*/  LDL.LU R35, [R1+0xe58] ;  /* 0x000e580001237983 */ /* 0x000ea80000300800 */
[----:B------:R-:W2:Y:S01]  /*4e710*/  LDL.LU R31, [R1+0x7cc] ;  /* 0x0007cc00011f7983 */ /* 0x000ea20000300800 */
[----:B0-----:R-:W-:Y:S02]  /*4e720*/  PRMT R8, R10, 0x3340, R11 ;  /* 0x000033400a087816 */ /* 0x001fe4000000000b */
[----:B------:R-:W-:Y:S01]  /*4e730*/  LOP3.LUT R10, R232, 0xffff, RZ, 0xc0, !PT ;  /* 0x0000ffffe80a7812 */ /* 0x000fe200078ec0ff */
[----:B-1----:R-:W-:Y:S01]  /*4e740*/  VIADD R5, R5, UR4 ;  /* 0x0000000405057c36 */ /* 0x002fe20008000000 */
[----:B------:R-:W-:Y:S01]  /*4e750*/  LOP3.LUT R12, R6, 0xffff, RZ, 0xc0, !PT ;  /* 0x0000ffff060c7812 */ /* 0x000fe200078ec0ff */
[----:B------:R0:W-:Y:S01]  /*4e760*/  STL [R1+0x6a0], R8 ;  /* 0x0006a00801007387 */ /* 0x0001e20000100800 */
[----:B------:R-:W-:-:S03]  /*4e770*/  ULDC UR4, c[0x0][0x248] ;  /* 0x0000920000047ab9 */ /* 0x000fc60000000800 */
[----:B------:R-:W2:Y:S04]  /*4e780*/  LDL.LU R232, [R1+0x1b88] ;  /* 0x001b880001e87983 */ /* 0x000ea80000300800 */
[----:B------:R1:W-:Y:S04]  /*4e790*/  STL [R1+0x540], R5 ;  /* 0x0005400501007387 */ /* 0x0003e80000100800 */
[----:B------:R-:W2:Y:S01]  /*4e7a0*/  LDL.LU R6, [R1+0x1b84] ;  /* 0x001b840001067983 */ /* 0x000ea20000300800 */
[----:B---3--:R-:W-:-:S04]  /*4e7b0*/  LOP3.LUT R9, R33, 0xffff, RZ, 0xc0, !PT ;  /* 0x0000ffff21097812 */ /* 0x008fc800078ec0ff */
[--C-:B------:R-:W-:Y:S02]  /*4e7c0*/  PRMT R13, R9, 0x3340, R10.reuse ;  /* 0x00003340090d7816 */ /* 0x100fe4000000000a */
[----:B----4-:R-:W-:Y:S02]  /*4e7d0*/  LOP3.LUT R11, R30, 0xffff, RZ, 0xc0, !PT ;  /* 0x0000ffff1e0b7812 */ /* 0x010fe400078ec0ff */
[----:B0-----:R-:W-:Y:S02]  /*4e7e0*/  SHF.R.U32.HI R8, RZ, 0x8, R9 ;  /* 0x00000008ff087819 */ /* 0x001fe40000011609 */
[----:B------:R-:W-:Y:S01]  /*4e7f0*/  SHF.R.U32.HI R9, RZ, 0x8, R10 ;  /* 0x00000008ff097819 */ /* 0x000fe2000001160a */
        /* <DEDUP_REMOVED lines=13> */
[----:B------:R-:W4:Y:S01]  /*4e8d0*/  LDL.LU R30, [R1+0x7d8] ;  /* 0x0007d800011e7983 */ /* 0x000f220000300800 */
[----:B------:R-:W-:-:S02]  /*4e8e0*/  SHF.R.U32.HI R11, RZ, 0x8, R12 ;  /* 0x00000008ff0b7819 */ /* 0x000fc4000001160c */
[----:B------:R-:W-:Y:S02]  /*4e8f0*/  LOP3.LUT R10, R10, 0xffff, RZ, 0xc0, !PT ;  /* 0x0000ffff0a0a7812 */ /* 0x000fe400078ec0ff */
[----:B------:R-:W-:-:S04]  /*4e900*/  LOP3.LUT R11, R11, 0xffff, RZ, 0xc0, !PT ;  /* 0x0000ffff0b0b7812 */ /* 0x000fc800078ec0ff */
[----:B0-----:R-:W-:Y:S01]  /*4e910*/  PRMT R8, R10, 0x3340, R11 ;  /* 0x000033400a087816 */ /* 0x001fe2000000000b */
[----:B------:R-:W-:Y:S01]  /*4e920*/  VIADD R5, R5, UR4 ;  /* 0x0000000405057c36 */ /* 0x000fe20008000000 */
[----:B------:R-:W-:-:S03]  /*4e930*/  ULDC UR4, c[0x0][0x248] ;  /* 0x0000920000047ab9 */ /* 0x000fc60000000800 */
[----:B------:R-:W-:Y:S04]  /*4e940*/  STL [R1+0x69c], R8 ;  /* 0x00069c0801007387 */ /* 0x000fe80000100800 */
[----:B------:R0:W-:Y:S02]  /*4e950*/  STL [R1+0x538], R5 ;  /* 0x0005380501007387 */ /* 0x0001e40000100800 */
[----:B0-----:R-:W-:Y:S01]  /*4e960*/  VIADD R5, R5, UR4 ;  /* 0x0000000405057c36 */ /* 0x001fe20008000000 */
[----:B------:R-:W-:Y:S01]  /*4e970*/  ULDC UR4, c[0x0][0x248] ;  /* 0x0000920000047ab9 */ /* 0x000fe20000000800 */
[----:B--2---:R-:W-:Y:S02]  /*4e980*/  LOP3.LUT R8, R41, 0xffff, RZ, 0xc0, !PT ;  /* 0x0000ffff29087812 */ /* 0x004fe400078ec0ff */
[----:B------:R-:W-:-:S04]  /*4e990*/  LOP3.LUT R11, R39, 0xffff, RZ, 0xc0, !PT ;  /* 0x0000ffff270b7812 */ /* 0x000fc800078ec0ff */
[----:B------:R-:W-:Y:S02]  /*4e9a0*/  PRMT R13, R8, 0x3340, R11 ;  /* 0x00003340080d7816 */ /* 0x000fe4000000000b */
[----:B------:R-:W-:-:S03]  /*4e9b0*/  SHF.R.U32.HI R10, RZ, 0x8, R8 ;  /* 0x00000008ff0a7819 */ /* 0x000fc60000011608 */
[----:B------:R0:W-:Y:S01]  /*4e9c0*/  STL [R1+0xa20], R13 ;  /* 0x000a200d01007387 */ /* 0x0001e20000100800 */
[----:B------:R-:W-:Y:S02]  /*4e9d0*/  LOP3.LUT R9, R35, 0xffff, RZ, 0xc0, !PT ;  /* 0x0000ffff23097812 */ /* 0x000fe400078ec0ff */
[----:B------:R-:W-:Y:S02]  /*4e9e0*/  LOP3.LUT R12, R31, 0xffff, RZ, 0xc0, !PT ;  /* 0x0000ffff1f0c7812 */ /* 0x000fe400078ec0ff */
[----:B------:R-:W-:Y:S02]  /*4e9f0*/  SHF.R.U32.HI R11, RZ, 0x8, R11 ;  /* 0x00000008ff0b7819 */ /* 0x000fe4000001160b */
[--C-:B0-----:R-:W-:Y:S02]  /*4ea00*/  PRMT R13, R9, 0x3340, R12.reuse ;  /* 0x00003340090d7816 */ /* 0x101fe4000000000c */
[----:B------:R-:W-:Y:S02]  /*4ea10*/  SHF.R.U32.HI R8, RZ, 0x8, R9 ;  /* 0x00000008ff087819 */ /* 0x000fe40000011609 */
[----:B------:R-:W-:Y:S01]  /*4ea20*/  SHF.R.U32.HI R9, RZ, 0x8, R12 ;  /* 0x00000008ff097819 */ /* 0x000fe2000001160c */
[----:B------:R-:W-:Y:S01]  /*4ea30*/  STL [R1+0xa1c], R13 ;  /* 0x000a1c0d01007387 */ /* 0x000fe20000100800 */
[----:B------:R-:W-:-:S02]  /*4ea40*/  LOP3.LUT R10, R10, 0xffff, RZ, 0xc0, !PT ;  /* 0x0000ffff0a0a7812 */ /* 0x000fc400078ec0ff */
[----:B------:R-:W-:Y:S01]  /*4ea50*/  LOP3.LUT R11, R11, 0xffff, RZ, 0xc0, !PT ;  /* 0x0000ffff0b0b7812 */ /* 0x000fe200078ec0ff */
[----:B------:R-:W2:Y:S01]  /*4ea60*/  LDL.LU R39, [R1+0xe64] ;  /* 0x000e640001277983 */ /* 0x000ea20000300800 */
[----:B------:R-:W-:Y:S02]  /*4ea70*/  LOP3.LUT R8, R8, 0xffff, RZ, 0xc0, !PT ;  /* 0x0000ffff08087812 */ /* 0x000fe400078ec0ff */
[----:B------:R-:W-:Y:S01]  /*4ea80*/  LOP3.LUT R9, R9, 0xffff, RZ, 0xc0, !PT ;  /* 0x0000ffff09097812 */ /* 0x000fe200078ec0ff */
[----:B------:R-:W2:Y:S01]  /*4ea90*/  LDL.LU R35, [R1+0x7dc] ;  /* 0x0007dc0001237983 */ /* 0x000ea20000300800 */
[----:B------:R-:W-:Y:S02]  /*4eaa0*/  PRMT R10, R10, 0x3340, R11 ;  /* 0x000033400a0a7816 */ /* 0x000fe4000000000b */
[----:B------:R-:W-:Y:S01]  /*4eab0*/  PRMT R8, R8, 0x3340, R9 ;  /* 0x0000334008087816 */ /* 0x000fe20000000009 */
[----:B------:R0:W-:Y:S04]  /*4eac0*/  STL [R1+0x52c], R5 ;  /* 0x00052c0501007387 */ /* 0x0001e80000100800 */
[----:B------:R-:W2:Y:S01]  /*4ead0*/  LDL.LU R31, [R1+0xacc] ;  /* 0x000acc00011f7983 */ /* 0x000ea20000300800 */
[----:B------:R-:W-:-:S03]  /*4eae0*/  LOP3.LUT R9, R4, 0xffff, RZ, 0xc0, !PT ;  /* 0x0000ffff04097812 */ /* 0x000fc600078ec0ff */
[----:B------:R-:W-:Y:S04]  /*4eaf0*/  STL [R1+0x4f8], R10 ;  /* 0x0004f80a01007387 */ /* 0x000fe80000100800 */
[----:B------:R3:W-:Y:S01]  /*4eb00*/  STL [R1+0x4fc], R8 ;  /* 0x0004fc0801007387 */ /* 0x0007e20000100800 */
[----:B0-----:R-:W-:Y:S01]  /*4eb10*/  VIADD R5, R5, UR4 ;  /* 0x0000000405057c36 */ /* 0x001fe20008000000 */
[----:B------:R-:W-:Y:S02]  /*4eb20*/  ULDC UR4, c[0x0][0x248] ;  /* 0x0000920000047ab9 */ /* 0x000fe40000000800 */
[----:B------:R-:W2:Y:S04]  /*4eb30*/  LDL.LU R4, [R1+0x1b80] ;  /* 0x001b800001047983 */ /* 0x000ea80000300800 */
[----:B------:R0:W-:Y:S01]  /*4eb40*/  STL [R1+0x530], R5 ;  /* 0x0005300501007387 */ /* 0x0001e20000100800 */
[----:B---3--:R-:W-:-:S02]  /*4eb50*/  LOP3.LUT R8, R37, 0xffff, RZ, 0xc0, !PT ;  /* 0x0000ffff25087812 */ /* 0x008fc400078ec0ff */
[----:B----4-:R-:W-:Y:S02]  /*4eb60*/  LOP3.LUT R11, R33, 0xffff, RZ, 0xc0, !PT ;  /* 0x0000ffff210b7812 */ /* 0x010fe400078ec0ff */
[--C-:B------:R-:W-:Y:S02]  /*4eb70*/  PRMT R13, R8, 0x3340, R9.reuse ;  /* 0x00003340080d7816 */ /* 0x100fe40000000009 */
[----:B------:R-:W-:Y:S02]  /*4eb80*/  SHF.R.U32.HI R10, RZ, 0x8, R8 ;  /* 0x00000008ff0a7819 */ /* 0x000fe40000011608 */
[----:B------:R-:W-:Y:S02]  /*4eb90*/  SHF.R.U32.HI R9, RZ, 0x8, R9 ;  /* 0x00000008ff097819 */ /* 0x000fe40000011609 */
[----:B------:R-:W-:Y:S02]  /*4eba0*/  SHF.R.U32.HI R8, RZ, 0x8, R11 ;  /* 0x00000008ff087819 */ /* 0x000fe4000001160b */
[----:B------:R-:W-:-:S02]  /*4ebb0*/  LOP3.LUT R12, R30, 0xffff, RZ, 0xc0, !PT ;  /* 0x0000ffff1e0c7812 */ /* 0x000fc400078ec0ff */
[----:B------:R-:W-:Y:S02]  /*4ebc0*/  LOP3.LUT R10, R10, 0xffff, RZ, 0xc0, !PT ;  /* 0x0000ffff0a0a7812 */ /* 0x000fe400078ec0ff */
[--C-:B------:R-:W-:Y:S02]  /*4ebd0*/  PRMT R11, R11, 0x3340, R12.reuse ;  /* 0x000033400b0b7816 */ /* 0x100fe4000000000c */
[----:B------:R-:W-:Y:S01]  /*4ebe0*/  LOP3.LUT R9, R9, 0xffff, RZ, 0xc0, !PT ;  /* 0x0000ffff09097812 */ /* 0x000fe200078ec0ff */
[----:B0-----:R-:W-:Y:S01]  /*4ebf0*/  VIADD R5, R5, UR4 ;  /* 0x0000000405057c36 */ /* 0x001fe20008000000 */
[----:B------:R-:W-:Y:S01]  /*4ec00*/  STL [R1+0xa18], R13 ;  /* 0x000a180d01007387 */ /* 0x000fe20000100800 */
[----:B------:R-:W-:Y:S01]  /*4ec10*/  SHF.R.U32.HI R12, RZ, 0x8, R12 ;  /* 0x00000008ff0c7819 */ /* 0x000fe2000001160c */
[----:B------:R-:W-:Y:S01]  /*4ec20*/  ULDC UR4, c[0x0][0x248] ;  /* 0x0000920000047ab9 */ /* 0x000fe20000000800 */
[----:B------:R-:W-:Y:S01]  /*4ec30*/  PRMT R9, R10, 0x3340, R9 ;  /* 0x000033400a097816 */ /* 0x000fe20000000009 */
[----:B------:R-:W-:Y:S04]  /*4ec40*/  STL [R1+0xa04], R11 ;  /* 0x000a040b01007387 */ /* 0x000fe80000100800 */
[----:B------:R-:W3:Y:S04]  /*4ec50*/  LDL.LU R37, [R1+0xad8] ;  /* 0x000ad80001257983 */ /* 0x000ee80000300800 */
[----:B------:R-:W4:Y:S04]  /*4ec60*/  LDL.LU R33, [R1+0xe68] ;  /* 0x000e680001217983 */ /* 0x000f280000300800 */
[----:B------:R0:W-:Y:S04]  /*4ec70*/  STL [R1+0x528], R5 ;  /* 0x0005280501007387 */ /* 0x0001e80000100800 */
[----:B------:R-:W-:Y:S04]  /*4ec80*/  STL [R1+0x4e4], R9 ;  /* 0x0004e40901007387 */ /* 0x000fe80000100800 */
[----:B------:R-:W4:Y:S01]  /*4ec90*/  LDL.LU R30, [R1+0x7e0] ;  /* 0x0007e000011e7983 */ /* 0x000f220000300800 */
[----:B------:R-:W-:-:S02]  /*4eca0*/  LOP3.LUT R8, R8, 0xffff, RZ, 0xc0, !PT ;  /* 0x0000ffff08087812 */ /* 0x000fc400078ec0ff */
[----:B------:R-:W-:-:S04]  /*4ecb0*/  LOP3.LUT R12, R12, 0xffff, RZ, 0xc0, !PT ;  /* 0x0000ffff0c0c7812 */ /* 0x000fc800078ec0ff */
[----:B------:R-:W-:-:S05]  /*4ecc0*/  PRMT R8, R8, 0x3340, R12 ;  /* 0x0000334008087816 */ /* 0x000fca000000000c */
[----:B------:R-:W-:Y:S01]  /*4ecd0*/  STL [R1+0x34], R8 ;  /* 0x0000340801007387 */ /* 0x000fe20000100800 */
[----:B------:R-:W-:Y:S01]  /*4ece0*/  LOP3.LUT R12, R7, 0xffff, RZ, 0xc0, !PT ;  /* 0x0000ffff070c7812 */ /* 0x000fe200078ec0ff */
[----:B0-----:R-:W-:Y:S01]  /*4ecf0*/  VIADD R5, R5, UR4 ;  /* 0x0000000405057c36 */ /* 0x001fe20008000000 */
[----:B------:R-:W-:-:S04]  /*4ed00*/  ULDC UR4, c[0x0][0x248] ;  /* 0x0000920000047ab9 */ /* 0x000fc80000000800 */
[----:B------:R0:W-:Y:S04]  /*4ed10*/  STL [R1+0x524], R5 ;  /* 0x0005240501007387 */ /* 0x0001e80000100800 */
[----:B------:R-:W4:Y:S01]  /*4ed20*/  LDL.LU R7, [R1+0x1b7c] ;  /* 0x001b7c0001077983 */ /* 0x000f220000300800 */
[----:B0-----:R-:W-:Y:S01]  /*4ed30*/  VIADD R5, R5, UR4 ;  /* 0x0000000405057c36 */ /* 0x001fe20008000000 */
[----:B------:R-:W-:Y:S01]  /*4ed40*/  ULDC UR4, c[0x0][0x248] ;  /* 0x0000920000047ab9 */ /* 0x000fe20000000800 */
[----:B--2---:R-:W-:Y:S02]  /*4ed50*/  LOP3.LUT R8, R39, 0xffff, RZ, 0xc0, !PT ;  /* 0x0000ffff27087812 */ /* 0x004fe400078ec0ff */
[----:B------:R-:W-:Y:S02]  /*4ed60*/  LOP3.LUT R9, R35, 0xffff, RZ, 0xc0, !PT ;  /* 0x0000ffff23097812 */ /* 0x000fe400078ec0ff */
[----:B------:R-:W-:-:S02]  /*4ed70*/  SHF.R.U32.HI R10, RZ, 0x8, R8 ;  /* 0x00000008ff0a7819 */ /* 0x000fc40000011608 */
[--C-:B------:R-:W-:Y:S02]  /*4ed80*/  PRMT R13, R8, 0x3340, R9.reuse ;  /* 0x00003340080d7816 */ /* 0x100fe40000000009 */
[----:B------:R-:W-:Y:S02]  /*4ed90*/  SHF.R.U32.HI R9, RZ, 0x8, R9 ;  /* 0x00000008ff097819 */ /* 0x000fe40000011609 */
[----:B------:R-:W-:Y:S02]  /*4eda0*/  LOP3.LUT R11, R31, 0xffff, RZ, 0xc0, !PT ;  /* 0x0000ffff1f0b7812 */ /* 0x000fe400078ec0ff */
[----:B------:R-:W-:Y:S02]  /*4edb0*/  LOP3.LUT R10, R10, 0xffff, RZ, 0xc0, !PT ;  /* 0x0000ffff0a0a7812 */ /* 0x000fe400078ec0ff */
[----:B------:R-:W-:Y:S02]  /*4edc0*/  SHF.R.U32.HI R8, RZ, 0x8, R11 ;  /* 0x00000008ff087819 */ /* 0x000fe4000001160b */
[----:B------:R-:W-:-:S02]  /*4edd0*/  LOP3.LUT R9, R9, 0xffff, RZ, 0xc0, !PT ;  /* 0x0000ffff09097812 */ /* 0x000fc400078ec0ff */
[--C-:B------:R-:W-:Y:S01]  /*4ede0*/  PRMT R11, R11, 0x3340, R12.reuse ;  /* 0x000033400b0b7816 */ /* 0x100fe2000000000c */
[----:B------:R-:W-:Y:S01]  /*4edf0*/  STL [R1+0x9fc], R13 ;  /* 0x0009fc0d01007387 */ /* 0x000fe20000100800 */
[----:B------:R-:W-:Y:S02]  /*4ee00*/  SHF.R.U32.HI R12, RZ, 0x8, R12 ;  /* 0x00000008ff0c7819 */ /* 0x000fe4000001160c */
[----:B------:R-:W-:Y:S01]  /*4ee10*/  PRMT R9, R10, 0x3340, R9 ;  /* 0x000033400a097816 */ /* 0x000fe20000000009 */
[----:B------:R-:W-:Y:S01]  /*4ee20*/  STL [R1+0x9f8], R11 ;  /* 0x0009f80b01007387 */ /* 0x000fe20000100800 */
[----:B------:R-:W-:Y:S02]  /*4ee30*/  LOP3.LUT R8, R8, 0xffff, RZ, 0xc0, !PT ;  /* 0x0000ffff08087812 */ /* 0x000fe400078ec0ff */
[----:B------:R-:W-:Y:S01]  /*4ee40*/  LOP3.LUT R12, R12, 0xffff, RZ, 0xc0, !PT ;  /* 0x0000ffff0c0c7812 */ /* 0x000fe200078ec0ff */
[----:B------:R-:W2:Y:S04]  /*4ee50*/  LDL.LU R41, [R1+0xe6c] ;  /* 0x000e6c0001297983 */ /* 0x000ea80000300800 */
[----:B------:R-:W2:Y:S01]  /*4ee60*/  LDL.LU R35, [R1+0x7e4] ;  /* 0x0007e40001237983 */ /* 0x000ea20000300800 */
[----:B------:R-:W-:-:S03]  /*4ee70*/  PRMT R8, R8, 0x3340, R12 ;  /* 0x0000334008087816 */ /* 0x000fc6000000000c */
[----:B------:R0:W-:Y:S04]  /*4ee80*/  STL [R1+0x30], R9 ;  /* 0x0000300901007387 */ /* 0x0001e80000100800 */
[----:B------:R1:W-:Y:S04]  /*4ee90*/  STL [R1+0x520], R5 ;  /* 0x0005200501007387 */ /* 0x0003e80000100800 */
[----:B------:R-:W2:Y:S01]  /*4eea0*/  LDL.LU R31, [R1+0xaf0] ;  /* 0x000af000011f7983 */ /* 0x000ea20000300800 */
[----:B0-----:R-:W-:-:S03]  /*4eeb0*/  LOP3.LUT R9, R188, 0xffff, RZ, 0xc0, !PT ;  /* 0x0000ffffbc097812 */ /* 0x001fc600078ec0ff */
[----:B------:R3:W-:Y:S01]  /*4eec0*/  STL [R1+0x4ac], R8 ;  /* 0x0004ac0801007387 */ /* 0x0007e20000100800 */
[----:B-1----:R-:W-:Y:S01]  /*4eed0*/  VIADD R5, R5, UR4 ;  /* 0x0000000405057c36 */ /* 0x002fe20008000000 */
[----:B------:R-:W-:Y:S02]  /*4eee0*/  ULDC UR4, c[0x0][0x248] ;  /* 0x0000920000047ab9 */ /* 0x000fe40000000800 */
[----:B------:R-:W2:Y:S04]  /*4eef0*/  LDL.LU R188, [R1+0x1b78] ;  /* 0x001b780001bc7983 */ /* 0x000ea80000300800 */
[----:B------:R0:W-:Y:S01]  /*4ef00*/  STL [R1+0x51c], R5 ;  /* 0x00051c0501007387 */ /* 0x0001e20000100800 */
[----:B---3--:R-:W-:Y:S02]  /*4ef10*/  LOP3.LUT R8, R37, 0xffff, RZ, 0xc0, !PT ;  /* 0x0000ffff25087812 */ /* 0x008fe400078ec0ff */
[----:B----4-:R-:W-:-:S02]  /*4ef20*/  LOP3.LUT R11, R33, 0xffff, RZ, 0xc0, !PT ;  /* 0x0000ffff210b7812 */ /* 0x010fc400078ec0ff */
[----:B------:R-:W-:Y:S02]  /*4ef30*/  SHF.R.U32.HI R10, RZ, 0x8, R8 ;  /* 0x00000008ff0a7819 */ /* 0x000fe40000011608 */
[--C-:B------:R-:W-:Y:S02]  /*4ef40*/  PRMT R13, R8, 0x3340, R9.reuse ;  /* 0x00003340080d7816 */ /* 0x100fe40000000009 */
[----:B------:R-:W-:Y:S02]  /*4ef50*/  SHF.R.U32.HI R9, RZ, 0x8, R9 ;  /* 0x00000008ff097819 */ /* 0x000fe40000011609 */
[----:B------:R-:W-:Y:S02]  /*4ef60*/  SHF.R.U32.HI R8, RZ, 0x8, R11 ;  /* 0x00000008ff087819 */ /* 0x000fe4000001160b */
[----:B------:R-:W-:-:S04]  /*4ef70*/  LOP3.LUT R12, R30, 0xffff, RZ, 0xc0, !PT ;  /* 0x0000ffff1e0c7812 */ /* 0x000fc800078ec0ff */
[--C-:B------:R-:W-:Y:S01]  /*4ef80*/  PRMT R11, R11, 0x3340, R12.reuse ;  /* 0x000033400b0b7816 */ /* 0x100fe2000000000c */
[----:B------:R-:W-:Y:S01]  /*4ef90*/  STL [R1+0x9e8], R13 ;  /* 0x0009e80d01007387 */ /* 0x000fe20000100800 */
[----:B------:R-:W-:Y:S02]  /*4efa0*/  LOP3.LUT R10, R10, 0xffff, RZ, 0xc0, !PT ;  /* 0x0000ffff0a0a7812 */ /* 0x000fe400078ec0ff */
[----:B------:R-:W-:Y:S01]  /*4efb0*/  LOP3.LUT R9, R9, 0xffff, RZ, 0xc0, !PT ;  /* 0x0000ffff09097812 */ /* 0x000fe200078ec0ff */
[----:B------:R-:W-:Y:S01]  /*4efc0*/  STL [R1+0x9e4], R11 ;  /* 0x0009e40b01007387 */ /* 0x000fe20000100800 */
[----:B0-----:R-:W-:Y:S01]  /*4efd0*/  VIADD R5, R5, UR4 ;  /* 0x0000000405057c36 */ /* 0x001fe20008000000 */
[----:B------:R-:W-:Y:S01]  /*4efe0*/  SHF.R.U32.HI R12, RZ, 0x8, R12 ;  /* 0x00000008ff0c7819 */ /* 0x000fe2000001160c */
[----:B------:R-:W-:Y:S01]  /*4eff0*/  ULDC UR4, c[0x0][0x248] ;  /* 0x0000920000047ab9 */ /* 0x000fe20000000800 */
[----:B------:R-:W3:Y:S01]  /*4f000*/  LDL.LU R39, [R1+0xe74] ;  /* 0x000e740001277983 */ /* 0x000ee20000300800 */
[----:B------:R-:W-:-:S03]  /*4f010*/  PRMT R9, R10, 0x3340, R9 ;  /* 0x000033400a097816 */ /* 0x000fc60000000009 */
[----:B------:R-:W4:Y:S04]  /*4f020*/  LDL.LU R37, [R1+0x7ec] ;  /* 0x0007ec0001257983 */ /* 0x000f280000300800 */
[----:B------:R0:W-:Y:S04]  /*4f030*/  STL [R1+0x518], R5 ;  /* 0x0005180501007387 */ /* 0x0001e80000100800 */
[----:B------:R-:W4:Y:S04]  /*4f040*/  LDL.LU R33, [R1+0xe70] ;  /* 0x000e700001217983 */ /* 0x000f280000300800 */
[----:B------:R-:W-:Y:S04]  /*4f050*/  STL [R1+0x494], R9 ;  /* 0x0004940901007387 */ /* 0x000fe80000100800 */
[----:B------:R-:W4:Y:S01]  /*4f060*/  LDL.LU R30, [R1+0x7e8] ;  /* 0x0007e800011e7983 */ /* 0x000f220000300800 */
[----:B------:R-:W-:-:S02]  /*4f070*/  LOP3.LUT R8, R8, 0xffff, RZ, 0xc0, !PT ;  /* 0x0000ffff08087812 */ /* 0x000fc400078ec0ff */
[----:B------:R-:W-:-:S04]  /*4f080*/  LOP3.LUT R12, R12, 0xffff, RZ, 0xc0, !PT ;  /* 0x0000ffff0c0c7812 */ /* 0x000fc800078ec0ff */
[----:B------:R-:W-:Y:S01]  /*4f090*/  PRMT R8, R8, 0x3340, R12 ;  /* 0x0000334008087816 */ /* 0x000fe2000000000c */
[----:B0-----:R-:W-:Y:S01]  /*4f0a0*/  VIADD R5, R5, UR4 ;  /* 0x0000000405057c36 */ /* 0x001fe20008000000 */
[----:B------:R-:W-:Y:S01]  /*4f0b0*/  LOP3.LUT R12, R6, 0xffff, RZ, 0xc0, !PT ;  /* 0x0000ffff060c7812 */ /* 0x000fe200078ec0ff */
[----:B------:R-:W-:Y:S02]  /*4f0c0*/  ULDC UR4, c[0x0][0x248] ;  /* 0x0000920000047ab9 */ /* 0x000fe40000000800 */
[----:B------:R-:W-:Y:S04]  /*4f0d0*/  STL [R1+0x3fc], R8 ;  /* 0x0003fc0801007387 */ /* 0x000fe80000100800 */
[----:B------:R0:W-:Y:S04]  /*4f0e0*/  STL [R1+0x514], R5 ;  /* 0x0005140501007387 */ /* 0x0001e80000100800 */
[----:B------:R-:W4:Y:S01]  /*4f0f0*/  LDL.LU R6, [R1+0x1b74] ;  /* 0x001b740001067983 */ /* 0x000f220000300800 */
[----:B0-----:R-:W-:Y:S01]  /*4f100*/  VIADD R5, R5, UR4 ;  /* 0x0000000405057c36 */ /* 0x001fe20008000000 */
[----:B------:R-:W-:Y:S01]  /*4f110*/  ULDC UR4, c[0x0][0x248] ;  /* 0x0000920000047ab9 */ /* 0x000fe20000000800 */
[----:B--2---:R-:W-:-:S02]  /*4f120*/  LOP3.LUT R8, R41, 0xffff, RZ, 0xc0, !PT ;  /* 0x0000ffff29087812 */ /* 0x004fc400078ec0ff */
[----:B------:R-:W-:Y:S02]  /*4f130*/  LOP3.LUT R9, R35, 0xffff, RZ, 0xc0, !PT ;  /* 0x0000ffff23097812 */ /* 0x000fe400078ec0ff */
[----:B------:R-:W-:Y:S02]  /*4f140*/  SHF.R.U32.HI R10, RZ, 0x8, R8 ;  /* 0x00000008ff0a7819 */ /* 0x000fe40000011608 */
[--C-:B------:R-:W-:Y:S02]  /*4f150*/  PRMT R13, R8, 0x3340, R9.reuse ;  /* 0x00003340080d7816 */ /* 0x100fe40000000009 */
[----:B------:R-:W-:Y:S02]  /*4f160*/  SHF.R.U32.HI R9, RZ, 0x8, R9 ;  /* 0x00000008ff097819 */ /* 0x000fe40000011609 */
[----:B------:R-:W-:-:S04]  /*4f170*/  LOP3.LUT R11, R31, 0xffff, RZ, 0xc0, !PT ;  /* 0x0000ffff1f0b7812 */ /* 0x000fc800078ec0ff */
[----:B------:R-:W-:Y:S02]  /*4f180*/  SHF.R.U32.HI R8, RZ, 0x8, R11 ;  /* 0x00000008ff087819 */ /* 0x000fe4000001160b */
[--C-:B------:R-:W-:Y:S02]  /*4f190*/  PRMT R11, R11, 0x3340, R12.reuse ;  /* 0x000033400b0b7816 */ /* 0x100fe4000000000c */
[----:B------:R-:W-:Y:S01]  /*4f1a0*/  SHF.R.U32.HI R12, RZ, 0x8, R12 ;  /* 0x00000008ff0c7819 */ /* 0x000fe2000001160c */
[----:B------:R-:W-:Y:S01]  /*4f1b0*/  STL [R1+0x9e0], R13 ;  /* 0x0009e00d01007387 */ /* 0x000fe20000100800 */
[----:B------:R-:W-:Y:S02]  /*4f1c0*/  LOP3.LUT R10, R10, 0xffff, RZ, 0xc0, !PT ;  /* 0x0000ffff0a0a7812 */ /* 0x000fe400078ec0ff */
[----:B------:R-:W-:Y:S01]  /*4f1d0*/  LOP3.LUT R9, R9, 0xffff, RZ, 0xc0, !PT ;  /* 0x0000ffff09097812 */ /* 0x000fe200078ec0ff */
[----:B------:R-:W-:Y:S01]  /*4f1e0*/  STL [R1+0x9dc], R11 ;  /* 0x0009dc0b01007387 */ /* 0x000fe20000100800 */
[----:B------:R-:W-:-:S02]  /*4f1f0*/  LOP3.LUT R8, R8, 0xffff, RZ, 0xc0, !PT ;  /* 0x0000ffff08087812 */ /* 0x000fc400078ec0ff */
[----:B------:R-:W-:Y:S01]  /*4f200*/  LOP3.LUT R12, R12, 0xffff, RZ, 0xc0, !PT ;  /* 0x0000ffff0c0c7812 */ /* 0x000fe200078ec0ff */
[----:B------:R-:W2:Y:S01]  /*4f210*/  LDL.LU R35, [R1+0xb08] ;  /* 0x000b080001237983 */ /* 0x000ea20000300800 */
[----:B------:R-:W-:Y:S02]  /*4f220*/  PRMT R9, R10, 0x3340, R9 ;  /* 0x000033400a097816 */ /* 0x000fe40000000009 */
[----:B------:R-:W-:Y:S01]  /*4f230*/  PRMT R8, R8, 0x3340, R12 ;  /* 0x0000334008087816 */ /* 0x000fe2000000000c */
[----:B------:R-:W2:Y:S04]  /*4f240*/  LDL.LU R31, [R1+0xb04] ;  /* 0x000b0400011f7983 */ /* 0x000ea80000300800 */
[----:B------:R0:W-:Y:S04]  /*4f250*/  STL [R1+0x510], R5 ;  /* 0x0005100501007387 */ /* 0x0001e80000100800 */
[----:B------:R-:W-:Y:S04]  /*4f260*/  STL [R1+0x3cc], R9 ;  /* 0x0003cc0901007387 */ /* 0x000fe80000100800 */
[----:B------:R3:W-:Y:S01]  /*4f270*/  STL [R1+0x3d8], R8 ;  /* 0x0003d80801007387 */ /* 0x0007e20000100800 */
[----:B0-----:R-:W-:Y:S01]  /*4f280*/  VIADD R5, R5, UR4 ;  /* 0x0000000405057c36 */ /* 0x001fe20008000000 */
[----:B------:R-:W-:-:S04]  /*4f290*/  ULDC UR4, c[0x0][0x248] ;  /* 0x0000920000047ab9 */ /* 0x000fc80000000800 */
[----:B------:R0:W-:Y:S01]  /*4f2a0*/  STL [R1+0x50c], R5 ;  /* 0x00050c0501007387 */ /* 0x0001e20000100800 */
[----:B---3--:R-:W-:Y:S02]  /*4f2b0*/  LOP3.LUT R8, R39, 0xffff, RZ, 0xc0, !PT ;  /* 0x0000ffff27087812 */ /* 0x008fe400078ec0ff */
[----:B----4-:R-:W-:Y:S02]  /*4f2c0*/  LOP3.LUT R9, R37, 0xffff, RZ, 0xc0, !PT ;  /* 0x0000ffff25097812 */ /* 0x010fe400078ec0ff */
[----:B------:R-:W-:Y:S02]  /*4f2d0*/  SHF.R.U32.HI R10, RZ, 0x8, R8 ;  /* 0x00000008ff0a7819 */ /* 0x000fe40000011608 */
[--C-:B------:R-:W-:Y:S02]  /*4f2e0*/  PRMT R13, R8, 0x3340, R9.reuse ;  /* 0x00003340080d7816 */ /* 0x100fe40000000009 */
[----:B------:R-:W-:Y:S02]  /*4f2f0*/  SHF.R.U32.HI R9, RZ, 0x8, R9 ;  /* 0x00000008ff097819 */ /* 0x000fe40000011609 */
[----:B------:R-:W-:-:S02]  /*4f300*/  LOP3.LUT R11, R33, 0xffff, RZ, 0xc0, !PT ;  /* 0x0000ffff210b7812 */ /* 0x000fc400078ec0ff */
[----:B------:R-:W-:Y:S02]  /*4f310*/  LOP3.LUT R10, R10, 0xffff, RZ, 0xc0, !PT ;  /* 0x0000ffff0a0a7812 */ /* 0x000fe400078ec0ff */
[----:B------:R-:W-:Y:S02]  /*4f320*/  SHF.R.U32.HI R8, RZ, 0x8, R11 ;  /* 0x00000008ff087819 */ /* 0x000fe4000001160b */
[----:B------:R-:W-:Y:S02]  /*4f330*/  LOP3.LUT R12, R30, 0xffff, RZ, 0xc0, !PT ;  /* 0x0000ffff1e0c7812 */ /* 0x000fe400078ec0ff */
[----:B------:R-:W-:Y:S02]  /*4f340*/  LOP3.LUT R9, R9, 0xffff, RZ, 0xc0, !PT ;  /* 0x0000ffff09097812 */ /* 0x000fe400078ec0ff */
[--C-:B------:R-:W-:Y:S01]  /*4f350*/  PRMT R11, R11, 0x3340, R12.reuse ;  /* 0x000033400b0b7816 */ /* 0x100fe2000000000c */
[----:B------:R-:W-:Y:S01]  /*4f360*/  STL [R1+0x9b0], R13 ;  /* 0x0009b00d01007387 */ /* 0x000fe20000100800 */
[----:B------:R-:W-:Y:S01]  /*4f370*/  PRMT R9, R10, 0x3340, R9 ;  /* 0x000033400a097816 */ /* 0x000fe20000000009 */
[----:B0-----:R-:W-:Y:S01]  /*4f380*/  VIADD R5, R5, UR4 ;  /* 0x0000000405057c36 */ /* 0x001fe20008000000 */
[----:B------:R-:W-:Y:S01]  /*4f390*/  SHF.R.U32.HI R12, RZ, 0x8, R12 ;  /* 0x00000008ff0c7819 */ /* 0x000fe2000001160c */
[----:B------:R-:W-:Y:S01]  /*4f3a0*/  STL [R1+0x9ac], R11 ;  /* 0x0009ac0b01007387 */ /* 0x000fe20000100800 */
[----:B------:R-:W-:Y:S01]  /*4f3b0*/  LOP3.LUT R8, R8, 0xffff, RZ, 0xc0, !PT ;  /* 0x0000ffff08087812 */ /* 0x000fe200078ec0ff */
[----:B------:R-:W-:-:S02]  /*4f3c0*/  ULDC UR4, c[0x0][0x248] ;  /* 0x0000920000047ab9 */ /* 0x000fc40000000800 */
[----:B------:R-:W3:Y:S04]  /*4f3d0*/  LDL.LU R41, [R1+0xe7c] ;  /* 0x000e7c0001297983 */ /* 0x000ee80000300800 */
[----:B------:R-:W4:Y:S04]  /*4f3e0*/  LDL.LU R39, [R1+0x7fc] ;  /* 0x0007fc0001277983 */ /* 0x000f280000300800 */
[----:B------:R0:W-:Y:S04]  /*4f3f0*/  STL [R1+0x28], R9 ;  /* 0x0000280901007387 */ /* 0x0001e80000100800 */
[----:B------:R1:W-:Y:S04]  /*4f400*/  STL [R1+0x508], R5 ;  /* 0x0005080501007387 */ /* 0x0003e80000100800 */
[----:B------:R-:W4:Y:S04]  /*4f410*/  LDL.LU R33, [R1+0xe78] ;  /* 0x000e780001217983 */ /* 0x000f280000300800 */
[----:B------:R-:W4:Y:S01]  /*4f420*/  LDL.LU R30, [R1+0x7f4] ;  /* 0x0007f400011e7983 */ /* 0x000f220000300800 */
[----:B------:R-:W-:-:S04]  /*4f430*/  LOP3.LUT R12, R12, 0xffff, RZ, 0xc0, !PT ;  /* 0x0000ffff0c0c7812 */ /* 0x000fc800078ec0ff */
[----:B------:R-:W-:Y:S02]  /*4f440*/  PRMT R8, R8, 0x3340, R12 ;  /* 0x0000334008087816 */ /* 0x000fe4000000000c */
[----:B0-----:R-:W-:-:S03]  /*4f450*/  LOP3.LUT R9, R7, 0xffff, RZ, 0xc0, !PT ;  /* 0x0000ffff07097812 */ /* 0x001fc600078ec0ff */
[----:B------:R-:W-:Y:S01]  /*4f460*/  STL [R1+0x24], R8 ;  /* 0x0000240801007387 */ /* 0x000fe20000100800 */
[----:B------:R-:W-:Y:S01]  /*4f470*/  LOP3.LUT R12, R4, 0xffff, RZ, 0xc0, !PT ;  /* 0x0000ffff040c7812 */ /* 0x000fe200078ec0ff */
[----:B-1----:R-:W-:Y:S01]  /*4f480*/  VIADD R5, R5, UR4 ;  /* 0x0000000405057c36 */ /* 0x002fe20008000000 */
[----:B------:R-:W-:Y:S01]  /*4f490*/  ULDC UR4, c[0x0][0x248] ;  /* 0x0000920000047ab9 */ /* 0x000fe20000000800 */
[----:B------:R-:W4:Y:S04]  /*4f4a0*/  LDL.LU R7, [R1+0x1b70] ;  /* 0x001b700001077983 */ /* 0x000f280000300800 */
[----:B------:R0:W-:Y:S04]  /*4f4b0*/  STL [R1+0x504], R5 ;  /* 0x0005040501007387 */ /* 0x0001e80000100800 */
[----:B------:R-:W4:Y:S01]  /*4f4c0*/  LDL.LU R4, [R1+0x1b6c] ;  /* 0x001b6c0001047983 */ /* 0x000f220000300800 */
[----:B0-----:R-:W-:Y:S01]  /*4f4d0*/  VIADD R5, R5, UR4 ;  /* 0x0000000405057c36 */ /* 0x001fe20008000000 */
[----:B------:R-:W-:Y:S01]  /*4f4e0*/  ULDC UR4, c[0x0][0x248] ;  /* 0x0000920000047ab9 */ /* 0x000fe20000000800 */
[----:B--2---:R-:W-:-:S02]  /*4f4f0*/  LOP3.LUT R8, R35, 0xffff, RZ, 0xc0, !PT ;  /* 0x0000ffff23087812 */ /* 0x004fc400078ec0ff */
[----:B------:R-:W-:Y:S02]  /*4f500*/  LOP3.LUT R11, R31, 0xffff, RZ, 0xc0, !PT ;  /* 0x0000ffff1f0b7812 */ /* 0x000fe400078ec0ff */
[--C-:B------:R-:W-:Y:S02]  /*4f510*/  PRMT R13, R8, 0x3340, R9.reuse ;  /* 0x00003340080d7816 */ /* 0x100fe40000000009 */
[----:B------:R-:W-:Y:S02]  /*4f520*/  SHF.R.U32.HI R10, RZ, 0x8, R8 ;  /* 0x00000008ff0a7819 */ /* 0x000fe40000011608 */
[----:B------:R-:W-:Y:S02]  /*4f530*/  SHF.R.U32.HI R9, RZ, 0x8, R9 ;  /* 0x00000008ff097819 */ /* 0x000fe40000011609 */
[----:B------:R-:W-:Y:S02]  /*4f540*/  SHF.R.U32.HI R8, RZ, 0x8, R11 ;  /* 0x00000008ff087819 */ /* 0x000fe4000001160b */
[----:B------:R-:W-:-:S02]  /*4f550*/  PRMT R11, R11, 0x3340, R12 ;  /* 0x000033400b0b7816 */ /* 0x000fc4000000000c */
[----:B------:R-:W-:Y:S02]  /*4f560*/  LOP3.LUT R10, R10, 0xffff, RZ, 0xc0, !PT ;  /* 0x0000ffff0a0a7812 */ /* 0x000fe400078ec0ff */
[----:B------:R-:W-:Y:S01]  /*4f570*/  LOP3.LUT R9, R9, 0xffff, RZ, 0xc0, !PT ;  /* 0x0000ffff09097812 */ /* 0x000fe200078ec0ff */
[----:B------:R-:W-:Y:S01]  /*4f580*/  STL [R1+0x9a0], R13 ;  /* 0x0009a00d01007387 */ /* 0x000fe20000100800 */
[----:B------:R-:W-:Y:S02]  /*4f590*/  SHF.R.U32.HI R12, RZ, 0x8, R12 ;  /* 0x00000008ff0c7819 */ /* 0x000fe4000001160c */
[----:B------:R-:W-:Y:S01]  /*4f5a0*/  PRMT R9, R10, 0x3340, R9 ;  /* 0x000033400a097816 */ /* 0x000fe20000000009 */
[----:B------:R-:W-:Y:S04]  /*4f5b0*/  STL [R1+0x9a4], R11 ;  /* 0x0009a40b01007387 */ /* 0x000fe80000100800 */
[----:B------:R-:W2:Y:S01]  /*4f5c0*/  LDL.LU R37, [R1+0xb24] ;  /* 0x000b240001257983 */ /* 0x000ea20000300800 */
[----:B------:R-:W-:-:S03]  /*4f5d0*/  LOP3.LUT R8, R8, 0xffff, RZ, 0xc0, !PT ;  /* 0x0000ffff08087812 */ /* 0x000fc600078ec0ff */
[----:B------:R-:W2:Y:S01]  /*4f5e0*/  LDL.LU R35, [R1+0xe80] ;  /* 0x000e800001237983 */ /* 0x000ea20000300800 */
[----:B------:R-:W-:-:S03]  /*4f5f0*/  LOP3.LUT R12, R12, 0xffff, RZ, 0xc0, !PT ;  /* 0x0000ffff0c0c7812 */ /* 0x000fc600078ec0ff */
[----:B------:R0:W-:Y:S04]  /*4f600*/  STL [R1+0x4f4], R5 ;  /* 0x0004f40501007387 */ /* 0x0001e80000100800 */
[----:B------:R-:W-:Y:S01]  /*4f610*/  STL [R1+0x20], R9 ;  /* 0x0000200901007387 */ /* 0x000fe20000100800 */
[----:B------:R-:W-:-:S03]  /*4f620*/  PRMT R8, R8, 0x3340, R12 ;  /* 0x0000334008087816 */ /* 0x000fc6000000000c */
[----:B------:R-:W2:Y:S04]  /*4f630*/  LDL.LU R31, [R1+0x8ac] ;  /* 0x0008ac00011f7983 */ /* 0x000ea80000300800 */
[----:B------:R3:W-:Y:S01]  /*4f640*/  STL [R1+0x1c], R8 ;  /* 0x00001c0801007387 */ /* 0x0007e20000100800 */
[----:B0-----:R-:W-:Y:S01]  /*4f650*/  VIADD R5, R5, UR4 ;  /* 0x0000000405057c36 */ /* 0x001fe20008000000 */
[----:B------:R-:W-:-:S04]  /*4f660*/  ULDC UR4, c[0x0][0x248] ;  /* 0x0000920000047ab9 */ /* 0x000fc80000000800 */
[----:B------:R0:W-:Y:S01]  /*4f670*/  STL [R1+0x500], R5 ;  /* 0x0005000501007387 */ /* 0x0001e20000100800 */
[----:B---3--:R-:W-:Y:S02]  /*4f680*/  LOP3.LUT R8, R41, 0xffff, RZ, 0xc0, !PT ;  /* 0x0000ffff29087812 */ /* 0x008fe400078ec0ff */
[----:B----4-:R-:W-:Y:S02]  /*4f690*/  LOP3.LUT R9, R39, 0xffff, RZ, 0xc0, !PT ;  /* 0x0000ffff27097812 */ /* 0x010fe400078ec0ff */
[----:B------:R-:W-:Y:S02]  /*4f6a0*/  SHF.R.U32.HI R10, RZ, 0x8, R8 ;  /* 0x00000008ff0a7819 */ /* 0x000fe40000011608 */
[----:B------:R-:W-:Y:S02]  /*4f6b0*/  PRMT R13, R8, 0x3340, R9 ;  /* 0x00003340080d7816 */ /* 0x000fe40000000009 */
[----:B------:R-:W-:Y:S02]  /*4f6c0*/  LOP3.LUT R11, R33, 0xffff, RZ, 0xc0, !PT ;  /* 0x0000ffff210b7812 */ /* 0x000fe400078ec0ff */
[----:B------:R-:W-:-:S02]  /*4f6d0*/  LOP3.LUT R12, R30, 0xffff, RZ, 0xc0, !PT ;  /* 0x0000ffff1e0c7812 */ /* 0x000fc400078ec0ff */
[----:B------:R-:W-:Y:S02]  /*4f6e0*/  SHF.R.U32.HI R8, RZ, 0x8, R11 ;  /* 0x00000008ff087819 */ /* 0x000fe4000001160b */
[--C-:B------:R-:W-:Y:S01]  /*4f6f0*/  PRMT R11, R11, 0x3340, R12.reuse ;  /* 0x000033400b0b7816 */ /* 0x100fe2000000000c */
[----:B------:R-:W-:Y:S01]  /*4f700*/  STL [R1+0x994], R13 ;  /* 0x0009940d01007387 */ /* 0x000fe20000100800 */
[----:B0-----:R-:W-:Y:S01]  /*4f710*/  VIADD R5, R5, UR4 ;  /* 0x0000000405057c36 */ /* 0x001fe20008000000 */
[----:B------:R-:W-:Y:S01]  /*4f720*/  SHF.R.U32.HI R9, RZ, 0x8, R9 ;  /* 0x00000008ff097819 */ /* 0x000fe20000011609 */
[----:B------:R-:W-:Y:S01]  /*4f730*/  ULDC UR4, c[0x0][0x248] ;  /* 0x0000920000047ab9 */ /* 0x000fe20000000800 */
[----:B------:R-:W-:Y:S04]  /*4f740*/  STL [R1+0x990], R11 ;  /* 0x0009900b01007387 */ /* 0x000fe80000100800 */
[----:B------:R-:W3:Y:S04]  /*4f750*/  LDL.LU R39, [R1+0xe84] ;  /* 0x000e840001277983 */ /* 0x000ee80000300800 */
[----:B------:R-:W4:Y:S04]  /*4f760*/  LDL.LU R33, [R1+0x8b4] ;  /* 0x0008b40001217983 */ /* 0x000f280000300800 */
[----:B------:R-:W-:Y:S04]  /*4f770*/  STL [R1+0x4ec], R5 ;  /* 0x0004ec0501007387 */ /* 0x000fe80000100800 */
[----:B------:R-:W4:Y:S01]  /*4f780*/  LDL.LU R30, [R1+0xb34] ;  /* 0x000b3400011e7983 */ /* 0x000f220000300800 */
[----:B------:R-:W-:-:S02]  /*4f790*/  SHF.R.U32.HI R12, RZ, 0x8, R12 ;  /* 0x00000008ff0c7819 */ /* 0x000fc4000001160c */
[----:B------:R-:W-:Y:S02]  /*4f7a0*/  LOP3.LUT R10, R10, 0xffff, RZ, 0xc0, !PT ;  /* 0x0000ffff0a0a7812 */ /* 0x000fe400078ec0ff */
[----:B------:R-:W-:Y:S02]  /*4f7b0*/  LOP3.LUT R9, R9, 0xffff, RZ, 0xc0, !PT ;  /* 0x0000ffff09097812 */ /* 0x000fe400078ec0ff */
[----:B------:R-:W-:Y:S02]  /*4f7c0*/  LOP3.LUT R8, R8, 0xffff, RZ, 0xc0, !PT ;  /* 0x0000ffff08087812 */ /* 0x000fe400078ec0ff */
[----:B------:R-:W-:Y:S02]  /*4f7d0*/  LOP3.LUT R12, R12, 0xffff, RZ, 0xc0, !PT ;  /* 0x0000ffff0c0c7812 */ /* 0x000fe400078ec0ff */
[----:B------:R-:W-:Y:S02]  /*4f7e0*/  PRMT R9, R10, 0x3340, R9 ;  /* 0x000033400a097816 */ /* 0x000fe40000000009 */
[----:B------:R-:W-:-:S03]  /*4f7f0*/  PRMT R8, R8, 0x3340, R12 ;  /* 0x0000334008087816 */ /* 0x000fc6000000000c */
[----:B------:R0:W-:Y:S04]  /*4f800*/  STL [R1+0x18], R9 ;  /* 0x0000180901007387 */ /* 0x0001e80000100800 */
[----:B------:R-:W-:Y:S01]  /*4f810*/  STL [R1+0x14], R8 ;  /* 0x0000140801007387 */ /* 0x000fe20000100800 */
[----:B0-----:R-:W-:Y:S01]  /*4f820*/  LOP3.LUT R9, R6, 0xffff, RZ, 0xc0, !PT ;  /* 0x0000ffff06097812 */ /* 0x001fe200078ec0ff */
[----:B------:R-:W-:Y:S01]  /*4f830*/  VIADD R5, R5, UR4 ;  /* 0x0000000405057c36 */ /* 0x000fe20008000000 */
[----:B------:R-:W-:Y:S01]  /*4f840*/  ULDC UR4, c[0x0][0x248] ;  /* 0x0000920000047ab9 */ /* 0x000fe20000000800 */
[----:B------:R-:W4:Y:S04]  /*4f850*/  LDL.LU R6, [R1+0x1b68] ;  /* 0x001b680001067983 */ /* 0x000f280000300800 */
[----:B------:R0:W-:Y:S02]  /*4f860*/  STL [R1+0x4f0], R5 ;  /* 0x0004f00501007387 */ /* 0x0001e40000100800 */
        /* <DEDUP_REMOVED lines=12> */
[----:B------:R-:W-:Y:S01]  /*4f930*/  STL [R1+0x81c], R13 ;  /* 0x00081c0d01007387 */ /* 0x000fe20000100800 */
[----:B------:R-:W-:Y:S02]  /*4f940*/  SHF.R.U32.HI R12, RZ, 0x8, R12 ;  /* 0x00000008ff0c7819 */ /* 0x000fe4000001160c */
[----:B------:R-:W-:Y:S01]  /*4f950*/  PRMT R9, R10, 0x3340, R9 ;  /* 0x000033400a097816 */ /* 0x000fe20000000009 */
[----:B------:R-:W-:Y:S01]  /*4f960*/  STL [R1+0x7fc], R11 ;  /* 0x0007fc0b01007387 */ /* 0x000fe20000100800 */
[----:B------:R-:W-:-:S03]  /*4f970*/  LOP3.LUT R8, R8, 0xffff, RZ, 0xc0, !PT ;  /* 0x0000ffff08087812 */ /* 0x000fc600078ec0ff */
[----:B------:R-:W2:Y:S01]  /*4f980*/  LDL.LU R37, [R1+0xb44] ;  /* 0x000b440001257983 */ /* 0x000ea20000300800 */
[----:B------:R-:W-:-:S03]  /*4f990*/  LOP3.LUT R12, R12, 0xffff, RZ, 0xc0, !PT ;  /* 0x0000ffff0c0c7812 */ /* 0x000fc600078ec0ff */
[----:B------:R-:W2:Y:S04]  /*4f9a0*/  LDL.LU R35, [R1+0xe88] ;  /* 0x000e880001237983 */ /* 0x000ea80000300800 */
[----:B------:R0:W-:Y:S01]  /*4f9b0*/  STL [R1+0x4e0], R5 ;  /* 0x0004e00501007387 */ /* 0x0001e20000100800 */
[----:B------:R-:W-:-:S03]  /*4f9c0*/  PRMT R8, R8, 0x3340, R12 ;  /* 0x0000334008087816 */ /* 0x000fc6000000000c */
[----:B------:R-:W-:Y:S04]  /*4f9d0*/  STL [R1+0x10], R9 ;  /* 0x0000100901007387 */ /* 0x000fe80000100800 */
[----:B------:R-:W2:Y:S04]  /*4f9e0*/  LDL.LU R31, [R1+0x8bc] ;  /* 0x0008bc00011f7983 */ /* 0x000ea80000300800 */
[----:B------:R3:W-:Y:S01]  /*4f9f0*/  STL [R1+0x8], R8 ;  /* 0x0000080801007387 */ /* 0x0007e20000100800 */
[----:B------:R-:W-:Y:S01]  /*4fa00*/  LOP3.LUT R12, R4, 0xffff, RZ, 0xc0, !PT ;  /* 0x0000ffff040c7812 */ /* 0x000fe200078ec0ff */
[----:B0-----:R-:W-:Y:S01]  /*4fa10*/  VIADD R5, R5, UR4 ;  /* 0x0000000405057c36 */ /* 0x001fe20008000000 */
[----:B------:R-:W-:-:S04]  /*4fa20*/  ULDC UR4, c[0x0][0x248] ;  /* 0x0000920000047ab9 */ /* 0x000fc80000000800 */
[----:B------:R0:W-:Y:S04]  /*4fa30*/  STL [R1+0x4e8], R5 ;  /* 0x0004e80501007387 */ /* 0x0001e80000100800 */
[----:B------:R-:W2:Y:S01]  /*4fa40*/  LDL.LU R4, [R1+0x1b64] ;  /* 0x001b640001047983 */ /* 0x000ea20000300800 */
[----:B---3--:R-:W-:Y:S02]  /*4fa50*/  LOP3.LUT R8, R39, 0xffff, RZ, 0xc0, !PT ;  /* 0x0000ffff27087812 */ /* 0x008fe400078ec0ff */
[----:B----4-:R-:W-:Y:S02]  /*4fa60*/  LOP3.LUT R9, R33, 0xffff, RZ, 0xc0, !PT ;  /* 0x0000ffff21097812 */ /* 0x010fe400078ec0ff */
[----:B------:R-:W-:Y:S02]  /*4fa70*/  SHF.R.U32.HI R10, RZ, 0x8, R8 ;  /* 0x00000008ff0a7819 */ /* 0x000fe40000011608 */
[----:B------:R-:W-:-:S02]  /*4fa80*/  PRMT R13, R8, 0x3340, R9 ;  /* 0x00003340080d7816 */ /* 0x000fc40000000009 */
[----:B------:R-:W-:Y:S02]  /*4fa90*/  SHF.R.U32.HI R9, RZ, 0x8, R9 ;  /* 0x00000008ff097819 */ /* 0x000fe40000011609 */
[----:B------:R-:W-:Y:S02]  /*4faa0*/  LOP3.LUT R11, R30, 0xffff, RZ, 0xc0, !PT ;  /* 0x0000ffff1e0b7812 */ /* 0x000fe400078ec0ff */
[----:B------:R-:W-:Y:S02]  /*4fab0*/  LOP3.LUT R10, R10, 0xffff, RZ, 0xc0, !PT ;  /* 0x0000ffff0a0a7812 */ /* 0x000fe400078ec0ff */
[----:B------:R-:W-:Y:S02]  /*4fac0*/  SHF.R.U32.HI R8, RZ, 0x8, R11 ;  /* 0x00000008ff087819 */ /* 0x000fe4000001160b */
        /* <DEDUP_REMOVED lines=13> */
[----:B------:R-:W4:Y:S01]  /*4fba0*/  LDL.LU R30, [R1+0xb54] ;  /* 0x000b5400011e7983 */ /* 0x000f220000300800 */
[----:B------:R-:W-:-:S04]  /*4fbb0*/  LOP3.LUT R12, R12, 0xffff, RZ, 0xc0, !PT ;  /* 0x0000ffff0c0c7812 */ /* 0x000fc800078ec0ff */
[----:B------:R-:W-:Y:S02]  /*4fbc0*/  PRMT R8, R8, 0x3340, R12 ;  /* 0x0000334008087816 */ /* 0x000fe4000000000c */
[----:B0-----:R-:W-:-:S03]  /*4fbd0*/  LOP3.LUT R9, R7, 0xffff, RZ, 0xc0, !PT ;  /* 0x0000ffff07097812 */ /* 0x001fc600078ec0ff */
[----:B------:R-:W-:Y:S01]  /*4fbe0*/  STL [R1], R8 ;  /* 0x0000000801007387 */ /* 0x000fe20000100800 */
[----:B-1----:R-:W-:Y:S01]  /*4fbf0*/  VIADD R5, R5, UR4 ;  /* 0x0000000405057c36 */ /* 0x002fe20008000000 */
[----:B------:R-:W-:Y:S02]  /*4fc00*/  ULDC UR4, c[0x0][0x248] ;  /* 0x0000920000047ab9 */ /* 0x000fe40000000800 */
[----:B------:R-:W4:Y:S04]  /*4fc10*/  LDL.LU R7, [R1+0x1b60] ;  /* 0x001b600001077983 */ /* 0x000f280000300800 */
[----:B------:R0:W-:Y:S02]  /*4fc20*/  STL [R1+0x4dc], R5 ;  /* 0x0004dc0501007387 */ /* 0x0001e40000100800 */
[----:B0-----:R-:W-:Y:S01]  /*4fc30*/  VIADD R5, R5, UR4 ;  /* 0x0000000405057c36 */ /* 0x001fe20008000000 */
[----:B------:R-:W-:Y:S01]  /*4fc40*/  ULDC UR4, c[0x0][0x248] ;  /* 0x0000920000047ab9 */ /* 0x000fe20000000800 */
[----:B--2---:R-:W-:-:S02]  /*4fc50*/  LOP3.LUT R8, R37, 0xffff, RZ, 0xc0, !PT ;  /* 0x0000ffff25087812 */ /* 0x004fc400078ec0ff */
[----:B------:R-:W-:Y:S02]  /*4fc60*/  LOP3.LUT R11, R35, 0xffff, RZ, 0xc0, !PT ;  /* 0x0000ffff230b7812 */ /* 0x000fe400078ec0ff */
[----:B------:R-:W-:Y:S02]  /*4fc70*/  SHF.R.U32.HI R10, RZ, 0x8, R8 ;  /* 0x00000008ff0a7819 */ /* 0x000fe40000011608 */
[----:B------:R-:W-:Y:S02]  /*4fc80*/  PRMT R13, R8, 0x3340, R9 ;  /* 0x00003340080d7816 */ /* 0x000fe40000000009 */
[----:B------:R-:W-:Y:S02]  /*4fc90*/  SHF.R.U32.HI R8, RZ, 0x8, R11 ;  /* 0x00000008ff087819 */ /* 0x000fe4000001160b */
[----:B------:R-:W-:-:S04]  /*4fca0*/  LOP3.LUT R12, R31, 0xffff, RZ, 0xc0, !PT ;  /* 0x0000ffff1f0c7812 */ /* 0x000fc800078ec0ff */
[----:B------:R-:W-:Y:S01]  /*4fcb0*/  PRMT R11, R11, 0x3340, R12 ;  /* 0x000033400b0b7816 */ /* 0x000fe2000000000c */
[----:B------:R-:W-:Y:S04]  /*4fcc0*/  STL [R1+0x7e4], R13 ;  /* 0x0007e40d01007387 */ /* 0x000fe80000100800 */
[----:B------:R-:W-:Y:S04]  /*4fcd0*/  STL [R1+0x7dc], R11 ;  /* 0x0007dc0b01007387 */ /* 0x000fe80000100800 */
[----:B------:R-:W2:Y:S04]  /*4fce0*/  LDL.LU R39, [R1+0xe98] ;  /* 0x000e980001277983 */ /* 0x000ea80000300800 */
[----:B------:R-:W2:Y:S04]  /*4fcf0*/  LDL.LU R37, [R1+0x8cc] ;  /* 0x0008cc0001257983 */ /* 0x000ea80000300800 */
[----:B------:R-:W2:Y:S04]  /*4fd00*/  LDL.LU R35, [R1+0xe94] ;  /* 0x000e940001237983 */ /* 0x000ea80000300800 */
[----:B------:R0:W-:Y:S04]  /*4fd10*/  STL [R1+0x4d0], R5 ;  /* 0x0004d00501007387 */ /* 0x0001e80000100800 */
[----:B------:R-:W2:Y:S01]  /*4fd20*/  LDL.LU R31, [R1+0x8c8] ;  /* 0x0008c800011f7983 */ /* 0x000ea20000300800 */
[----:B------:R-:W-:-:S02]  /*4fd30*/  SHF.R.U32.HI R9, RZ, 0x8, R9 ;  /* 0x00000008ff097819 */ /* 0x000fc40000011609 */
[----:B------:R-:W-:Y:S02]  /*4fd40*/  SHF.R.U32.HI R12, RZ, 0x8, R12 ;  /* 0x00000008ff0c7819 */ /* 0x000fe4000001160c */
[----:B------:R-:W-:Y:S02]  /*4fd50*/  LOP3.LUT R10, R10, 0xffff, RZ, 0xc0, !PT ;  /* 0x0000ffff0a0a7812 */ /* 0x000fe400078ec0ff */
[----:B------:R-:W-:Y:S02]  /*4fd60*/  LOP3.LUT R9, R9, 0xffff, RZ, 0xc0, !PT ;  /* 0x0000ffff09097812 */ /* 0x000fe400078ec0ff */
[----:B------:R-:W-:Y:S02]  /*4fd70*/  LOP3.LUT R8, R8, 0xffff, RZ, 0xc0, !PT ;  /* 0x0000ffff08087812 */ /* 0x000fe400078ec0ff */
[----:B------:R-:W-:Y:S02]  /*4fd80*/  LOP3.LUT R12, R12, 0xffff, RZ, 0xc0, !PT ;  /* 0x0000ffff0c0c7812 */ /* 0x000fe400078ec0ff */
[----:B------:R-:W-:-:S02]  /*4fd90*/  PRMT R28, R10, 0x3340, R9 ;  /* 0x000033400a1c7816 */ /* 0x000fc40000000009 */
[----:B------:R-:W-:Y:S01]  /*4fda0*/  PRMT R27, R8, 0x3340, R12 ;  /* 0x00003340081b7816 */ /* 0x000fe2000000000c */
[----:B0-----:R-:W-:Y:S01]  /*4fdb0*/  VIADD R5, R5, UR4 ;  /* 0x0000000405057c36 */ /* 0x001fe20008000000 */
[----:B------:R-:W-:Y:S01]  /*4fdc0*/  LOP3.LUT R12, R4, 0xffff, RZ, 0xc0, !PT ;  /* 0x0000ffff040c7812 */ /* 0x000fe200078ec0ff */
[----:B------:R-:W-:-:S03]  /*4fdd0*/  ULDC UR4, c[0x0][0x248] ;  /* 0x0000920000047ab9 */ /* 0x000fc60000000800 */
[----:B------:R0:W-:Y:S04]  /*4fde0*/  STL [R1+0x4d4], R5 ;  /* 0x0004d40501007387 */ /* 0x0001e80000100800 */
[----:B------:R-:W2:Y:S01]  /*4fdf0*/  LDL.LU R4, [R1+0x1b5c] ;  /* 0x001b5c0001047983 */ /* 0x000ea20000300800 */
[----:B---3--:R-:W-:Y:S02]  /*4fe00*/  LOP3.LUT R8, R41, 0xffff, RZ, 0xc0, !PT ;  /* 0x0000ffff29087812 */ /* 0x008fe400078ec0ff */
[----:B----4-:R-:W-:Y:S02]  /*4fe10*/  LOP3.LUT R9, R33, 0xffff, RZ, 0xc0, !PT ;  /* 0x0000ffff21097812 */ /* 0x010fe400078ec0ff */
[----:B------:R-:W-:Y:S02]  /*4fe20*/  SHF.R.U32.HI R10, RZ, 0x8, R8 ;  /* 0x00000008ff0a7819 */ /* 0x000fe40000011608 */
[----:B------:R-:W-:-:S02]  /*4fe30*/  PRMT R13, R8, 0x3340, R9 ;  /* 0x00003340080d7816 */ /* 0x000fc40000000009 */
        /* <DEDUP_REMOVED lines=14> */
[----:B------:R-:W-:Y:S01]  /*4ff20*/  PRMT R26, R10, 0x3340, R9 ;  /* 0x000033400a1a7816 */ /* 0x000fe20000000009 */
[----:B------:R-:W-:Y:S01]  /*4ff30*/  ULDC UR4, c[0x0][0x248] ;  /* 0x0000920000047ab9 */ /* 0x000fe20000000800 */
[----:B------:R-:W-:-:S02]  /*4ff40*/  PRMT R25, R8, 0x3340, R12 ;  /* 0x0000334008197816 */ /* 0x000fc4000000000c */
[----:B------:R0:W-:Y:S02]  /*4ff50*/  STL [R1+0x4c0], R5 ;  /* 0x0004c00501007387 */ /* 0x0001e40000100800 */
[----:B0-----:R-:W-:Y:S01]  /*4ff60*/  VIADD R5, R5, UR4 ;  /* 0x0000000405057c36 */ /* 0x001fe20008000000 */
[----:B------:R-:W-:-:S04]  /*4ff70*/  ULDC UR4, c[0x0][0x248] ;  /* 0x0000920000047ab9 */ /* 0x000fc80000000800 */
[----:B------:R0:W-:Y:S02]  /*4ff80*/  STL [R1+0x4c8], R5 ;  /* 0x0004c80501007387 */ /* 0x0001e40000100800 */
[----:B0-----:R-:W-:Y:S01]  /*4ff90*/  VIADD R5, R5, UR4 ;  /* 0x0000000405057c36 */ /* 0x001fe20008000000 */
[----:B------:R-:W-:Y:S01]  /*4ffa0*/  ULDC UR4, c[0x0][0x248] ;  /* 0x0000920000047ab9 */ /* 0x000fe20000000800 */
[----:B--2---:R-:W-:Y:S02]  /*4ffb0*/  LOP3.LUT R8, R39, 0xffff, RZ, 0xc0, !PT ;  /* 0x0000ffff27087812 */ /* 0x004fe400078ec0ff */
[----:B------:R-:W-:Y:S02]  /*4ffc0*/  LOP3.LUT R9, R37, 0xffff, RZ, 0xc0, !PT ;  /* 0x0000ffff25097812 */ /* 0x000fe400078ec0ff */
[----:B------:R-:W-:Y:S02]  /*4ffd0*/  LOP3.LUT R11, R35, 0xffff, RZ, 0xc0, !PT ;  /* 0x0000ffff230b7812 */ /* 0x000fe400078ec0ff */
[----:B------:R-:W-:-:S02]  /*4ffe0*/  SHF.R.U32.HI R10, RZ, 0x8, R8 ;  /* 0x00000008ff0a7819 */ /* 0x000fc40000011608 */
[----:B------:R-:W-:Y:S02]  /*4fff0*/  PRMT R13, R8, 0x3340, R9 ;  /* 0x00003340080d7816 */ /* 0x000fe40000000009 */
[----:B------:R-:W-:Y:S02]  /*50000*/  LOP3.LUT R12, R31, 0xffff, RZ, 0xc0, !PT ;  /* 0x0000ffff1f0c7812 */ /* 0x000fe400078ec0ff */
[----:B------:R-:W-:Y:S02]  /*50010*/  SHF.R.U32.HI R8, RZ, 0x8, R11 ;  /* 0x00000008ff087819 */ /* 0x000fe4000001160b */
[----:B------:R-:W-:Y:S01]  /*50020*/  PRMT R11, R11, 0x3340, R12 ;  /* 0x000033400b0b7816 */ /* 0x000fe2000000000c */
[----:B------:R-:W-:Y:S04]  /*50030*/  STL [R1+0x7a4], R13 ;  /* 0x0007a40d01007387 */ /* 0x000fe80000100800 */
[----:B------:R-:W-:Y:S04]  /*50040*/  STL [R1+0x6b4], R11 ;  /* 0x0006b40b01007387 */ /* 0x000fe80000100800 */
[----:B------:R-:W2:Y:S04]  /*50050*/  LDL.LU R41, [R1+0xea0] ;  /* 0x000ea00001297983 */ /* 0x000ea80000300800 */
[----:B------:R-:W2:Y:S04]  /*50060*/  LDL.LU R39, [R1+0x8d4] ;  /* 0x0008d40001277983 */ /* 0x000ea80000300800 */
[----:B------:R-:W2:Y:S01]  /*50070*/  LDL.LU R35, [R1+0xe9c] ;  /* 0x000e9c0001237983 */ /* 0x000ea20000300800 */
[----:B------:R-:W-:-:S03]  /*50080*/  SHF.R.U32.HI R9, RZ, 0x8, R9 ;  /* 0x00000008ff097819 */ /* 0x000fc60000011609 */
[----:B------:R0:W-:Y:S01]  /*50090*/  STL [R1+0x4b8], R5 ;  /* 0x0004b80501007387 */ /* 0x0001e20000100800 */
[----:B------:R-:W-:-:S03]  /*500a0*/  SHF.R.U32.HI R12, RZ, 0x8, R12 ;  /* 0x00000008ff0c7819 */ /* 0x000fc6000001160c */
[----:B------:R-:W2:Y:S01]  /*500b0*/  LDL.LU R31, [R1+0x8d0] ;  /* 0x0008d000011f7983 */ /* 0x000ea20000300800 */
[----:B------:R-:W-:Y:S02]  /*500c0*/  LOP3.LUT R10, R10, 0xffff, RZ, 0xc0, !PT ;  /* 0x0000ffff0a0a7812 */ /* 0x000fe400078ec0ff */
[----:B------:R-:W-:Y:S02]  /*500d0*/  LOP3.LUT R9, R9, 0xffff, RZ, 0xc0, !PT ;  /* 0x0000ffff09097812 */ /* 0x000fe400078ec0ff */
[----:B------:R-:W-:Y:S02]  /*500e0*/  LOP3.LUT R8, R8, 0xffff, RZ, 0xc0, !PT ;  /* 0x0000ffff08087812 */ /* 0x000fe400078ec0ff */
[----:B------:R-:W-:Y:S02]  /*500f0*/  LOP3.LUT R12, R12, 0xffff, RZ, 0xc0, !PT ;  /* 0x0000ffff0c0c7812 */ /* 0x000fe400078ec0ff */
[----:B------:R-:W-:Y:S02]  /*50100*/  PRMT R23, R10, 0x3340, R9 ;  /* 0x000033400a177816 */ /* 0x000fe40000000009 */
[----:B------:R-:W-:-:S02]  /*50110*/  PRMT R22, R8, 0x3340, R12 ;  /* 0x0000334008167816 */ /* 0x000fc4000000000c */
[----:B------:R-:W-:Y:S01]  /*50120*/  LOP3.LUT R9, R4, 0xffff, RZ, 0xc0, !PT ;  /* 0x0000ffff04097812 */ /* 0x000fe200078ec0ff */
[----:B0-----:R-:W-:Y:S01]  /*50130*/  VIADD R5, R5, UR4 ;  /* 0x0000000405057c36 */ /* 0x001fe20008000000 */
[----:B------:R-:W-:Y:S01]  /*50140*/  LOP3.LUT R12, R7, 0xffff, RZ, 0xc0, !PT ;  /* 0x0000ffff070c7812 */ /* 0x000fe200078ec0ff */
[----:B------:R-:W2:Y:S01]  /*50150*/  LDL.LU R4, [R1+0x1b58] ;  /* 0x001b580001047983 */ /* 0x000ea20000300800 */
[----:B------:R-:W-:-:S03]  /*50160*/  ULDC UR4, c[0x0][0x248] ;  /* 0x0000920000047ab9 */ /* 0x000fc60000000800 */
[----:B------:R0:W-:Y:S04]  /*50170*/  STL [R1+0x4bc], R5 ;  /* 0x0004bc0501007387 */ /* 0x0001e80000100800 */
[----:B------:R-:W2:Y:S01]  /*50180*/  LDL.LU R7, [R1+0x1b54] ;  /* 0x001b540001077983 */ /* 0x000ea20000300800 */
[----:B---3--:R-:W-:Y:S02]  /*50190*/  LOP3.LUT R8, R33, 0xffff, RZ, 0xc0, !PT ;  /* 0x0000ffff21087812 */ /* 0x008fe400078ec0ff */
[----:B----4-:R-:W-:Y:S02]  /*501a0*/  LOP3.LUT R11, R30, 0xffff, RZ, 0xc0, !PT ;  /* 0x0000ffff1e0b7812 */ /* 0x010fe400078ec0ff */
[----:B------:R-:W-:Y:S02]  /*501b0*/  SHF.R.U32.HI R10, RZ, 0x8, R8 ;  /* 0x00000008ff0a7819 */ /* 0x000fe40000011608 */
[----:B------:R-:W-:-:S02]  /*501c0*/  PRMT R13, R8, 0x3340, R9 ;  /* 0x00003340080d7816 */ /* 0x000fc40000000009 */
[----:B------:R-:W-:Y:S02]  /*501d0*/  SHF.R.U32.HI R8, RZ, 0x8, R11 ;  /* 0x00000008ff087819 */ /* 0x000fe4000001160b */
[----:B------:R-:W-:Y:S01]  /*501e0*/  PRMT R11, R11, 0x3340, R12 ;  /* 0x000033400b0b7816 */ /* 0x000fe2000000000c */
[----:B------:R-:W-:Y:S04]  /*501f0*/  STL [R1+0x6a8], R13 ;  /* 0x0006a80d01007387 */ /* 0x000fe80000100800 */
[----:B------:R-:W-:Y:S04]  /*50200*/  STL [R1+0x6ac], R11 ;  /* 0x0006ac0b01007387 */ /* 0x000fe80000100800 */
[----:B------:R-:W3:Y:S04]  /*50210*/  LDL.LU R37, [R1+0xb90] ;  /* 0x000b900001257983 */ /* 0x000ee80000300800 */
[----:B------:R-:W4:Y:S04]  /*50220*/  LDL.LU R33, [R1+0xea4] ;  /* 0x000ea40001217983 */ /* 0x000f280000300800 */
        /* <DEDUP_REMOVED lines=27> */
[----:B------:R-:W2:Y:S01]  /*503e0*/  LDL.LU R41, [R1+0xea8] ;  /* 0x000ea80001297983 */ /* 0x000ea20000300800 */
[----:B------:R-:W-:-:S03]  /*503f0*/  SHF.R.U32.HI R9, RZ, 0x8, R9 ;  /* 0x00000008ff097819 */ /* 0x000fc60000011609 */
[----:B------:R-:W2:Y:S01]  /*50400*/  LDL.LU R39, [R1+0x8dc] ;  /* 0x0008dc0001277983 */ /* 0x000ea20000300800 */
[----:B------:R-:W-:-:S03]  /*50410*/  SHF.R.U32.HI R12, RZ, 0x8, R12 ;  /* 0x00000008ff0c7819 */ /* 0x000fc6000001160c */
[----:B------:R-:W2:Y:S04]  /*50420*/  LDL.LU R35, [R1+0xba4] ;  /* 0x000ba40001237983 */ /* 0x000ea80000300800 */
[----:B------:R0:W-:Y:S04]  /*50430*/  STL [R1+0x4a0], R5 ;  /* 0x0004a00501007387 */ /* 0x0001e80000100800 */
[----:B------:R-:W2:Y:S01]  /*50440*/  LDL.LU R31, [R1+0x304] ;  /* 0x00030400011f7983 */ /* 0x000ea20000300800 */
[----:B------:R-:W-:Y:S02]  /*50450*/  LOP3.LUT R10, R10, 0xffff, RZ, 0xc0, !PT ;  /* 0x0000ffff0a0a7812 */ /* 0x000fe400078ec0ff */
[----:B------:R-:W-:-:S02]  /*50460*/  LOP3.LUT R9, R9, 0xffff, RZ, 0xc0, !PT ;  /* 0x0000ffff09097812 */ /* 0x000fc400078ec0ff */
[----:B------:R-:W-:Y:S02]  /*50470*/  LOP3.LUT R8, R8, 0xffff, RZ, 0xc0, !PT ;  /* 0x0000ffff08087812 */ /* 0x000fe400078ec0ff */
[----:B------:R-:W-:Y:S02]  /*50480*/  LOP3.LUT R12, R12, 0xffff, RZ, 0xc0, !PT ;  /* 0x0000ffff0c0c7812 */ /* 0x000fe400078ec0ff */
[----:B------:R-:W-:Y:S02]  /*50490*/  PRMT R19, R10, 0x3340, R9 ;  /* 0x000033400a137816 */ /* 0x000fe40000000009 */
[----:B------:R-:W-:Y:S02]  /*504a0*/  PRMT R18, R8, 0x3340, R12 ;  /* 0x0000334008127816 */ /* 0x000fe4000000000c */
[----:B------:R-:W-:Y:S01]  /*504b0*/  LOP3.LUT R9, R7, 0xffff, RZ, 0xc0, !PT ;  /* 0x0000ffff07097812 */ /* 0x000fe200078ec0ff */
[----:B0-----:R-:W-:Y:S01]  /*504c0*/  VIADD R5, R5, UR4 ;  /* 0x0000000405057c36 */ /* 0x001fe20008000000 */
[----:B------:R-:W2:Y:S01]  /*504d0*/  LDL.LU R7, [R1+0x1b50] ;  /* 0x001b500001077983 */ /* 0x000ea20000300800 */
[----:B------:R-:W-:Y:S01]  /*504e0*/  ULDC UR4, c[0x0][0x248] ;  /* 0x0000920000047ab9 */ /* 0x000fe20000000800 */
[----:B---3--:R-:W-:-:S02]  /*504f0*/  LOP3.LUT R8, R37, 0xffff, RZ, 0xc0, !PT ;  /* 0x0000ffff25087812 */ /* 0x008fc400078ec0ff */
[----:B----4-:R-:W-:Y:S02]  /*50500*/  LOP3.LUT R11, R33, 0xffff, RZ, 0xc0, !PT ;  /* 0x0000ffff210b7812 */ /* 0x010fe400078ec0ff */
[----:B------:R-:W-:Y:S02]  /*50510*/  SHF.R.U32.HI R10, RZ, 0x8, R8 ;  /* 0x00000008ff0a7819 */ /* 0x000fe40000011608 */
[----:B------:R-:W-:Y:S02]  /*50520*/  LOP3.LUT R12, R30, 0xffff, RZ, 0xc0, !PT ;  /* 0x0000ffff1e0c7812 */ /* 0x000fe400078ec0ff */
[----:B------:R-:W-:Y:S02]  /*50530*/  PRMT R13, R8, 0x3340, R9 ;  /* 0x00003340080d7816 */ /* 0x000fe40000000009 */
[----:B------:R-:W-:Y:S02]  /*50540*/  SHF.R.U32.HI R8, RZ, 0x8, R11 ;  /* 0x00000008ff087819 */ /* 0x000fe4000001160b */
[----:B------:R-:W-:Y:S01]  /*50550*/  PRMT R11, R11, 0x3340, R12 ;  /* 0x000033400b0b7816 */ /* 0x000fe2000000000c */
[----:B------:R0:W-:Y:S04]  /*50560*/  STL [R1+0x4a8], R5 ;  /* 0x0004a80501007387 */ /* 0x0001e80000100800 */
        /* <DEDUP_REMOVED lines=29> */
[----:B------:R-:W-:Y:S01]  /*50740*/  STL [R1+0x36c], R14 ;  /* 0x00036c0e01007387 */ /* 0x000fe20000100800 */
[----:B------:R-:W-:-:S03]  /*50750*/  SHF.R.U32.HI R10, RZ, 0x8, R10 ;  /* 0x00000008ff0a7819 */ /* 0x000fc6000001160a */
[----:B------:R0:W-:Y:S01]  /*50760*/  STL [R1+0x35c], R12 ;  /* 0x00035c0c01007387 */ /* 0x0001e20000100800 */
[----:B------:R-:W-:-:S03]  /*50770*/  SHF.R.U32.HI R13, RZ, 0x8, R13 ;  /* 0x00000008ff0d7819 */ /* 0x000fc6000001160d */
[----:B------:R-:W2:Y:S04]  /*50780*/  LDL.LU R41, [R1+0xeb0] ;  /* 0x000eb00001297983 */ /* 0x000ea80000300800 */
[----:B------:R-:W2:Y:S01]  /*50790*/  LDL.LU R39, [R1+0x8e4] ;  /* 0x0008e40001277983 */ /* 0x000ea20000300800 */
[----:B------:R-:W-:-:S03]  /*507a0*/  LOP3.LUT R11, R11, 0xffff, RZ, 0xc0, !PT ;  /* 0x0000ffff0b0b7812 */ /* 0x000fc600078ec0ff */
[----:B------:R-:W2:Y:S01]  /*507b0*/  LDL.LU R35, [R1+0xbc8] ;  /* 0x000bc80001237983 */ /* 0x000ea20000300800 */
[----:B------:R-:W-:-:S03]  /*507c0*/  LOP3.LUT R10, R10, 0xffff, RZ, 0xc0, !PT ;  /* 0x0000ffff0a0a7812 */ /* 0x000fc600078ec0ff */
[----:B------:R1:W-:Y:S01]  /*507d0*/  STL [R1+0x48c], R5 ;  /* 0x00048c0501007387 */ /* 0x0003e20000100800 */
[----:B0-----:R-:W-:-:S03]  /*507e0*/  LOP3.LUT R12, R9, 0xffff, RZ, 0xc0, !PT ;  /* 0x0000ffff090c7812 */ /* 0x001fc600078ec0ff */
[----:B------:R-:W2:Y:S01]  /*507f0*/  LDL.LU R31, [R1+0x30c] ;  /* 0x00030c00011f7983 */ /* 0x000ea20000300800 */
[----:B------:R-:W-:Y:S02]  /*50800*/  LOP3.LUT R13, R13, 0xffff, RZ, 0xc0, !PT ;  /* 0x0000ffff0d0d7812 */ /* 0x000fe400078ec0ff */
[----:B------:R-:W-:Y:S02]  /*50810*/  PRMT R9, R11, 0x3340, R10 ;  /* 0x000033400b097816 */ /* 0x000fe4000000000a */
[----:B------:R-:W-:Y:S02]  /*50820*/  PRMT R10, R12, 0x3340, R13 ;  /* 0x000033400c0a7816 */ /* 0x000fe4000000000d */
[----:B------:R-:W-:Y:S01]  /*50830*/  LOP3.LUT R12, R7, 0xffff, RZ, 0xc0, !PT ;  /* 0x0000ffff070c7812 */ /* 0x000fe200078ec0ff */
[----:B-1----:R-:W-:Y:S01]  /*50840*/  VIADD R5, R5, UR4 ;  /* 0x0000000405057c36 */ /* 0x002fe20008000000 */
[----:B------:R-:W2:Y:S01]  /*50850*/  LDL.LU R7, [R1+0x1b4c] ;  /* 0x001b4c0001077983 */ /* 0x000ea20000300800 */
[----:B------:R-:W-:-:S03]  /*50860*/  ULDC UR4, c[0x0][0x248] ;  /* 0x0000920000047ab9 */ /* 0x000fc60000000800 */
[----:B------:R-:W-:Y:S01]  /*50870*/  STL [R1+0x490], R5 ;  /* 0x0004900501007387 */ /* 0x000fe20000100800 */
[----:B---3--:R-:W-:Y:S02]  /*50880*/  LOP3.LUT R11, R37, 0xffff, RZ, 0xc0, !PT ;  /* 0x0000ffff250b7812 */ /* 0x008fe400078ec0ff */
[----:B----4-:R-:W-:Y:S02]  /*50890*/  LOP3.LUT R14, R33, 0xffff, RZ, 0xc0, !PT ;  /* 0x0000ffff210e7812 */ /* 0x010fe400078ec0ff */
[----:B------:R-:W-:Y:S02]  /*508a0*/  SHF.R.U32.HI R13, RZ, 0x8, R11 ;  /* 0x00000008ff0d7819 */ /* 0x000fe4000001160b */
[----:B------:R-:W-:Y:S02]  /*508b0*/  LOP3.LUT R15, R30, 0xffff, RZ, 0xc0, !PT ;  /* 0x0000ffff1e0f7812 */ /* 0x000fe400078ec0ff */
[----:B------:R-:W-:Y:S02]  /*508c0*/  PRMT R16, R11, 0x3340, R12 ;  /* 0x000033400b107816 */ /* 0x000fe4000000000c */
[----:B------:R-:W-:-:S02]  /*508d0*/  SHF.R.U32.HI R11, RZ, 0x8, R14 ;  /* 0x00000008ff0b7819 */ /* 0x000fc4000001160e */
[----:B------:R-:W-:Y:S01]  /*508e0*/  PRMT R14, R14, 0x3340, R15 ;  /* 0x000033400e0e7816 */ /* 0x000fe2000000000f */
[----:B------:R-:W-:Y:S04]  /*508f0*/  STL [R1+0x340], R16 ;  /* 0x0003401001007387 */ /* 0x000fe80000100800 */
[----:B------:R0:W-:Y:S04]  /*50900*/  STL [R1+0x31c], R14 ;  /* 0x00031c0e01007387 */ /* 0x0001e80000100800 */
[----:B------:R-:W3:Y:S04]  /*50910*/  LDL.LU R37, [R1+0xbd0] ;  /* 0x000bd00001257983 */ /* 0x000ee80000300800 */
[----:B------:R-:W4:Y:S04]  /*50920*/  LDL.LU R30, [R1+0xeb4] ;  /* 0x000eb400011e7983 */ /* 0x000f280000300800 */
[----:B------:R-:W4:Y:S01]  /*50930*/  LDL.LU R33, [R1+0x8e8] ;  /* 0x0008e80001217983 */ /* 0x000f220000300800 */
[----:B------:R-:W-:-:S02]  /*50940*/  SHF.R.U32.HI R12, RZ, 0x8, R12 ;  /* 0x00000008ff0c7819 */ /* 0x000fc4000001160c */
[----:B------:R-:W-:Y:S02]  /*50950*/  SHF.R.U32.HI R15, RZ, 0x8, R15 ;  /* 0x00000008ff0f7819 */ /* 0x000fe4000001160f */
[----:B------:R-:W-:Y:S02]  /*50960*/  LOP3.LUT R13, R13, 0xffff, RZ, 0xc0, !PT ;  /* 0x0000ffff0d0d7812 */ /* 0x000fe400078ec0ff */
[----:B------:R-:W-:Y:S02]  /*50970*/  LOP3.LUT R12, R12, 0xffff, RZ, 0xc0, !PT ;  /* 0x0000ffff0c0c7812 */ /* 0x000fe400078ec0ff */
[----:B0-----:R-:W-:Y:S02]  /*50980*/  LOP3.LUT R14, R11, 0xffff, RZ, 0xc0, !PT ;  /* 0x0000ffff0b0e7812 */ /* 0x001fe400078ec0ff */
[----:B------:R-:W-:Y:S01]  /*50990*/  LOP3.LUT R15, R15, 0xffff, RZ, 0xc0, !PT ;  /* 0x0000ffff0f0f7812 */ /* 0x000fe200078ec0ff */
[----:B------:R-:W-:Y:S01]  /*509a0*/  VIADD R5, R5, UR4 ;  /* 0x0000000405057c36 */ /* 0x000fe20008000000 */
        /* <DEDUP_REMOVED lines=18> */
[----:B------:R-:W-:Y:S02]  /*50ad0*/  SHF.R.U32.HI R14, RZ, 0x8, R14 ;  /* 0x00000008ff0e7819 */ /* 0x000fe4000001160e */
[----:B------:R-:W-:Y:S01]  /*50ae0*/  SHF.R.U32.HI R24, RZ, 0x8, R24 ;  /* 0x00000008ff187819 */ /* 0x000fe20000011618 */
[----:B------:R0:W-:Y:S01]  /*50af0*/  STL [R1+0x2e8], R16 ;  /* 0x0002e81001007387 */ /* 0x0001e20000100800 */
[----:B------:R-:W-:-:S03]  /*50b00*/  LOP3.LUT R15, R15, 0xffff, RZ, 0xc0, !PT ;  /* 0x0000ffff0f0f7812 */ /* 0x000fc600078ec0ff */
[----:B------:R-:W2:Y:S01]  /*50b10*/  LDL.LU R31, [R1+0xeb8] ;  /* 0x000eb800011f7983 */ /* 0x000ea20000300800 */
[----:B------:R-:W-:-:S03]  /*50b20*/  LOP3.LUT R14, R14, 0xffff, RZ, 0xc0, !PT ;  /* 0x0000ffff0e0e7812 */ /* 0x000fc600078ec0ff */
[----:B------:R-:W2:Y:S01]  /*50b30*/  LDL.LU R41, [R1+0x8ec] ;  /* 0x0008ec0001297983 */ /* 0x000ea20000300800 */
[----:B------:R-:W-:-:S03]  /*50b40*/  LOP3.LUT R24, R24, 0xffff, RZ, 0xc0, !PT ;  /* 0x0000ffff18187812 */ /* 0x000fc600078ec0ff */
[----:B------:R-:W2:Y:S01]  /*50b50*/  LDL.LU R39, [R1+0xbdc] ;  /* 0x000bdc0001277983 */ /* 0x000ea20000300800 */
[----:B0-----:R-:W-:-:S03]  /*50b60*/  LOP3.LUT R16, R13, 0xffff, RZ, 0xc0, !PT ;  /* 0x0000ffff0d107812 */ /* 0x001fc600078ec0ff */
[----:B------:R0:W-:Y:S01]  /*50b70*/  STL [R1+0x3f4], R5 ;  /* 0x0003f40501007387 */ /* 0x0001e20000100800 */
[----:B------:R-:W-:-:S03]  /*50b80*/  PRMT R13, R15, 0x3340, R14 ;  /* 0x000033400f0d7816 */ /* 0x000fc6000000000e */
[----:B------:R-:W2:Y:S01]  /*50b90*/  LDL.LU R35, [R1+0x314] ;  /* 0x0003140001237983 */ /* 0x000ea20000300800 */
[----:B------:R-:W-:Y:S02]  /*50ba0*/  PRMT R14, R16, 0x3340, R24 ;  /* 0x00003340100e7816 */ /* 0x000fe40000000018 */
[----:B------:R-:W-:Y:S02]  /*50bb0*/  LOP3.LUT R29, R7, 0xffff, RZ, 0xc0, !PT ;  /* 0x0000ffff071d7812 */ /* 0x000fe400078ec0ff */
[----:B------:R-:W2:Y:S01]  /*50bc0*/  LDL.LU R7, [R1+0x1b48] ;  /* 0x001b480001077983 */ /* 0x000ea20000300800 */
[----:B0-----:R-:W-:Y:S01]  /*50bd0*/  VIADD R5, R5, UR4 ;  /* 0x0000000405057c36 */ /* 0x001fe20008000000 */
[----:B------:R-:W-:Y:S01]  /*50be0*/  ULDC UR4, c[0x0][0x248] ;  /* 0x0000920000047ab9 */ /* 0x000fe20000000800 */
[----:B---3--:R-:W-:-:S04]  /*50bf0*/  LOP3.LUT R24, R37, 0xffff, RZ, 0xc0, !PT ;  /* 0x0000ffff25187812 */ /* 0x008fc800078ec0ff */
[--C-:B------:R-:W-:Y:S02]  /*50c00*/  PRMT R32, R24, 0x3340, R29.reuse ;  /* 0x0000334018207816 */ /* 0x100fe4000000001d */
[----:B----4-:R-:W-:Y:S01]  /*50c10*/  LOP3.LUT R30, R30, 0xffff, RZ, 0xc0, !PT ;  /* 0x0000ffff1e1e7812 */ /* 0x010fe200078ec0ff */
[----:B------:R0:W-:Y:S01]  /*50c20*/  STL [R1+0x3f8], R5 ;  /* 0x0003f80501007387 */ /* 0x0001e20000100800 */
[----:B------:R-:W-:Y:S02]  /*50c30*/  LOP3.LUT R16, R33, 0xffff, RZ, 0xc0, !PT ;  /* 0x0000ffff21107812 */ /* 0x000fe400078ec0ff */
[----:B------:R-:W-:Y:S01]  /*50c40*/  SHF.R.U32.HI R15, RZ, 0x8, R24 ;  /* 0x00000008ff0f7819 */ /* 0x000fe20000011618 */
[----:B------:R-:W-:Y:S01]  /*50c50*/  STL [R1+0x88], R32 ;  /* 0x0000882001007387 */ /* 0x000fe20000100800 */
[----:B------:R-:W-:Y:S02]  /*50c60*/  SHF.R.U32.HI R24, RZ, 0x8, R29 ;  /* 0x00000008ff187819 */ /* 0x000fe4000001161d */
[----:B------:R-:W-:Y:S01]  /*50c70*/  SHF.R.U32.HI R29, RZ, 0x8, R30 ;  /* 0x00000008ff1d7819 */ /* 0x000fe2000001161e */
[----:B------:R-:W3:Y:S01]  /*50c80*/  LDL.LU R33, [R1+0xbf8] ;  /* 0x000bf80001217983 */ /* 0x000ee20000300800 */
[----:B------:R-:W-:-:S05]  /*50c90*/  PRMT R30, R30, 0x3340, R16 ;  /* 0x000033401e1e7816 */ /* 0x000fca0000000010 */
[----:B------:R-:W-:Y:S04]  /*50ca0*/  STL [R1+0x3c], R30 ;  /* 0x00003c1e01007387 */ /* 0x000fe80000100800 */
[----:B------:R-:W4:Y:S01]  /*50cb0*/  LDL.LU R37, [R1+0xbe0] ;  /* 0x000be00001257983 */ /* 0x000f220000300800 */
[----:B------:R-:W-:Y:S02]  /*50cc0*/  SHF.R.U32.HI R16, RZ, 0x8, R16 ;  /* 0x00000008ff107819 */ /* 0x000fe40000011610 */
[----:B------:R-:W-:Y:S02]  /*50cd0*/  LOP3.LUT R15, R15, 0xffff, RZ, 0xc0, !PT ;  /* 0x0000ffff0f0f7812 */ /* 0x000fe400078ec0ff */
[----:B------:R-:W-:Y:S01]  /*50ce0*/  LOP3.LUT R24, R24, 0xffff, RZ, 0xc0, !PT ;  /* 0x0000ffff18187812 */ /* 0x000fe200078ec0ff */
[----:B0-----:R-:W-:Y:S01]  /*50cf0*/  VIADD R5, R5, UR4 ;  /* 0x0000000405057c36 */ /* 0x001fe20008000000 */
[----:B------:R-:W-:Y:S01]  /*50d00*/  LOP3.LUT R29, R29, 0xffff, RZ, 0xc0, !PT ;  /* 0x0000ffff1d1d7812 */ /* 0x000fe200078ec0ff */
[----:B------:R-:W-:Y:S01]  /*50d10*/  ULDC UR4, c[0x0][0x248] ;  /* 0x0000920000047ab9 */ /* 0x000fe20000000800 */
[----:B------:R-:W-:-:S02]  /*50d20*/  LOP3.LUT R16, R16, 0xffff, RZ, 0xc0, !PT ;  /* 0x0000ffff10107812 */ /* 0x000fc400078ec0ff */
[----:B------:R-:W-:Y:S01]  /*50d30*/  PRMT R15, R15, 0x3340, R24 ;  /* 0x000033400f0f7816 */ /* 0x000fe20000000018 */
[----:B------:R0:W-:Y:S01]  /*50d40*/  STL [R1+0x3ec], R5 ;  /* 0x0003ec0501007387 */ /* 0x0001e20000100800 */
[----:B------:R-:W-:Y:S01]  /*50d50*/  PRMT R29, R29, 0x3340, R16 ;  /* 0x000033401d1d7816 */ /* 0x000fe20000000010 */
        /* <DEDUP_REMOVED lines=12> */
[--C-:B------:R-:W-:Y:S01]  /*50e20*/  PRMT R32, R32, 0x3340, R16.reuse ;  /* 0x0000334020207816 */ /* 0x100fe20000000010 */
[----:B------:R0:W-:Y:S01]  /*50e30*/  STL [R1+0x40], R34 ;  /* 0x0000402201007387 */ /* 0x0001e20000100800 */
[----:B------:R-:W-:-:S03]  /*50e40*/  SHF.R.U32.HI R16, RZ, 0x8, R16 ;  /* 0x00000008ff107819 */ /* 0x000fc60000011610 */
[----:B------:R-:W2:Y:S01]  /*50e50*/  LDL.LU R39, [R1+0xbf0] ;  /* 0x000bf00001277983 */ /* 0x000ea20000300800 */
[----:B------:R-:W-:Y:S02]  /*50e60*/  LOP3.LUT R31, R31, 0xffff, RZ, 0xc0, !PT ;  /* 0x0000ffff1f1f7812 */ /* 0x000fe400078ec0ff */
[----:B------:R-:W-:Y:S01]  /*50e70*/  LOP3.LUT R16, R16, 0xffff, RZ, 0xc0, !PT ;  /* 0x0000ffff10107812 */ /* 0x000fe200078ec0ff */
[----:B------:R-:W-:Y:S01]  /*50e80*/  STL [R1+0x44], R32 ;  /* 0x0000442001007387 */ /* 0x000fe20000100800 */
[----:B------:R-:W-:-:S03]  /*50e90*/  SHF.R.U32.HI R24, RZ, 0x8, R24 ;  /* 0x00000008ff187819 */ /* 0x000fc60000011618 */
[----:B------:R-:W2:Y:S01]  /*50ea0*/  LDL.LU R35, [R1+0xbe4] ;  /* 0x000be40001237983 */ /* 0x000ea20000300800 */
[----:B------:R-:W-:Y:S02]  /*50eb0*/  PRMT R31, R31, 0x3340, R16 ;  /* 0x000033401f1f7816 */ /* 0x000fe40000000010 */
[----:B------:R-:W-:Y:S01]  /*50ec0*/  LOP3.LUT R30, R30, 0xffff, RZ, 0xc0, !PT ;  /* 0x0000ffff1e1e7812 */ /* 0x000fe200078ec0ff */
[----:B------:R1:W-:Y:S01]  /*50ed0*/  STL [R1+0x3e4], R5 ;  /* 0x0003e40501007387 */ /* 0x0003e20000100800 */
[----:B------:R-:W-:Y:S02]  /*50ee0*/  LOP3.LUT R24, R24, 0xffff, RZ, 0xc0, !PT ;  /* 0x0000ffff18187812 */ /* 0x000fe400078ec0ff */
[----:B0-----:R-:W-:Y:S02]  /*50ef0*/  LOP3.LUT R34, R4, 0xffff, RZ, 0xc0, !PT ;  /* 0x0000ffff04227812 */ /* 0x001fe400078ec0ff */
[----:B------:R-:W-:Y:S02]  /*50f00*/  PRMT R30, R30, 0x3340, R24 ;  /* 0x000033401e1e7816 */ /* 0x000fe40000000018 */
[----:B---3--:R-:W-:-:S02]  /*50f10*/  LOP3.LUT R16, R33, 0xffff, RZ, 0xc0, !PT ;  /* 0x0000ffff21107812 */ /* 0x008fc400078ec0ff */
[----:B------:R-:W-:Y:S01]  /*50f20*/  LOP3.LUT R33, R7, 0xffff, RZ, 0xc0, !PT ;  /* 0x0000ffff07217812 */ /* 0x000fe200078ec0ff */
[----:B-1----:R-:W-:Y:S01]  /*50f30*/  VIADD R5, R5, UR4 ;  /* 0x0000000405057c36 */ /* 0x002fe20008000000 */
[----:B------:R-:W3:Y:S01]  /*50f40*/  LDL.LU R7, [R1+0x1b44] ;  /* 0x001b440001077983 */ /* 0x000ee20000300800 */
[----:B----4-:R-:W-:Y:S02]  /*50f50*/  LOP3.LUT R24, R37, 0xffff, RZ, 0xc0, !PT ;  /* 0x0000ffff25187812 */ /* 0x010fe400078ec0ff */
[----:B------:R-:W-:Y:S01]  /*50f60*/  PRMT R36, R16, 0x3340, R33 ;  /* 0x0000334010247816 */ /* 0x000fe20000000021 */
[----:B------:R-:W-:Y:S01]  /*50f70*/  STL [R1+0x3e8], R5 ;  /* 0x0003e80501007387 */ /* 0x000fe20000100800 */
[----:B------:R-:W-:Y:S01]  /*50f80*/  SHF.R.U32.HI R32, RZ, 0x8, R16 ;  /* 0x00000008ff207819 */ /* 0x000fe20000011610 */
[----:B------:R-:W-:Y:S02]  /*50f90*/  ULDC UR4, c[0x0][0x248] ;  /* 0x0000920000047ab9 */ /* 0x000fe40000000800 */
[----:B------:R-:W4:Y:S04]  /*50fa0*/  LDL.LU R4, [R1+0x1b40] ;  /* 0x001b400001047983 */ /* 0x000f280000300800 */
[----:B------:R0:W-:Y:S04]  /*50fb0*/  STL [R1+0x48], R36 ;  /* 0x0000482401007387 */ /* 0x0001e80000100800 */
[----:B------:R-:W3:Y:S01]  /*50fc0*/  LDL.LU R43, [R1+0xbf4] ;  /* 0x000bf400012b7983 */ /* 0x000ee20000300800 */
[----:B0-----:R-:W-:-:S05]  /*50fd0*/  PRMT R36, R24, 0x3340, R34 ;  /* 0x0000334018247816 */ /* 0x001fca0000000022 */
[----:B------:R0:W-:Y:S04]  /*50fe0*/  STL [R1+0x7c], R36 ;  /* 0x00007c2401007387 */ /* 0x0001e80000100800 */
[----:B------:R-:W4:Y:S01]  /*50ff0*/  LDL.LU R37, [R1+0xbec] ;  /* 0x000bec0001257983 */ /* 0x000f220000300800 */
[----:B------:R-:W-:Y:S02]  /*51000*/  SHF.R.U32.HI R16, RZ, 0x8, R24 ;  /* 0x00000008ff107819 */ /* 0x000fe40000011618 */
[----:B------:R-:W-:Y:S02]  /*51010*/  SHF.R.U32.HI R33, RZ, 0x8, R33 ;  /* 0x00000008ff217819 */ /* 0x000fe40000011621 */
[----:B------:R-:W-:Y:S01]  /*51020*/  SHF.R.U32.HI R24, RZ, 0x8, R34 ;  /* 0x00000008ff187819 */ /* 0x000fe20000011622 */
[----:B------:R-:W-:Y:S01]  /*51030*/  VIADD R5, R5, UR4 ;  /* 0x0000000405057c36 */ /* 0x000fe20008000000 */
[----:B------:R-:W-:Y:S01]  /*51040*/  LOP3.LUT R32, R32, 0xffff, RZ, 0xc0, !PT ;  /* 0x0000ffff20207812 */ /* 0x000fe200078ec0ff */
[----:B------:R-:W-:Y:S01]  /*51050*/  ULDC UR4, c[0x0][0x248] ;  /* 0x0000920000047ab9 */ /* 0x000fe20000000800 */
[----:B------:R-:W-:-:S02]  /*51060*/  LOP3.LUT R33, R33, 0xffff, RZ, 0xc0, !PT ;  /* 0x0000ffff21217812 */ /* 0x000fc400078ec0ff */
[----:B------:R-:W-:Y:S02]  /*51070*/  LOP3.LUT R16, R16, 0xffff, RZ, 0xc0, !PT ;  /* 0x0000ffff10107812 */ /* 0x000fe400078ec0ff */
[----:B------:R-:W-:Y:S02]  /*51080*/  LOP3.LUT R24, R24, 0xffff, RZ, 0xc0, !PT ;  /* 0x0000ffff18187812 */ /* 0x000fe400078ec0ff */
[----:B------:R-:W-:Y:S02]  /*51090*/  PRMT R32, R32, 0x3340, R33 ;  /* 0x0000334020207816 */ /* 0x000fe40000000021 */
[----:B------:R-:W-:Y:S01]  /*510a0*/  PRMT R16, R16, 0x3340, R24 ;  /* 0x0000334010107816 */ /* 0x000fe20000000018 */
[----:B------:R1:W-:Y:S01]  /*510b0*/  STL [R1+0x3d4], R5 ;  /* 0x0003d40501007387 */ /* 0x0003e20000100800 */
[----:B------:R-:W-:Y:S02]  /*510c0*/  LOP3.LUT R33, R6, 0xffff, RZ, 0xc0, !PT ;  /* 0x0000ffff06217812 */ /* 0x000fe400078ec0ff */
[----:B0-----:R-:W-:Y:S01]  /*510d0*/  LOP3.LUT R36, R188, 0xffff, RZ, 0xc0, !PT ;  /* 0x0000ffffbc247812 */ /* 0x001fe200078ec0ff */
[----:B------:R-:W4:Y:S01]  /*510e0*/  LDL.LU R6, [R1+0x1b3c] ;  /* 0x001b3c0001067983 */ /* 0x000f220000300800 */
[----:B-1----:R-:W-:Y:S01]  /*510f0*/  VIADD R5, R5, UR4 ;  /* 0x0000000405057c36 */ /* 0x002fe20008000000 */
[----:B------:R-:W-:-:S04]  /*51100*/  ULDC UR4, c[0x0][0x248] ;  /* 0x0000920000047ab9 */ /* 0x000fc80000000800 */
[----:B------:R0:W-:Y:S04]  /*51110*/  STL [R1+0x3dc], R5 ;  /* 0x0003dc0501007387 */ /* 0x0001e80000100800 */
[----:B------:R-:W4:Y:S01]  /*51120*/  LDL.LU R188, [R1+0x1b38] ;  /* 0x001b380001bc7983 */ /* 0x000f220000300800 */
[----:B0-----:R-:W-:Y:S01]  /*51130*/  VIADD R5, R5, UR4 ;  /* 0x0000000405057c36 */ /* 0x001fe20008000000 */
[----:B------:R-:W-:Y:S01]  /*51140*/  ULDC UR4, c[0x0][0x248] ;  /* 0x0000920000047ab9 */ /* 0x000fe20000000800 */
[----:B--2---:R-:W-:-:S04]  /*51150*/  LOP3.LUT R24, R39, 0xffff, RZ, 0xc0, !PT ;  /* 0x0000ffff27187812 */ /* 0x004fc800078ec0ff */
[----:B------:R-:W-:Y:S02]  /*51160*/  SHF.R.U32.HI R34, RZ, 0x8, R24 ;  /* 0x00000008ff227819 */ /* 0x000fe40000011618 */
[----:B------:R-:W-:Y:S02]  /*51170*/  LOP3.LUT R35, R35, 0xffff, RZ, 0xc0, !PT ;  /* 0x0000ffff23237812 */ /* 0x000fe400078ec0ff */
[----:B------:R-:W-:Y:S02]  /*51180*/  PRMT R39, R24, 0x3340, R33 ;  /* 0x0000334018277816 */ /* 0x000fe40000000021 */
[----:B------:R-:W-:Y:S02]  /*51190*/  SHF.R.U32.HI R24, RZ, 0x8, R35 ;  /* 0x00000008ff187819 */ /* 0x000fe40000011623 */
[--C-:B------:R-:W-:Y:S02]  /*511a0*/  PRMT R35, R35, 0x3340, R36.reuse ;  /* 0x0000334023237816 */ /* 0x100fe40000000024 */
[----:B------:R-:W-:Y:S01]  /*511b0*/  SHF.R.U32.HI R33, RZ, 0x8, R33 ;  /* 0x00000008ff217819 */ /* 0x000fe20000011621 */
[----:B------:R0:W-:Y:S01]  /*511c0*/  STL [R1+0x84], R39 ;  /* 0x0000842701007387 */ /* 0x0001e20000100800 */
[----:B------:R-:W-:-:S02]  /*511d0*/  SHF.R.U32.HI R36, RZ, 0x8, R36 ;  /* 0x00000008ff247819 */ /* 0x000fc40000011624 */
[----:B------:R-:W-:Y:S01]  /*511e0*/  LOP3.LUT R34, R34, 0xffff, RZ, 0xc0, !PT ;  /* 0x0000ffff22227812 */ /* 0x000fe200078ec0ff */
[----:B------:R-:W2:Y:S01]  /*511f0*/  LDL.LU R41, [R1+0xbfc] ;  /* 0x000bfc0001297983 */ /* 0x000ea20000300800 */
[----:B------:R-:W-:Y:S02]  /*51200*/  LOP3.LUT R33, R33, 0xffff, RZ, 0xc0, !PT ;  /* 0x0000ffff21217812 */ /* 0x000fe400078ec0ff */
[----:B------:R-:W-:Y:S01]  /*51210*/  LOP3.LUT R36, R36, 0xffff, RZ, 0xc0, !PT ;  /* 0x0000ffff24247812 */ /* 0x000fe200078ec0ff */
[----:B------:R1:W-:Y:S04]  /*51220*/  STL [R1+0x2f4], R35 ;  /* 0x0002f42301007387 */ /* 0x0003e80000100800 */
[----:B0-----:R-:W2:Y:S01]  /*51230*/  LDL.LU R39, [R1+0x8f0] ;  /* 0x0008f00001277983 */ /* 0x001ea20000300800 */
[----:B-1----:R-:W-:-:S02]  /*51240*/  LOP3.LUT R35, R24, 0xffff, RZ, 0xc0, !PT ;  /* 0x0000ffff18237812 */ /* 0x002fc400078ec0ff */
[----:B------:R-:W-:Y:S02]  /*51250*/  PRMT R24, R34, 0x3340, R33 ;  /* 0x0000334022187816 */ /* 0x000fe40000000021 */
[----:B------:R-:W-:Y:S01]  /*51260*/  PRMT R33, R35, 0x3340, R36 ;  /* 0x0000334023217816 */ /* 0x000fe20000000024 */
[----:B------:R0:W-:Y:S01]  /*51270*/  STL [R1+0x3c8], R5 ;  /* 0x0003c80501007387 */ /* 0x0001e20000100800 */
[----:B------:R-:W-:-:S03]  /*51280*/  LOP3.LUT R34, R232, 0xffff, RZ, 0xc0, !PT ;  /* 0x0000ffffe8227812 */ /* 0x000fc600078ec0ff */
[----:B------:R3:W-:Y:S04]  /*51290*/  STL [R1+0xc], R33 ;  /* 0x00000c2101007387 */ /* 0x0007e80000100800 */
[----:B------:R-:W2:Y:S01]  /*512a0*/  LDL.LU R232, [R1+0x1b34] ;  /* 0x001b340001e87983 */ /* 0x000ea20000300800 */
[----:B0-----:R-:W-:Y:S01]  /*512b0*/  VIADD R5, R5, UR4 ;  /* 0x0000000405057c36 */ /* 0x001fe20008000000 */
[----:B------:R-:W-:Y:S01]  /*512c0*/  ULDC UR4, c[0x0][0x248] ;  /* 0x0000920000047ab9 */ /* 0x000fe20000000800 */
[----:B---3--:R-:W-:-:S03]  /*512d0*/  LOP3.LUT R33, R43, 0xffff, RZ, 0xc0, !PT ;  /* 0x0000ffff2b217812 */ /* 0x008fc600078ec0ff */
[----:B------:R0:W-:Y:S01]  /*512e0*/  STL [R1+0x3d0], R5 ;  /* 0x0003d00501007387 */ /* 0x0001e20000100800 */
[----:B------:R-:W-:Y:S02]  /*512f0*/  SHF.R.U32.HI R35, RZ, 0x8, R33 ;  /* 0x00000008ff237819 */ /* 0x000fe40000011621 */
[----:B------:R-:W-:Y:S02]  /*51300*/  PRMT R40, R33, 0x3340, R34 ;  /* 0x0000334021287816 */ /* 0x000fe40000000022 */
[----:B----4-:R-:W-:Y:S02]  /*51310*/  LOP3.LUT R36, R37, 0xffff, RZ, 0xc0, !PT ;  /* 0x0000ffff25247812 */ /* 0x010fe400078ec0ff */
[----:B------:R-:W-:Y:S02]  /*51320*/  LOP3.LUT R37, R231, 0xffff, RZ, 0xc0, !PT ;  /* 0x0000ffffe7257812 */ /* 0x000fe400078ec0ff */
[----:B------:R-:W-:Y:S01]  /*51330*/  SHF.R.U32.HI R33, RZ, 0x8, R36 ;  /* 0x00000008ff217819 */ /* 0x000fe20000011624 */
[----:B------:R-:W3:Y:S01]  /*51340*/  LDL.LU R231, [R1+0x1b30] ;  /* 0x001b300001e77983 */ /* 0x000ee20000300800 */
[----:B------:R-:W-:-:S03]  /*51350*/  PRMT R36, R36, 0x3340, R37 ;  /* 0x0000334024247816 */ /* 0x000fc60000000025 */
[----:B------:R-:W-:Y:S04]  /*51360*/  STL [R1+0x30c], R40 ;  /* 0x00030c2801007387 */ /* 0x000fe80000100800 */
[----:B------:R-:W4:Y:S04]  /*51370*/  LDL.LU R45, [R1+0x904] ;  /* 0x00090400012d7983 */ /* 0x000f280000300800 */
[----:B------:R-:W-:Y:S04]  /*51380*/  STL [R1+0x364], R36 ;  /* 0x0003642401007387 */ /* 0x000fe80000100800 */
[----:B------:R-:W3:Y:S01]  /*51390*/  LDL.LU R43, [R1+0x8f4] ;  /* 0x0008f400012b7983 */ /* 0x000ee20000300800 */
        /* <DEDUP_REMOVED lines=10> */
[----:B------:R0:W-:Y:S04]  /*51440*/  STL [R1+0x3bc], R5 ;  /* 0x0003bc0501007387 */ /* 0x0001e80000100800 */
[----:B------:R1:W-:Y:S01]  /*51450*/  STL [R1+0x2c], R34 ;  /* 0x00002c2201007387 */ /* 0x0003e20000100800 */
[----:B------:R-:W-:-:S03]  /*51460*/  LOP3.LUT R37, R229, 0xffff, RZ, 0xc0, !PT ;  /* 0x0000ffffe5257812 */ /* 0x000fc600078ec0ff */
[----:B------:R-:W-:Y:S01]  /*51470*/  STL [R1+0x38], R33 ;  /* 0x0000382101007387 */ /* 0x000fe20000100800 */
[----:B0-----:R-:W-:Y:S01]  /*51480*/  VIADD R5, R5, UR4 ;  /* 0x0000000405057c36 */ /* 0x001fe20008000000 */
[----:B------:R-:W-:Y:S01]  /*51490*/  ULDC UR4, c[0x0][0x248] ;  /* 0x0000920000047ab9 */ /* 0x000fe20000000800 */
[----:B-1----:R-:W-:Y:S02]  /*514a0*/  LOP3.LUT R34, R230, 0xffff, RZ, 0xc0, !PT ;  /* 0x0000ffffe6227812 */ /* 0x002fe400078ec0ff */
[----:B------:R-:W3:Y:S04]  /*514b0*/  LDL.LU R230, [R1+0x1b2c] ;  /* 0x001b2c0001e67983 */ /* 0x000ee80000300800 */
[----:B------:R0:W-:Y:S04]  /*514c0*/  STL [R1+0x3c0], R5 ;  /* 0x0003c00501007387 */ /* 0x0001e80000100800 */
[----:B------:R-:W3:Y:S01]  /*514d0*/  LDL.LU R229, [R1+0x1b28] ;  /* 0x001b280001e57983 */ /* 0x000ee20000300800 */
[----:B0-----:R-:W-:Y:S01]  /*514e0*/  VIADD R5, R5, UR4 ;  /* 0x0000000405057c36 */ /* 0x001fe20008000000 */
[----:B------:R-:W-:Y:S01]  /*514f0*/  ULDC UR4, c[0x0][0x248] ;  /* 0x0000920000047ab9 */ /* 0x000fe20000000800 */
        /* <DEDUP_REMOVED lines=8> */
[----:B------:R0:W-:Y:S01]  /*51580*/  STL [R1+0x380], R39 ;  /* 0x0003802701007387 */ /* 0x0001e20000100800 */
[----:B------:R-:W-:Y:S02]  /*51590*/  LOP3.LUT R35, R35, 0xffff, RZ, 0xc0, !PT ;  /* 0x0000ffff23237812 */ /* 0x000fe400078ec0ff */
[----:B------:R-:W-:Y:S01]  /*515a0*/  LOP3.LUT R34, R34, 0xffff, RZ, 0xc0, !PT ;  /* 0x0000ffff22227812 */ /* 0x000fe200078ec0ff */
[----:B------:R-:W2:Y:S01]  /*515b0*/  LDL.LU R41, [R1+0x90c] ;  /* 0x00090c0001297983 */ /* 0x000ea20000300800 */
[----:B------:R-:W-:Y:S02]  /*515c0*/  LOP3.LUT R33, R33, 0xffff, RZ, 0xc0, !PT ;  /* 0x0000ffff21217812 */ /* 0x000fe400078ec0ff */
[----:B------:R-:W-:Y:S01]  /*515d0*/  LOP3.LUT R37, R37, 0xffff, RZ, 0xc0, !PT ;  /* 0x0000ffff25257812 */ /* 0x000fe200078ec0ff */
[----:B------:R-:W-:Y:S01]  /*515e0*/  STL [R1+0x3e0], R36 ;  /* 0x0003e02401007387 */ /* 0x000fe20000100800 */
[----:B------:R-:W-:-:S03]  /*515f0*/  PRMT R34, R35, 0x3340, R34 ;  /* 0x0000334023227816 */ /* 0x000fc60000000022 */
[----:B0-----:R-:W2:Y:S01]  /*51600*/  LDL.LU R39, [R1+0x8f8] ;  /* 0x0008f80001277983 */ /* 0x001ea20000300800 */
[----:B------:R-:W-:-:S03]  /*51610*/  PRMT R33, R33, 0x3340, R37 ;  /* 0x0000334021217816 */ /* 0x000fc60000000025 */
[----:B------:R0:W-:Y:S04]  /*51620*/  STL [R1+0x3b4], R5 ;  /* 0x0003b40501007387 */ /* 0x0001e80000100800 */
[----:B------:R1:W-:Y:S01]  /*51630*/  STL [R1+0x4c], R34 ;  /* 0x00004c2201007387 */ /* 0x0003e20000100800 */
[----:B------:R-:W-:-:S03]  /*51640*/  LOP3.LUT R37, R2, 0xffff, RZ, 0xc0, !PT ;  /* 0x0000ffff02257812 */ /* 0x000fc600078ec0ff */
[----:B------:R4:W-:Y:S01]  /*51650*/  STL [R1+0x50], R33 ;  /* 0x0000502101007387 */ /* 0x0009e20000100800 */
[----:B0-----:R-:W-:Y:S01]  /*51660*/  VIADD R5, R5, UR4 ;  /* 0x0000000405057c36 */ /* 0x001fe20008000000 */
[----:B------:R-:W-:Y:S01]  /*51670*/  ULDC UR4, c[0x0][0x248] ;  /* 0x0000920000047ab9 */ /* 0x000fe20000000800 */
[----:B-1----:R-:W-:Y:S02]  /*51680*/  LOP3.LUT R34, R233, 0xffff, RZ, 0xc0, !PT ;  /* 0x0000ffffe9227812 */ /* 0x002fe400078ec0ff */
[----:B------:R-:W2:Y:S01]  /*51690*/  LDL.LU R233, [R1+0x1b24] ;  /* 0x001b240001e97983 */ /* 0x000ea20000300800 */
[----:B----4-:R-:W-:-:S03]  /*516a0*/  LOP3.LUT R33, R45, 0xffff, RZ, 0xc0, !PT ;  /* 0x0000ffff2d217812 */ /* 0x010fc600078ec0ff */
[----:B------:R0:W-:Y:S01]  /*516b0*/  STL [R1+0x3b8], R5 ;  /* 0x0003b80501007387 */ /* 0x0001e20000100800 */
[----:B------:R-:W-:-:S03]  /*516c0*/  SHF.R.U32.HI R35, RZ, 0x8, R33 ;  /* 0x00000008ff237819 */ /* 0x000fc60000011621 */
[----:B------:R-:W4:Y:S01]  /*516d0*/  LDL.LU R2, [R1+0x1b20] ;  /* 0x001b200001027983 */ /* 0x000f220000300800 */
[----:B---3--:R-:W-:Y:S02]  /*516e0*/  LOP3.LUT R36, R43, 0xffff, RZ, 0xc0, !PT ;  /* 0x0000ffff2b247812 */ /* 0x008fe400078ec0ff */
[----:B------:R-:W-:Y:S02]  /*516f0*/  PRMT R40, R33, 0x3340, R34 ;  /* 0x0000334021287816 */ /* 0x000fe40000000022 */
[----:B------:R-:W-:Y:S02]  /*51700*/  SHF.R.U32.HI R33, RZ, 0x8, R36 ;  /* 0x00000008ff217819 */ /* 0x000fe40000011624 */
[----:B------:R-:W-:Y:S01]  /*51710*/  PRMT R36, R36, 0x3340, R37 ;  /* 0x0000334024247816 */ /* 0x000fe20000000025 */
[----:B------:R-:W-:Y:S04]  /*51720*/  STL [R1+0x488], R40 ;  /* 0x0004882801007387 */ /* 0x000fe80000100800 */
[----:B------:R-:W3:Y:S04]  /*51730*/  LDL.LU R45, [R1+0x914] ;  /* 0x00091400012d7983 */ /* 0x000ee80000300800 */
[----:B------:R-:W-:Y:S04]  /*51740*/  STL [R1+0x688], R36 ;  /* 0x0006882401007387 */ /* 0x000fe80000100800 */
        /* <DEDUP_REMOVED lines=11> */
[----:B------:R-:W-:Y:S04]  /*51800*/  STL [R1+0x3a0], R5 ;  /* 0x0003a00501007387 */ /* 0x000fe80000100800 */
[----:B------:R0:W-:Y:S01]  /*51810*/  STL [R1+0x54], R34 ;  /* 0x0000542201007387 */ /* 0x0001e20000100800 */
[----:B------:R-:W-:-:S03]  /*51820*/  LOP3.LUT R37, R0, 0xffff, RZ, 0xc0, !PT ;  /* 0x0000ffff00257812 */ /* 0x000fc600078ec0ff */
[----:B------:R-:W-:Y:S01]  /*51830*/  STL [R1+0x58], R33 ;  /* 0x0000582101007387 */ /* 0x000fe20000100800 */
[----:B0-----:R-:W-:Y:S01]  /*51840*/  LOP3.LUT R34, R3, 0xffff, RZ, 0xc0, !PT ;  /* 0x0000ffff03227812 */ /* 0x001fe200078ec0ff */
[----:B------:R-:W-:Y:S02]  /*51850*/  VIADD R5, R5, UR4 ;  /* 0x0000000405057c36 */ /* 0x000fe40008000000 */
[----:B------:R-:W3:Y:S01]  /*51860*/  LDL.LU R3, [R1+0x1b1c] ;  /* 0x001b1c0001037983 */ /* 0x000ee20000300800 */
[----:B------:R-:W-:-:S03]  /*51870*/  ULDC UR4, c[0x0][0x248] ;  /* 0x0000920000047ab9 */ /* 0x000fc60000000800 */
[----:B------:R0:W-:Y:S04]  /*51880*/  STL [R1+0x3a4], R5 ;  /* 0x0003a40501007387 */ /* 0x0001e80000100800 */
[----:B------:R-:W3:Y:S01]  /*51890*/  LDL.LU R0, [R1+0x1b18] ;  /* 0x001b180001007983 */ /* 0x000ee20000300800 */
[----:B0-----:R-:W-:Y:S01]  /*518a0*/  VIADD R5, R5, UR4 ;  /* 0x0000000405057c36 */ /* 0x001fe20008000000 */
[----:B------:R-:W-:Y:S01]  /*518b0*/  ULDC UR4, c[0x0][0x248] ;  /* 0x0000920000047ab9 */ /* 0x000fe20000000800 */
[----:B--2---:R-:W-:-:S04]  /*518c0*/  LOP3.LUT R33, R41, 0xffff, RZ, 0xc0, !PT ;  /* 0x0000ffff29217812 */ /* 0x004fc800078ec0ff */
[----:B------:R-:W-:Y:S02]  /*518d0*/  SHF.R.U32.HI R35, RZ, 0x8, R33 ;  /* 0x00000008ff237819 */ /* 0x000fe40000011621 */
[----:B------:R-:W-:Y:S02]  /*518e0*/  LOP3.LUT R36, R39, 0xffff, RZ, 0xc0, !PT ;  /* 0x0000ffff27247812 */ /* 0x000fe400078ec0ff */
[--C-:B------:R-:W-:Y:S02]  /*518f0*/  PRMT R39, R33, 0x3340, R34.reuse ;  /* 0x0000334021277816 */ /* 0x100fe40000000022 */
[----:B------:R-:W-:Y:S02]  /*51900*/  SHF.R.U32.HI R34, RZ, 0x8, R34 ;  /* 0x00000008ff227819 */ /* 0x000fe40000011622 */
[----:B------:R-:W-:Y:S02]  /*51910*/  SHF.R.U32.HI R33, RZ, 0x8, R36 ;  /* 0x00000008ff217819 */ /* 0x000fe40000011624 */
[----:B------:R-:W-:-:S02]  /*51920*/  PRMT R36, R36, 0x3340, R37 ;  /* 0x0000334024247816 */ /* 0x000fc40000000025 */
[----:B------:R-:W-:Y:S02]  /*51930*/  SHF.R.U32.HI R37, RZ, 0x8, R37 ;  /* 0x00000008ff257819 */ /* 0x000fe40000011625 */
[----:B------:R-:W-:Y:S02]  /*51940*/  LOP3.LUT R35, R35, 0xffff, RZ, 0xc0, !PT ;  /* 0x0000ffff23237812 */ /* 0x000fe400078ec0ff */
[----:B------:R-:W-:Y:S02]  /*51950*/  LOP3.LUT R34, R34, 0xffff, RZ, 0xc0, !PT ;  /* 0x0000ffff22227812 */ /* 0x000fe400078ec0ff */
[----:B------:R-:W-:Y:S02]  /*51960*/  LOP3.LUT R33, R33, 0xffff, RZ, 0xc0, !PT ;  /* 0x0000ffff21217812 */ /* 0x000fe400078ec0ff */
[----:B------:R-:W-:Y:S01]  /*51970*/  LOP3.LUT R37, R37, 0xffff, RZ, 0xc0, !PT ;  /* 0x0000ffff25257812 */ /* 0x000fe200078ec0ff */
[----:B------:R0:W-:Y:S01]  /*51980*/  STL [R1+0x698], R39 ;  /* 0x0006982701007387 */ /* 0x0001e20000100800 */
[----:B------:R-:W-:-:S02]  /*51990*/  PRMT R34, R35, 0x3340, R34 ;  /* 0x0000334023227816 */ /* 0x000fc40000000022 */
[----:B------:R-:W-:Y:S01]  /*519a0*/  PRMT R33, R33, 0x3340, R37 ;  /* 0x0000334021217816 */ /* 0x000fe20000000025 */
[----:B------:R-:W2:Y:S04]  /*519b0*/  LDL.LU R41, [R1+0x91c] ;  /* 0x00091c0001297983 */ /* 0x000ea80000300800 */
[----:B0-----:R-:W2:Y:S04]  /*519c0*/  LDL.LU R39, [R1+0x900] ;  /* 0x0009000001277983 */ /* 0x001ea80000300800 */
[----:B------:R-:W-:Y:S04]  /*519d0*/  STL [R1+0x6b0], R36 ;  /* 0x0006b02401007387 */ /* 0x000fe80000100800 */
[----:B------:R0:W-:Y:S04]  /*519e0*/  STL [R1+0x5c], R34 ;  /* 0x00005c2201007387 */ /* 0x0001e80000100800 */
[----:B------:R-:W-:Y:S01]  /*519f0*/  STL [R1+0x398], R5 ;  /* 0x0003980501007387 */ /* 0x000fe20000100800 */
[----:B------:R-:W-:-:S03]  /*51a00*/  LOP3.LUT R37, R250, 0xffff, RZ, 0xc0, !PT ;  /* 0x0000fffffa257812 */ /* 0x000fc600078ec0ff */
[----:B------:R3:W-:Y:S01]  /*51a10*/  STL [R1+0x60], R33 ;  /* 0x0000602101007387 */ /* 0x0007e20000100800 */
[----:B0-----:R-:W-:-:S03]  /*51a20*/  LOP3.LUT R34, R228, 0xffff, RZ, 0xc0, !PT ;  /* 0x0000ffffe4227812 */ /* 0x001fc600078ec0ff */
[----:B------:R-:W2:Y:S01]  /*51a30*/  LDL.LU R228, [R1+0x1b14] ;  /* 0x001b140001e47983 */ /* 0x000ea20000300800 */
[----:B----4-:R-:W-:Y:S02]  /*51a40*/  LOP3.LUT R36, R43, 0xffff, RZ, 0xc0, !PT ;  /* 0x0000ffff2b247812 */ /* 0x010fe400078ec0ff */
[----:B---3--:R-:W-:-:S04]  /*51a50*/  LOP3.LUT R33, R45, 0xffff, RZ, 0xc0, !PT ;  /* 0x0000ffff2d217812 */ /* 0x008fc800078ec0ff */
[----:B------:R-:W-:Y:S02]  /*51a60*/  SHF.R.U32.HI R35, RZ, 0x8, R33 ;  /* 0x00000008ff237819 */ /* 0x000fe40000011621 */
[--C-:B------:R-:W-:Y:S02]  /*51a70*/  PRMT R40, R33, 0x3340, R34.reuse ;  /* 0x0000334021287816 */ /* 0x100fe40000000022 */
[----:B------:R-:W-:Y:S02]  /*51a80*/  SHF.R.U32.HI R34, RZ, 0x8, R34 ;  /* 0x00000008ff227819 */ /* 0x000fe40000011622 */
[----:B------:R-:W-:Y:S02]  /*51a90*/  SHF.R.U32.HI R33, RZ, 0x8, R36 ;  /* 0x00000008ff217819 */ /* 0x000fe40000011624 */
[--C-:B------:R-:W-:Y:S01]  /*51aa0*/  PRMT R36, R36, 0x3340, R37.reuse ;  /* 0x0000334024247816 */ /* 0x100fe20000000025 */
[----:B------:R-:W-:Y:S01]  /*51ab0*/  VIADD R5, R5, UR4 ;  /* 0x0000000405057c36 */ /* 0x000fe20008000000 */
[----:B------:R-:W-:Y:S01]  /*51ac0*/  SHF.R.U32.HI R37, RZ, 0x8, R37 ;  /* 0x00000008ff257819 */ /* 0x000fe20000011625 */
[----:B------:R-:W-:Y:S01]  /*51ad0*/  ULDC UR4, c[0x0][0x248] ;  /* 0x0000920000047ab9 */ /* 0x000fe20000000800 */
[----:B------:R-:W-:-:S02]  /*51ae0*/  LOP3.LUT R35, R35, 0xffff, RZ, 0xc0, !PT ;  /* 0x0000ffff23237812 */ /* 0x000fc400078ec0ff */
[----:B------:R-:W-:Y:S02]  /*51af0*/  LOP3.LUT R34, R34, 0xffff, RZ, 0xc0, !PT ;  /* 0x0000ffff22227812 */ /* 0x000fe400078ec0ff */
[----:B------:R-:W-:Y:S02]  /*51b00*/  LOP3.LUT R33, R33, 0xffff, RZ, 0xc0, !PT ;  /* 0x0000ffff21217812 */ /* 0x000fe400078ec0ff */
[----:B------:R-:W-:Y:S01]  /*51b10*/  LOP3.LUT R37, R37, 0xffff, RZ, 0xc0, !PT ;  /* 0x0000ffff25257812 */ /* 0x000fe200078ec0ff */
[----:B------:R0:W-:Y:S01]  /*51b20*/  STL [R1+0x39c], R5 ;  /* 0x00039c0501007387 */ /* 0x0001e20000100800 */
[----:B------:R-:W-:Y:S02]  /*51b30*/  PRMT R34, R35, 0x3340, R34 ;  /* 0x0000334023227816 */ /* 0x000fe40000000022 */
[----:B------:R-:W-:Y:S01]  /*51b40*/  PRMT R33, R33, 0x3340, R37 ;  /* 0x0000334021217816 */ /* 0x000fe20000000025 */
[----:B------:R-:W3:Y:S04]  /*51b50*/  LDL.LU R250, [R1+0x1b10] ;  /* 0x001b100001fa7983 */ /* 0x000ee80000300800 */
[----:B------:R-:W-:Y:S01]  /*51b60*/  STL [R1+0x7a8], R40 ;  /* 0x0007a82801007387 */ /* 0x000fe20000100800 */
[----:B0-----:R-:W-:Y:S01]  /*51b70*/  VIADD R5, R5, UR4 ;  /* 0x0000000405057c36 */ /* 0x001fe20008000000 */
[----:B------:R-:W-:-:S02]  /*51b80*/  LOP3.LUT R37, R235, 0xffff, RZ, 0xc0, !PT ;  /* 0x0000ffffeb257812 */ /* 0x000fc400078ec0ff */
[----:B------:R-:W-:Y:S01]  /*51b90*/  STL [R1+0x7b8], R36 ;  /* 0x0007b82401007387 */ /* 0x000fe20000100800 */
[----:B------:R-:W-:-:S03]  /*51ba0*/  ULDC UR4, c[0x0][0x248] ;  /* 0x0000920000047ab9 */ /* 0x000fc60000000800 */
[----:B------:R-:W-:Y:S04]  /*51bb0*/  STL [R1+0x64], R34 ;  /* 0x0000642201007387 */ /* 0x000fe80000100800 */
[----:B------:R0:W-:Y:S04]  /*51bc0*/  STL [R1+0x384], R5 ;  /* 0x0003840501007387 */ /* 0x0001e80000100800 */
[----:B------:R1:W-:Y:S04]  /*51bd0*/  STL [R1+0x68], R33 ;  /* 0x0000682101007387 */ /* 0x0003e80000100800 */
[----:B------:R-:W4:Y:S01]  /*51be0*/  LDL.LU R235, [R1+0x1b0c] ;  /* 0x001b0c0001eb7983 */ /* 0x000f220000300800 */
[----:B0-----:R-:W-:Y:S01]  /*51bf0*/  VIADD R5, R5, UR4 ;  /* 0x0000000405057c36 */ /* 0x001fe20008000000 */
[----:B------:R-:W-:Y:S01]  /*51c00*/  ULDC UR4, c[0x0][0x248] ;  /* 0x0000920000047ab9 */ /* 0x000fe20000000800 */
[----:B-1----:R-:W-:-:S03]  /*51c10*/  LOP3.LUT R33, R234, 0xffff, RZ, 0xc0, !PT ;  /* 0x0000ffffea217812 */ /* 0x002fc600078ec0ff */
[----:B------:R0:W-:Y:S04]  /*51c20*/  STL [R1+0x388], R5 ;  /* 0x0003880501007387 */ /* 0x0001e80000100800 */
[----:B------:R-:W4:Y:S01]  /*51c30*/  LDL.LU R234, [R1+0x1b08] ;  /* 0x001b080001ea7983 */ /* 0x000f220000300800 */
[----:B0-----:R-:W-:Y:S01]  /*51c40*/  VIADD R5, R5, UR4 ;  /* 0x0000000405057c36 */ /* 0x001fe20008000000 */
[----:B------:R-:W-:Y:S01]  /*51c50*/  ULDC UR4, c[0x0][0x248] ;  /* 0x0000920000047ab9 */ /* 0x000fe20000000800 */
[----:B------:R-:W-:Y:S02]  /*51c60*/  F2FP.SATFINITE.E4M3.F32.PACK_AB_MERGE_C R46, R47, R46, RZ ;  /* 0x0000002e2f2e723e */ /* 0x000fe400048070ff */
[----:B------:R-:W-:Y:S02]  /*51c70*/  F2FP.SATFINITE.E4M3.F32.PACK_AB_MERGE_C R54, R55, R54, RZ ;  /* 0x000000363736723e */ /* 0x000fe400048070ff */
[----:B------:R-:W-:-:S02]  /*51c80*/  F2FP.SATFINITE.E4M3.F32.PACK_AB_MERGE_C R62, R63, R62, RZ ;  /* 0x0000003e3f3e723e */ /* 0x000fc400048070ff */
[----:B------:R-:W-:Y:S02]  /*51c90*/  F2FP.SATFINITE.E4M3.F32.PACK_AB_MERGE_C R70, R71, R70, RZ ;  /* 0x000000464746723e */ /* 0x000fe400048070ff */
[----:B--2---:R-:W-:Y:S02]  /*51ca0*/  LOP3.LUT R36, R41, 0xffff, RZ, 0xc0, !PT ;  /* 0x0000ffff29247812 */ /* 0x004fe400078ec0ff */
[----:B------:R-:W-:Y:S02]  /*51cb0*/  LOP3.LUT R34, R39, 0xffff, RZ, 0xc0, !PT ;  /* 0x0000ffff27227812 */ /* 0x000fe400078ec0ff */
[----:B------:R-:W-:Y:S02]  /*51cc0*/  SHF.R.U32.HI R35, RZ, 0x8, R36 ;  /* 0x00000008ff237819 */ /* 0x000fe40000011624 */
[--C-:B------:R-:W-:Y:S02]  /*51cd0*/  PRMT R39, R36, 0x3340, R37.reuse ;  /* 0x0000334024277816 */ /* 0x100fe40000000025 */
[----:B------:R-:W-:-:S02]  /*51ce0*/  SHF.R.U32.HI R37, RZ, 0x8, R37 ;  /* 0x00000008ff257819 */ /* 0x000fc40000011625 */
[----:B------:R-:W-:Y:S02]  /*51cf0*/  SHF.R.U32.HI R36, RZ, 0x8, R34 ;  /* 0x00000008ff247819 */ /* 0x000fe40000011622 */
[--C-:B------:R-:W-:Y:S02]  /*51d00*/  PRMT R34, R34, 0x3340, R33.reuse ;  /* 0x0000334022227816 */ /* 0x100fe40000000021 */
[----:B------:R-:W-:Y:S02]  /*51d10*/  SHF.R.U32.HI R33, RZ, 0x8, R33 ;  /* 0x00000008ff217819 */ /* 0x000fe40000011621 */
[----:B------:R-:W-:Y:S02]  /*51d20*/  LOP3.LUT R35, R35, 0xffff, RZ, 0xc0, !PT ;  /* 0x0000ffff23237812 */ /* 0x000fe400078ec0ff */
[----:B------:R-:W-:Y:S01]  /*51d30*/  LOP3.LUT R37, R37, 0xffff, RZ, 0xc0, !PT ;  /* 0x0000ffff25257812 */ /* 0x000fe200078ec0ff */
[----:B------:R-:W-:Y:S01]  /*51d40*/  STL [R1+0x7c0], R39 ;  /* 0x0007c02701007387 */ /* 0x000fe20000100800 */
[----:B------:R-:W-:-:S02]  /*51d50*/  LOP3.LUT R36, R36, 0xffff, RZ, 0xc0, !PT ;  /* 0x0000ffff24247812 */ /* 0x000fc400078ec0ff */
[----:B------:R-:W-:Y:S01]  /*51d60*/  LOP3.LUT R33, R33, 0xffff, RZ, 0xc0, !PT ;  /* 0x0000ffff21217812 */ /* 0x000fe200078ec0ff */
[----:B------:R0:W-:Y:S03]  /*51d70*/  STL [R1+0x7d8], R34 ;  /* 0x0007d82201007387 */ /* 0x0001e60000100800 */
[----:B------:R-:W-:Y:S02]  /*51d80*/  PRMT R33, R36, 0x3340, R33 ;  /* 0x0000334024217816 */ /* 0x000fe40000000021 */
[----:B0-----:R-:W-:Y:S02]  /*51d90*/  PRMT R34, R35, 0x3340, R37 ;  /* 0x0000334023227816 */ /* 0x001fe40000000025 */
[----:B------:R-:W-:-:S03]  /*51da0*/  LOP3.LUT R37, R236, 0xffff, RZ, 0xc0, !PT ;  /* 0x0000ffffec257812 */ /* 0x000fc600078ec0ff */
[----:B------:R-:W-:Y:S04]  /*51db0*/  STL [R1+0x6c], R34 ;  /* 0x00006c2201007387 */ /* 0x000fe80000100800 */
[----:B------:R0:W-:Y:S04]  /*51dc0*/  STL [R1+0x378], R5 ;  /* 0x0003780501007387 */ /* 0x0001e80000100800 */
[----:B------:R1:W-:Y:S01]  /*51dd0*/  STL [R1+0x70], R33 ;  /* 0x0000702101007387 */ /* 0x0003e20000100800 */
[----:B0-----:R-:W-:Y:S01]  /*51de0*/  VIADD R5, R5, UR4 ;  /* 0x0000000405057c36 */ /* 0x001fe20008000000 */
[----:B------:R-:W-:Y:S01]  /*51df0*/  ULDC UR4, c[0x0][0x248] ;  /* 0x0000920000047ab9 */ /* 0x000fe20000000800 */
[----:B---3--:R-:W-:-:S02]  /*51e00*/  LOP3.LUT R34, R250, 0xffff, RZ, 0xc0, !PT ;  /* 0x0000fffffa227812 */ /* 0x008fc400078ec0ff */
[----:B-1----:R-:W-:Y:S02]  /*51e10*/  LOP3.LUT R33, R38, 0xffff, RZ, 0xc0, !PT ;  /* 0x0000ffff26217812 */ /* 0x002fe400078ec0ff */
[----:B----4-:R-:W-:Y:S02]  /*51e20*/  LOP3.LUT R36, R235, 0xffff, RZ, 0xc0, !PT ;  /* 0x0000ffffeb247812 */ /* 0x010fe400078ec0ff */
[----:B------:R-:W2:Y:S02]  /*51e30*/  LDL.LU R235, [R1+0x1b04] ;  /* 0x001b040001eb7983 */ /* 0x000ea40000300800 */
[----:B------:R-:W-:Y:S02]  /*51e40*/  SHF.R.U32.HI R35, RZ, 0x8, R36 ;  /* 0x00000008ff237819 */ /* 0x000fe40000011624 */
[--C-:B------:R-:W-:Y:S01]  /*51e50*/  PRMT R38, R36, 0x3340, R37.reuse ;  /* 0x0000334024267816 */ /* 0x100fe20000000025 */
[----:B------:R-:W3:Y:S01]  /*51e60*/  LDL.LU R236, [R1+0x1b00] ;  /* 0x001b000001ec7983 */ /* 0x000ee20000300800 */
[----:B------:R-:W-:-:S02]  /*51e70*/  SHF.R.U32.HI R37, RZ, 0x8, R37 ;  /* 0x00000008ff257819 */ /* 0x000fc40000011625 */
[----:B------:R-:W-:Y:S02]  /*51e80*/  SHF.R.U32.HI R36, RZ, 0x8, R34 ;  /* 0x00000008ff247819 */ /* 0x000fe40000011622 */
[--C-:B------:R-:W-:Y:S02]  /*51e90*/  PRMT R34, R34, 0x3340, R33.reuse ;  /* 0x0000334022227816 */ /* 0x100fe40000000021 */
[----:B------:R-:W-:Y:S01]  /*51ea0*/  SHF.R.U32.HI R33, RZ, 0x8, R33 ;  /* 0x00000008ff217819 */ /* 0x000fe20000011621 */
[----:B------:R0:W-:Y:S01]  /*51eb0*/  STL [R1+0x37c], R5 ;  /* 0x00037c0501007387 */ /* 0x0001e20000100800 */
[----:B------:R-:W-:Y:S02]  /*51ec0*/  LOP3.LUT R35, R35, 0xffff, RZ, 0xc0, !PT ;  /* 0x0000ffff23237812 */ /* 0x000fe400078ec0ff */
[----:B------:R-:W-:Y:S01]  /*51ed0*/  LOP3.LUT R37, R37, 0xffff, RZ, 0xc0, !PT ;  /* 0x0000ffff25257812 */ /* 0x000fe200078ec0ff */
[----:B------:R-:W4:Y:S01]  /*51ee0*/  LDL.LU R250, [R1+0x1afc] ;  /* 0x001afc0001fa7983 */ /* 0x000f220000300800 */
[----:B------:R-:W-:-:S02]  /*51ef0*/  LOP3.LUT R36, R36, 0xffff, RZ, 0xc0, !PT ;  /* 0x0000ffff24247812 */ /* 0x000fc400078ec0ff */
[----:B------:R-:W-:Y:S01]  /*51f00*/  LOP3.LUT R33, R33, 0xffff, RZ, 0xc0, !PT ;  /* 0x0000ffff21217812 */ /* 0x000fe200078ec0ff */
[----:B------:R-:W-:Y:S01]  /*51f10*/  STL [R1+0x7e0], R38 ;  /* 0x0007e02601007387 */ /* 0x000fe20000100800 */
[----:B0-----:R-:W-:Y:S02]  /*51f20*/  VIADD R5, R5, UR4 ;  /* 0x0000000405057c36 */ /* 0x001fe40008000000 */
[----:B------:R-:W-:Y:S01]  /*51f30*/  PRMT R33, R36, 0x3340, R33 ;  /* 0x0000334024217816 */ /* 0x000fe20000000021 */
[----:B------:R0:W-:Y:S01]  /*51f40*/  STL [R1+0x7f4], R34 ;  /* 0x0007f42201007387 */ /* 0x0001e20000100800 */
[----:B------:R-:W-:Y:S01]  /*51f50*/  LOP3.LUT R36, R228, 0xffff, RZ, 0xc0, !PT ;  /* 0x0000ffffe4247812 */ /* 0x000fe200078ec0ff */
[----:B------:R-:W-:Y:S01]  /*51f60*/  ULDC UR4, c[0x0][0x248] ;  /* 0x0000920000047ab9 */ /* 0x000fe20000000800 */
[----:B0-----:R-:W-:Y:S02]  /*51f70*/  PRMT R34, R35, 0x3340, R37 ;  /* 0x0000334023227816 */ /* 0x001fe40000000025 */
[----:B------:R-:W-:-:S03]  /*51f80*/  LOP3.LUT R37, R46, 0xffff, RZ, 0xc0, !PT ;  /* 0x0000ffff2e257812 */ /* 0x000fc600078ec0ff */
[----:B------:R0:W-:Y:S04]  /*51f90*/  STL [R1+0x74], R34 ;  /* 0x0000742201007387 */ /* 0x0001e80000100800 */
[----:B------:R1:W-:Y:S01]  /*51fa0*/  STL [R1+0x350], R5 ;  /* 0x0003500501007387 */ /* 0x0003e20000100800 */
[----:B------:R-:W-:-:S03]  /*51fb0*/  SHF.R.U32.HI R35, RZ, 0x8, R36 ;  /* 0x00000008ff237819 */ /* 0x000fc60000011624 */
[----:B------:R1:W-:Y:S01]  /*51fc0*/  STL [R1+0x78], R33 ;  /* 0x0000782101007387 */ /* 0x0003e20000100800 */
[----:B0-----:R-:W-:Y:S02]  /*51fd0*/  LOP3.LUT R34, R229, 0xffff, RZ, 0xc0, !PT ;  /* 0x0000ffffe5227812 */ /* 0x001fe400078ec0ff */
[--C-:B------:R-:W-:Y:S01]  /*51fe0*/  PRMT R38, R36, 0x3340, R37.reuse ;  /* 0x0000334024267816 */ /* 0x100fe20000000025 */
[----:B------:R-:W2:Y:S01]  /*51ff0*/  LDL.LU R228, [R1+0x1af8] ;  /* 0x001af80001e47983 */ /* 0x000ea20000300800 */
[----:B-1----:R-:W-:Y:S01]  /*52000*/  VIADD R5, R5, UR4 ;  /* 0x0000000405057c36 */ /* 0x002fe20008000000 */
[----:B------:R-:W-:Y:S01]  /*52010*/  SHF.R.U32.HI R37, RZ, 0x8, R37 ;  /* 0x00000008ff257819 */ /* 0x000fe20000011625 */
[----:B------:R-:W-:Y:S01]  /*52020*/  ULDC UR4, c[0x0][0x248] ;  /* 0x0000920000047ab9 */ /* 0x000fe20000000800 */
[----:B------:R-:W-:Y:S02]  /*52030*/  LOP3.LUT R33, R54, 0xffff, RZ, 0xc0, !PT ;  /* 0x0000ffff36217812 */ /* 0x000fe400078ec0ff */
[----:B------:R-:W-:-:S02]  /*52040*/  SHF.R.U32.HI R36, RZ, 0x8, R34 ;  /* 0x00000008ff247819 */ /* 0x000fc40000011622 */
[--C-:B------:R-:W-:Y:S02]  /*52050*/  PRMT R34, R34, 0x3340, R33.reuse ;  /* 0x0000334022227816 */ /* 0x100fe40000000021 */
[----:B------:R-:W-:Y:S01]  /*52060*/  SHF.R.U32.HI R33, RZ, 0x8, R33 ;  /* 0x00000008ff217819 */ /* 0x000fe20000011621 */
[----:B------:R0:W-:Y:S01]  /*52070*/  STL [R1+0x370], R5 ;  /* 0x0003700501007387 */ /* 0x0001e20000100800 */
[----:B------:R-:W-:Y:S02]  /*52080*/  LOP3.LUT R35, R35, 0xffff, RZ, 0xc0, !PT ;  /* 0x0000ffff23237812 */ /* 0x000fe400078ec0ff */
[----:B------:R-:W-:Y:S01]  /*52090*/  LOP3.LUT R37, R37, 0xffff, RZ, 0xc0, !PT ;  /* 0x0000ffff25257812 */ /* 0x000fe200078ec0ff */
[----:B------:R-:W3:Y:S01]  /*520a0*/  LDL.LU R229, [R1+0x1af4] ;  /* 0x001af40001e57983 */ /* 0x000ee20000300800 */
[----:B------:R-:W-:Y:S02]  /*520b0*/  LOP3.LUT R36, R36, 0xffff, RZ, 0xc0, !PT ;  /* 0x0000ffff24247812 */ /* 0x000fe400078ec0ff */
[----:B------:R-:W-:Y:S01]  /*520c0*/  LOP3.LUT R33, R33, 0xffff, RZ, 0xc0, !PT ;  /* 0x0000ffff21217812 */ /* 0x000fe200078ec0ff */
[----:B------:R-:W-:Y:S01]  /*520d0*/  STL [R1+0x804], R38 ;  /* 0x0008042601007387 */ /* 0x000fe20000100800 */
[----:B0-----:R-:W-:-:S02]  /*520e0*/  VIADD R5, R5, UR4 ;  /* 0x0000000405057c36 */ /* 0x001fc40008000000 */
        /* <DEDUP_REMOVED lines=12> */
[----:B------:R-:W4:Y:S01]  /*521b0*/  LDL.LU R230, [R1+0x1af0] ;  /* 0x001af00001e67983 */ /* 0x000f220000300800 */
        /* <DEDUP_REMOVED lines=19> */
[----:B0-----:R-:W-:-:S05]  /*522f0*/  PRMT R34, R35, 0x3340, R37 ;  /* 0x0000334023227816 */ /* 0x001fca0000000025 */
[----:B------:R0:W-:Y:S04]  /*52300*/  STL [R1+0x94], R34 ;  /* 0x0000942201007387 */ /* 0x0001e80000100800 */
[----:B------:R-:W-:Y:S04]  /*52310*/  STL [R1+0x320], R5 ;  /* 0x0003200501007387 */ /* 0x000fe80000100800 */
[----:B------:R1:W-:Y:S04]  /*52320*/  STL [R1+0x310], R33 ;  /* 0x0003102101007387 */ /* 0x0003e80000100800 */
[----:B------:R-:W3:Y:S01]  /*52330*/  LDL.LU R232, [R1+0x1ae8] ;  /* 0x001ae80001e87983 */ /* 0x000ee20000300800 */
[----:B------:R-:W-:-:S02]  /*52340*/  F2FP.SATFINITE.E4M3.F32.PACK_AB_MERGE_C R78, R79, R78, RZ ;  /* 0x0000004e4f4e723e */ /* 0x000fc400048070ff */
[----:B------:R-:W-:Y:S02]  /*52350*/  F2FP.SATFINITE.E4M3.F32.PACK_AB_MERGE_C R86, R87, R86, RZ ;  /* 0x000000565756723e */ /* 0x000fe400048070ff */
[----:B------:R-:W-:Y:S02]  /*52360*/  LOP3.LUT R37, R78, 0xffff, RZ, 0xc0, !PT ;  /* 0x0000ffff4e257812 */ /* 0x000fe400078ec0ff */
[----:B0-----:R-:W-:Y:S02]  /*52370*/  LOP3.LUT R34, R188, 0xffff, RZ, 0xc0, !PT ;  /* 0x0000ffffbc227812 */ /* 0x001fe400078ec0ff */
[----:B-1----:R-:W-:Y:S01]  /*52380*/  LOP3.LUT R33, R86, 0xffff, RZ, 0xc0, !PT ;  /* 0x0000ffff56217812 */ /* 0x002fe200078ec0ff */
[----:B------:R-:W-:Y:S01]  /*52390*/  VIADD R5, R5, UR4 ;  /* 0x0000000405057c36 */ /* 0x000fe20008000000 */
[----:B------:R-:W-:Y:S01]  /*523a0*/  SHF.R.U32.HI R35, RZ, 0x8, R36 ;  /* 0x00000008ff237819 */ /* 0x000fe20000011624 */
[----:B------:R-:W-:Y:S01]  /*523b0*/  ULDC UR4, c[0x0][0x248] ;  /* 0x0000920000047ab9 */ /* 0x000fe20000000800 */
[----:B------:R-:W-:-:S02]  /*523c0*/  PRMT R38, R36, 0x3340, R37 ;  /* 0x0000334024267816 */ /* 0x000fc40000000025 */
[----:B------:R-:W-:Y:S02]  /*523d0*/  SHF.R.U32.HI R37, RZ, 0x8, R37 ;  /* 0x00000008ff257819 */ /* 0x000fe40000011625 */
        /* <DEDUP_REMOVED lines=10> */
[----:B------:R-:W-:Y:S01]  /*52480*/  F2FP.SATFINITE.E4M3.F32.PACK_AB_MERGE_C R94, R95, R94, RZ ;  /* 0x0000005e5f5e723e */ /* 0x000fe200048070ff */
[----:B0-----:R-:W-:Y:S01]  /*52490*/  VIADD R5, R5, UR4 ;  /* 0x0000000405057c36 */ /* 0x001fe20008000000 */
[----:B------:R-:W-:Y:S01]  /*524a0*/  PRMT R33, R36, 0x3340, R33 ;  /* 0x0000334024217816 */ /* 0x000fe20000000021 */
[----:B------:R0:W-:Y:S01]  /*524b0*/  STL [R1+0x9b4], R34 ;  /* 0x0009b42201007387 */ /* 0x0001e20000100800 */
[----:B------:R-:W-:Y:S01]  /*524c0*/  F2FP.SATFINITE.E4M3.F32.PACK_AB_MERGE_C R102, R103, R102, RZ ;  /* 0x000000666766723e */ /* 0x000fe200048070ff */
[----:B------:R-:W-:Y:S01]  /*524d0*/  ULDC UR4, c[0x0][0x248] ;  /* 0x0000920000047ab9 */ /* 0x000fe20000000800 */
[----:B------:R-:W-:Y:S02]  /*524e0*/  LOP3.LUT R36, R6, 0xffff, RZ, 0xc0, !PT ;  /* 0x0000ffff06247812 */ /* 0x000fe400078ec0ff */
[----:B0-----:R-:W-:-:S02]  /*524f0*/  PRMT R34, R35, 0x3340, R37 ;  /* 0x0000334023227816 */ /* 0x001fc40000000025 */
[----:B------:R-:W-:-:S03]  /*52500*/  LOP3.LUT R37, R94, 0xffff, RZ, 0xc0, !PT ;  /* 0x0000ffff5e257812 */ /* 0x000fc600078ec0ff */
[----:B------:R0:W-:Y:S01]  /*52510*/  STL [R1+0x328], R34 ;  /* 0x0003282201007387 */ /* 0x0001e20000100800 */
[----:B------:R-:W-:-:S03]  /*52520*/  PRMT R38, R36, 0x3340, R37 ;  /* 0x0000334024267816 */ /* 0x000fc60000000025 */
[----:B------:R1:W-:Y:S01]  /*52530*/  STL [R1+0x314], R5 ;  /* 0x0003140501007387 */ /* 0x0003e20000100800 */
[----:B------:R-:W-:-:S03]  /*52540*/  SHF.R.U32.HI R35, RZ, 0x8, R36 ;  /* 0x00000008ff237819 */ /* 0x000fc60000011624 */
[----:B------:R1:W-:Y:S01]  /*52550*/  STL [R1+0x358], R33 ;  /* 0x0003582101007387 */ /* 0x0003e20000100800 */
[----:B0-----:R-:W-:Y:S02]  /*52560*/  LOP3.LUT R34, R4, 0xffff, RZ, 0xc0, !PT ;  /* 0x0000ffff04227812 */ /* 0x001fe400078ec0ff */
[----:B------:R-:W-:Y:S01]  /*52570*/  SHF.R.U32.HI R37, RZ, 0x8, R37 ;  /* 0x00000008ff257819 */ /* 0x000fe20000011625 */
[----:B------:R-:W4:Y:S01]  /*52580*/  LDL.LU R6, [R1+0x1ae0] ;  /* 0x001ae00001067983 */ /* 0x000f220000300800 */
[----:B-1----:R-:W-:Y:S01]  /*52590*/  VIADD R5, R5, UR4 ;  /* 0x0000000405057c36 */ /* 0x002fe20008000000 */
[----:B------:R-:W-:Y:S01]  /*525a0*/  SHF.R.U32.HI R36, RZ, 0x8, R34 ;  /* 0x00000008ff247819 */ /* 0x000fe20000011622 */
[----:B------:R-:W-:Y:S01]  /*525b0*/  ULDC UR4, c[0x0][0x248] ;  /* 0x0000920000047ab9 */ /* 0x000fe20000000800 */
[----:B------:R-:W-:Y:S02]  /*525c0*/  LOP3.LUT R33, R102, 0xffff, RZ, 0xc0, !PT ;  /* 0x0000ffff66217812 */ /* 0x000fe400078ec0ff */
[----:B------:R0:W-:Y:S01]  /*525d0*/  STL [R1+0x318], R5 ;  /* 0x0003180501007387 */ /* 0x0001e20000100800 */
[----:B------:R-:W-:-:S02]  /*525e0*/  LOP3.LUT R35, R35, 0xffff, RZ, 0xc0, !PT ;  /* 0x0000ffff23237812 */ /* 0x000fc400078ec0ff */
[--C-:B------:R-:W-:Y:S01]  /*525f0*/  PRMT R34, R34, 0x3340, R33.reuse ;  /* 0x0000334022227816 */ /* 0x100fe20000000021 */
[----:B------:R-:W4:Y:S01]  /*52600*/  LDL.LU R4, [R1+0x1adc] ;  /* 0x001adc0001047983 */ /* 0x000f220000300800 */
[----:B------:R-:W-:Y:S02]  /*52610*/  SHF.R.U32.HI R33, RZ, 0x8, R33 ;  /* 0x00000008ff217819 */ /* 0x000fe40000011621 */
[----:B------:R-:W-:Y:S01]  /*52620*/  LOP3.LUT R37, R37, 0xffff, RZ, 0xc0, !PT ;  /* 0x0000ffff25257812 */ /* 0x000fe200078ec0ff */
[----:B------:R-:W-:Y:S01]  /*52630*/  STL [R1+0x9c0], R38 ;  /* 0x0009c02601007387 */ /* 0x000fe20000100800 */
[----:B------:R-:W-:Y:S02]  /*52640*/  LOP3.LUT R36, R36, 0xffff, RZ, 0xc0, !PT ;  /* 0x0000ffff24247812 */ /* 0x000fe400078ec0ff */
[----:B------:R-:W-:Y:S01]  /*52650*/  LOP3.LUT R33, R33, 0xffff, RZ, 0xc0, !PT ;  /* 0x0000ffff21217812 */ /* 0x000fe200078ec0ff */
[----:B------:R1:W-:Y:S01]  /*52660*/  STL [R1+0x9cc], R34 ;  /* 0x0009cc2201007387 */ /* 0x0003e20000100800 */
[----:B0-----:R-:W-:Y:S01]  /*52670*/  VIADD R5, R5, UR4 ;  /* 0x0000000405057c36 */ /* 0x001fe20008000000 */
[----:B------:R-:W-:Y:S01]  /*52680*/  ULDC UR4, c[0x0][0x248] ;  /* 0x0000920000047ab9 */ /* 0x000fe20000000800 */
[----:B------:R-:W-:-:S02]  /*52690*/  PRMT R33, R36, 0x3340, R33 ;  /* 0x0000334024217816 */ /* 0x000fc40000000021 */
[----:B-1----:R-:W-:Y:S02]  /*526a0*/  PRMT R34, R35, 0x3340, R37 ;  /* 0x0000334023227816 */ /* 0x002fe40000000025 */
[----:B------:R-:W-:-:S03]  /*526b0*/  F2FP.SATFINITE.E4M3.F32.PACK_AB_MERGE_C R110, R111, R110, RZ ;  /* 0x0000006e6f6e723e */ /* 0x000fc600048070ff */
[----:B------:R0:W-:Y:S04]  /*526c0*/  STL [R1+0x374], R34 ;  /* 0x0003742201007387 */ /* 0x0001e80000100800 */
[----:B------:R1:W-:Y:S04]  /*526d0*/  STL [R1+0x304], R5 ;  /* 0x0003040501007387 */ /* 0x0003e80000100800 */
[----:B------:R1:W-:Y:S01]  /*526e0*/  STL [R1+0x3a8], R33 ;  /* 0x0003a82101007387 */ /* 0x0003e20000100800 */
[----:B0-----:R-:W-:Y:S01]  /*526f0*/  LOP3.LUT R34, R110, 0xffff, RZ, 0xc0, !PT ;  /* 0x0000ffff6e227812 */ /* 0x001fe200078ec0ff */
[----:B-1----:R-:W-:Y:S01]  /*52700*/  VIADD R5, R5, UR4 ;  /* 0x0000000405057c36 */ /* 0x002fe20008000000 */
[----:B------:R-:W-:Y:S01]  /*52710*/  ULDC UR4, c[0x0][0x248] ;  /* 0x0000920000047ab9 */ /* 0x000fe20000000800 */
[----:B------:R-:W-:-:S02]  /*52720*/  LOP3.LUT R33, R7, 0xffff, RZ, 0xc0, !PT ;  /* 0x0000ffff07217812 */ /* 0x000fc400078ec0ff */
[----:B------:R-:W4:Y:S02]  /*52730*/  LDL.LU R7, [R1+0x1ad8] ;  /* 0x001ad80001077983 */ /* 0x000f240000300800 */
[----:B------:R-:W-:Y:S02]  /*52740*/  SHF.R.U32.HI R35, RZ, 0x8, R33 ;  /* 0x00000008ff237819 */ /* 0x000fe40000011621 */
[----:B------:R0:W-:Y:S01]  /*52750*/  STL [R1+0x308], R5 ;  /* 0x0003080501007387 */ /* 0x0001e20000100800 */
[----:B------:R-:W-:Y:S01]  /*52760*/  PRMT R33, R33, 0x3340, R34 ;  /* 0x0000334021217816 */ /* 0x000fe20000000022 */
[----:B0-----:R-:W-:Y:S01]  /*52770*/  VIADD R5, R5, UR4 ;  /* 0x0000000405057c36 */ /* 0x001fe20008000000 */
[----:B------:R-:W-:-:S04]  /*52780*/  ULDC UR4, c[0x0][0x248] ;  /* 0x0000920000047ab9 */ /* 0x000fc80000000800 */
[----:B------:R-:W-:Y:S04]  /*52790*/  STL [R1+0x33c], R5 ;  /* 0x00033c0501007387 */ /* 0x000fe80000100800 */
[----:B------:R0:W-:Y:S01]  /*527a0*/  STL [R1+0x9d0], R33 ;  /* 0x0009d02101007387 */ /* 0x0001e20000100800 */
[----:B------:R-:W-:Y:S01]  /*527b0*/  SHF.R.U32.HI R34, RZ, 0x8, R34 ;  /* 0x00000008ff227819 */ /* 0x000fe20000011622 */
[----:B0-----:R-:W-:Y:S02]  /*527c0*/  VIADD R33, R0, 0x125 ;  /* 0x0000012500217836 */ /* 0x001fe40000000000 */
[----:B------:R-:W-:Y:S01]  /*527d0*/  VIADD R5, R5, UR4 ;  /* 0x0000000405057c36 */ /* 0x000fe20008000000 */
[----:B------:R-:W-:Y:S02]  /*527e0*/  ULDC UR4, c[0x0][0x228] ;  /* 0x00008a0000047ab9 */ /* 0x000fe40000000800 */
[----:B------:R-:W-:-:S02]  /*527f0*/  ISETP.GE.AND P0, PT, R33, UR10, PT ;  /* 0x0000000a21007c0c */ /* 0x000fc4000bf06270 */
[----:B------:R-:W-:Y:S02]  /*52800*/  LOP3.LUT R35, R35, 0xffff, RZ, 0xc0, !PT ;  /* 0x0000ffff23237812 */ /* 0x000fe400078ec0ff */
[----:B------:R-:W-:Y:S02]  /*52810*/  LOP3.LUT R34, R34, 0xffff, RZ, 0xc0, !PT ;  /* 0x0000ffff22227812 */ /* 0x000fe400078ec0ff */
[----:B------:R-:W-:Y:S01]  /*52820*/  ISETP.LT.AND P1, PT, R3, UR6, !P0 ;  /* 0x0000000603007c0c */ /* 0x000fe2000c721270 */
[----:B------:R0:W-:Y:S01]  /*52830*/  STL [R1+0x824], R5 ;  /* 0x0008240501007387 */ /* 0x0001e20000100800 */
[----:B------:R-:W-:Y:S01]  /*52840*/  ISETP.LT.AND P0, PT, R2, UR4, !P0 ;  /* 0x0000000402007c0c */ /* 0x000fe2000c701270 */
[----:B------:R-:W-:Y:S01]  /*52850*/  ULDC UR4, c[0x0][0x248] ;  /* 0x0000920000047ab9 */ /* 0x000fe20000000800 */
[----:B------:R-:W-:Y:S01]  /*52860*/  PRMT R33, R35, 0x3340, R34 ;  /* 0x0000334023217816 */ /* 0x000fe20000000022 */
[----:B------:R-:W-:-:S04]  /*52870*/  ULDC UR6, c[0x0][0x228] ;  /* 0x00008a0000067ab9 */ /* 0x000fc80000000800 */
[----:B------:R1:W-:Y:S01]  /*52880*/  STL [R1+0x3c4], R33 ;  /* 0x0003c42101007387 */ /* 0x0003e20000100800 */
[----:B------:R-:W-:Y:S01]  /*52890*/  LOP3.LUT R233, R233, 0xfffffffe, RZ, 0xc0, !PT ;  /* 0xfffffffee9e97812 */ /* 0x000fe200078ec0ff */
[----:B0-----:R-:W-:Y:S01]  /*528a0*/  VIADD R5, R5, UR4 ;  /* 0x0000000405057c36 */ /* 0x001fe20008000000 */
[----:B------:R-:W-:Y:S01]  /*528b0*/  ULDC UR4, c[0x0][0x248] ;  /* 0x0000920000047ab9 */ /* 0x000fe20000000800 */
[----:B-1----:R-:W-:Y:S01]  /*528c0*/  VIADD R33, R0, 0x123 ;  /* 0x0000012300217836 */ /* 0x002fe20000000000 */
[----:B------:R-:W-:Y:S02]  /*528d0*/  @P1 LOP3.LUT R233, R233, 0x1, RZ, 0xfc, !PT ;  /* 0x00000001e9e91812 */ /* 0x000fe400078efcff */
[----:B------:R0:W-:Y:S02]  /*528e0*/  STL [R1+0x820], R5 ;  /* 0x0008200501007387 */ /* 0x0001e40000100800 */
[----:B0-----:R-:W-:Y:S01]  /*528f0*/  VIADD R5, R5, UR4 ;  /* 0x0000000405057c36 */ /* 0x001fe20008000000 */
[----:B------:R-:W-:Y:S01]  /*52900*/  ULDC UR4, c[0x0][0x228] ;  /* 0x00008a0000047ab9 */ /* 0x000fe20000000800 */
[----:B------:R-:W-:Y:S01]  /*52910*/  UMOV UR10, UR40 ;  /* 0x00000028000a7c82 */ /* 0x000fe20008000000 */
[----:B------:R-:W-:Y:S01]  /*52920*/  UMOV UR40, UR8 ;  /* 0x0000000800287c82 */ /* 0x000fe20008000000 */
[----:B------:R-:W-:Y:S01]  /*52930*/  ULDC UR8, c[0x0][0x248] ;  /* 0x0000920000087ab9 */ /* 0x000fe20000000800 */
[----:B------:R0:W-:Y:S02]  /*52940*/  STL [R1+0x828], R5 ;  /* 0x0008280501007387 */ /* 0x0001e40000100800 */
[----:B0-----:R-:W-:Y:S01]  /*52950*/  VIADD R5, R5, UR8 ;  /* 0x0000000805057c36 */ /* 0x001fe20008000000 */
[----:B------:R-:W-:-:S04]  /*52960*/  ULDC UR8, c[0x0][0x228] ;  /* 0x00008a0000087ab9 */ /* 0x000fc80000000800 */
[----:B------:R0:W-:Y:S01]  /*52970*/  STL [R1+0x82c], R5 ;  /* 0x00082c0501007387 */ /* 0x0001e20000100800 */
[----:B---3--:R-:W-:-:S04]  /*52980*/  LOP3.LUT R232, R232, 0x7fffffff, RZ, 0xc0, !PT ;  /* 0x7fffffffe8e87812 */ /* 0x008fc800078ec0ff */
[----:B------:R-:W-:Y:S02]  /*52990*/  @P0 LOP3.LUT R232, R232, 0x80000000, RZ, 0xfc, !PT ;  /* 0x80000000e8e80812 */ /* 0x000fe400078efcff */
[----:B------:R-:W-:-:S04]  /*529a0*/  ISETP.GE.AND P0, PT, R33, UR54, PT ;  /* 0x0000003621007c0c */ /* 0x000fc8000bf06270 */
[----:B------:R-:W-:Y:S02]  /*529b0*/  ISETP.LT.AND P1, PT, R3, UR6, !P0 ;  /* 0x0000000603007c0c */ /* 0x000fe4000c721270 */
[----:B------:R-:W-:Y:S01]  /*529c0*/  LOP3.LUT R232, R232, 0xefffffff, RZ, 0xc0, !PT ;  /* 0xefffffffe8e87812 */ /* 0x000fe200078ec0ff */
[----:B------:R-:W-:Y:S01]  /*529d0*/  VIADD R33, R0, 0x121 ;  /* 0x0000012100217836 */ /* 0x000fe20000000000 */
[----:B------:R-:W-:Y:S01]  /*529e0*/  ISETP.LT.AND P0, PT, R2, UR4, !P0 ;  /* 0x0000000402007c0c */ /* 0x000fe2000c701270 */
[----:B------:R-:W-:Y:S01]  /*529f0*/  ULDC UR4, c[0x0][0x228] ;  /* 0x00008a0000047ab9 */ /* 0x000fe20000000800 */
[----:B------:R-:W-:-:S07]  /*52a00*/  ULDC UR6, c[0x0][0x248] ;  /* 0x0000920000067ab9 */ /* 0x000fce0000000800 */
[----:B------:R-:W-:-:S04]  /*52a10*/  @P1 LOP3.LUT R232, R232, 0x10000000, RZ, 0xfc, !PT ;  /* 0x10000000e8e81812 */ /* 0x000fc800078efcff */
[----:B------:R-:W-:-:S04]  /*52a20*/  LOP3.LUT R232, R232, 0xf7ffffff, RZ, 0xc0, !PT ;  /* 0xf7ffffffe8e87812 */ /* 0x000fc800078ec0ff */
[----:B------:R-:W-:Y:S02]  /*52a30*/  @P0 LOP3.LUT R232, R232, 0x8000000, RZ, 0xfc, !PT ;  /* 0x08000000e8e80812 */ /* 0x000fe400078efcff */
[----:B------:R-:W-:Y:S02]  /*52a40*/  ISETP.GE.AND P0, PT, R33, UR10, PT ;  /* 0x0000000a21007c0c */ /* 0x000fe4000bf06270 */
[----:B------:R-:W-:Y:S01]  /*52a50*/  LOP3.LUT R232, R232, 0xfeffffff, RZ, 0xc0, !PT ;  /* 0xfeffffffe8e87812 */ /* 0x000fe200078ec0ff */
[----:B------:R-:W-:Y:S01]  /*52a60*/  VIADD R33, R0, 0x11f ;  /* 0x0000011f00217836 */ /* 0x000fe20000000000 */
[----:B------:R-:W-:Y:S01]  /*52a70*/  ISETP.LT.AND P1, PT, R3, UR4, !P0 ;  /* 0x0000000403007c0c */ /* 0x000fe2000c721270 */
[----:B------:R-:W-:Y:S01]  /*52a80*/  ULDC UR4, c[0x0][0x228] ;  /* 0x00008a0000047ab9 */ /* 0x000fe20000000800 */
[----:B------:R-:W-:Y:S01]  /*52a90*/  ISETP.LT.AND P0, PT, R2, UR8, !P0 ;  /* 0x0000000802007c0c */ /* 0x000fe2000c701270 */
[----:B0-----:R-:W-:Y:S01]  /*52aa0*/  VIADD R5, R5, UR6 ;  /* 0x0000000605057c36 */ /* 0x001fe20008000000 */
[----:B------:R-:W-:Y:S01]  /*52ab0*/  ULDC UR6, c[0x0][0x248] ;  /* 0x0000920000067ab9 */ /* 0x000fe20000000800 */
[----:B------:R-:W-:Y:S01]  /*52ac0*/  ULDC UR8, c[0x0][0x248] ;  /* 0x0000920000087ab9 */ /* 0x000fe20000000800 */
[----:B------:R-:W-:-:S07]  /*52ad0*/  ULDC UR10, c[0x0][0x248] ;  /* 0x00009200000a7ab9 */ /* 0x000fce0000000800 */
[----:B------:R-:W-:-:S04]  /*52ae0*/  @P1 LOP3.LUT R232, R232, 0x1000000, RZ, 0xfc, !PT ;  /* 0x01000000e8e81812 */ /* 0x000fc800078efcff */
[----:B------:R-:W-:-:S04]  /*52af0*/  LOP3.LUT R232, R232, 0xff7fffff, RZ, 0xc0, !PT ;  /* 0xff7fffffe8e87812 */ /* 0x000fc800078ec0ff */
[----:B------:R-:W-:Y:S02]  /*52b00*/  @P0 LOP3.LUT R232, R232, 0x800000, RZ, 0xfc, !PT ;  /* 0x00800000e8e80812 */ /* 0x000fe400078efcff */
[----:B------:R-:W-:Y:S02]  /*52b10*/  ISETP.GE.AND P0, PT, R33, UR20, PT ;  /* 0x0000001421007c0c */ /* 0x000fe4000bf06270 */
[----:B------:R-:W-:Y:S01]  /*52b20*/  LOP3.LUT R232, R232, 0xffefffff, RZ, 0xc0, !PT ;  /* 0xffefffffe8e87812 */ /* 0x000fe200078ec0ff */
[----:B------:R0:W-:Y:S01]  /*52b30*/  STL [R1+0x830], R5 ;  /* 0x0008300501007387 */ /* 0x0001e20000100800 */
[----:B------:R-:W-:Y:S01]  /*52b40*/  ISETP.LT.AND P1, PT, R3, UR12, !P0 ;  /* 0x0000000c03007c0c */ /* 0x000fe2000c721270 */
[----:B------:R-:W-:Y:S01]  /*52b50*/  VIADD R33, R0, 0x11d ;  /* 0x0000011d00217836 */ /* 0x000fe20000000000 */
[----:B------:R-:W-:Y:S01]  /*52b60*/  ISETP.LT.AND P0, PT, R2, UR4, !P0 ;  /* 0x0000000402007c0c */ /* 0x000fe2000c701270 */
[----:B------:R-:W-:Y:S01]  /*52b70*/  ULDC UR12, c[0x0][0x248] ;  /* 0x00009200000c7ab9 */ /* 0x000fe20000000800 */
[----:B------:R-:W-:Y:S01]  /*52b80*/  ULDC UR4, c[0x0][0x228] ;  /* 0x00008a0000047ab9 */ /* 0x000fe20000000800 */
[----:B--2---:R-:W-:Y:S01]  /*52b90*/  LOP3.LUT R231, R231, 0x7fffffff, RZ, 0xc0, !PT ;  /* 0x7fffffffe7e77812 */ /* 0x004fe200078ec0ff */
[----:B------:R-:W-:Y:S01]  /*52ba0*/  ULDC UR20, c[0x0][0x228] ;  /* 0x00008a0000147ab9 */ /* 0x000fe20000000800 */
[----:B0-----:R-:W-:Y:S01]  /*52bb0*/  VIADD R5, R5, UR6 ;  /* 0x0000000605057c36 */ /* 0x001fe20008000000 */
[----:B------:R-:W-:-:S05]  /*52bc0*/  ULDC UR6, c[0x0][0x228] ;  /* 0x00008a0000067ab9 */ /* 0x000fca0000000800 */
[----:B------:R-:W-:-:S04]  /*52bd0*/  @P1 LOP3.LUT R232, R232, 0x100000, RZ, 0xfc, !PT ;  /* 0x00100000e8e81812 */ /* 0x000fc800078efcff */
[----:B------:R-:W-:Y:S01]  /*52be0*/  LOP3.LUT R232, R232, 0xfff7ffff, RZ, 0xc0, !PT ;  /* 0xfff7ffffe8e87812 */ /* 0x000fe200078ec0ff */
[----:B------:R0:W-:Y:S03]  /*52bf0*/  STL [R1+0x834], R5 ;  /* 0x0008340501007387 */ /* 0x0001e60000100800 */
[----:B------:R-:W-:Y:S02]  /*52c00*/  @P0 LOP3.LUT R232, R232, 0x80000, RZ, 0xfc, !PT ;  /* 0x00080000e8e80812 */ /* 0x000fe400078efcff */
[----:B------:R-:W-:Y:S01]  /*52c10*/  ISETP.GE.AND P0, PT, R33, UR40, PT ;  /* 0x0000002821007c0c */ /* 0x000fe2000bf06270 */
[----:B0-----:R-:W-:-:S03]  /*52c20*/  VIADD R5, R5, UR8 ;  /* 0x0000000805057c36 */ /* 0x001fc60008000000 */
[----:B------:R-:W-:Y:S01]  /*52c30*/  ISETP.LT.AND P1, PT, R3, UR6, !P0 ;  /* 0x0000000603007c0c */ /* 0x000fe2000c721270 */
[----:B------:R-:W-:Y:S01]  /*52c40*/  ULDC UR8, c[0x0][0x228] ;  /* 0x00008a0000087ab9 */ /* 0x000fe20000000800 */
[----:B------:R-:W-:Y:S01]  /*52c50*/  LOP3.LUT R232, R232, 0xfffeffff, RZ, 0xc0, !PT ;  /* 0xfffeffffe8e87812 */ /* 0x000fe200078ec0ff */
[----:B------:R-:W-:Y:S01]  /*52c60*/  VIADD R33, R0, 0x11b ;  /* 0x0000011b00217836 */ /* 0x000fe20000000000 */
[----:B------:R0:W-:Y:S01]  /*52c70*/  STL [R1+0x838], R5 ;  /* 0x0008380501007387 */ /* 0x0001e20000100800 */
[----:B------:R-:W-:Y:S01]  /*52c80*/  ISETP.LT.AND P0, PT, R2, UR8, !P0 ;  /* 0x0000000802007c0c */ /* 0x000fe2000c701270 */
[----:B------:R-:W-:Y:S01]  /*52c90*/  UMOV UR40, UR14 ;  /* 0x0000000e00287c82 */ /* 0x000fe20008000000 */
[----:B------:R-:W-:Y:S01]  /*52ca0*/  ULDC UR14, c[0x0][0x248] ;  /* 0x00009200000e7ab9 */ /* 0x000fe20000000800 */
[----:B------:R-:W-:Y:S01]  /*52cb0*/  ULDC UR6, c[0x0][0x228] ;  /* 0x00008a0000067ab9 */ /* 0x000fe20000000800 */
[----:B------:R-:W-:Y:S01]  /*52cc0*/  ULDC UR8, c[0x0][0x228] ;  /* 0x00008a0000087ab9 */ /* 0x000fe20000000800 */
[----:B0-----:R-:W-:Y:S01]  /*52cd0*/  VIADD R5, R5, UR10 ;  /* 0x0000000a05057c36 */ /* 0x001fe20008000000 */
[----:B------:R-:W-:-:S04]  /*52ce0*/  ULDC UR10, c[0x0][0x248] ;  /* 0x00009200000a7ab9 */ /* 0x000fc80000000800 */
[----:B------:R0:W-:Y:S01]  /*52cf0*/  STL [R1+0x83c], R5 ;  /* 0x00083c0501007387 */ /* 0x0001e20000100800 */
[----:B------:R-:W-:Y:S01]  /*52d00*/  @P1 LOP3.LUT R232, R232, 0x10000, RZ, 0xfc, !PT ;  /* 0x00010000e8e81812 */ /* 0x000fe200078efcff */
[----:B0-----:R-:W-:-:S03]  /*52d10*/  VIADD R5, R5, UR10 ;  /* 0x0000000a05057c36 */ /* 0x001fc60008000000 */
[----:B------:R-:W-:Y:S01]  /*52d20*/  LOP3.LUT R232, R232, 0xffff7fff, RZ, 0xc0, !PT ;  /* 0xffff7fffe8e87812 */ /* 0x000fe200078ec0ff */
[----:B------:R-:W-:Y:S01]  /*52d30*/  ULDC UR10, c[0x0][0x228] ;  /* 0x00008a00000a7ab9 */ /* 0x000fe20000000800 */
[----:B------:R0:W-:Y:S02]  /*52d40*/  STL [R1+0x840], R5 ;  /* 0x0008400501007387 */ /* 0x0001e40000100800 */
[----:B------:R-:W-:Y:S02]  /*52d50*/  @P0 LOP3.LUT R232, R232, 0x8000, RZ, 0xfc, !PT ;  /* 0x00008000e8e80812 */ /* 0x000fe400078efcff */
[----:B------:R-:W-:Y:S01]  /*52d60*/  ISETP.GE.AND P0, PT, R33, UR30, PT ;  /* 0x0000001e21007c0c */ /* 0x000fe2000bf06270 */
[----:B0-----:R-:W-:Y:S01]  /*52d70*/  VIADD R5, R5, UR12 ;  /* 0x0000000c05057c36 */ /* 0x001fe20008000000 */
[----:B------:R-:W-:Y:S01]  /*52d80*/  ULDC UR12, c[0x0][0x248] ;  /* 0x00009200000c7ab9 */ /* 0x000fe20000000800 */
[----:B------:R-:W-:Y:S01]  /*52d90*/  LOP3.LUT R232, R232, 0xffffefff, RZ, 0xc0, !PT ;  /* 0xffffefffe8e87812 */ /* 0x000fe200078ec0ff */
[----:B------:R-:W-:Y:S01]  /*52da0*/  VIADD R33, R0, 0x119 ;  /* 0x0000011900217836 */ /* 0x000fe20000000000 */
[----:B------:R-:W-:Y:S01]  /*52db0*/  ULDC UR30, c[0x0][0x228] ;  /* 0x00008a00001e7ab9 */ /* 0x000fe20000000800 */
[----:B------:R0:W-:Y:S01]  /*52dc0*/  STL [R1+0x844], R5 ;  /* 0x0008440501007387 */ /* 0x0001e20000100800 */
[----:B------:R-:W-:Y:S01]  /*52dd0*/  ISETP.LT.AND P1, PT, R3, UR16, !P0 ;  /* 0x0000001003007c0c */ /* 0x000fe2000c721270 */
[----:B------:R-:W-:Y:S01]  /*52de0*/  ULDC UR16, c[0x0][0x248] ;  /* 0x0000920000107ab9 */ /* 0x000fe20000000800 */
[----:B0-----:R-:W-:Y:S01]  /*52df0*/  VIADD R5, R5, UR12 ;  /* 0x0000000c05057c36 */ /* 0x001fe20008000000 */
[----:B------:R-:W-:Y:S01]  /*52e00*/  ISETP.LT.AND P0, PT, R2, UR4, !P0 ;  /* 0x0000000402007c0c */ /* 0x000fe2000c701270 */
[----:B------:R-:W-:Y:S01]  /*52e10*/  ULDC UR12, c[0x0][0x228] ;  /* 0x00008a00000c7ab9 */ /* 0x000fe20000000800 */
[----:B------:R-:W-:-:S02]  /*52e20*/  ULDC UR4, c[0x0][0x228] ;  /* 0x00008a0000047ab9 */ /* 0x000fc40000000800 */
[----:B------:R0:W-:Y:S02]  /*52e30*/  STL [R1+0x848], R5 ;  /* 0x0008480501007387 */ /* 0x0001e40000100800 */
[----:B0-----:R-:W-:-:S04]  /*52e40*/  VIADD R5, R5, UR14 ;  /* 0x0000000e05057c36 */ /* 0x001fc80008000000 */
[----:B------:R-:W-:Y:S01]  /*52e50*/  @P1 LOP3.LUT R232, R232, 0x1000, RZ, 0xfc, !PT ;  /* 0x00001000e8e81812 */ /* 0x000fe200078efcff */
[----:B------:R-:W-:Y:S01]  /*52e60*/  ULDC UR14, c[0x0][0x228] ;  /* 0x00008a00000e7ab9 */ /* 0x000fe20000000800 */
[----:B------:R0:W-:Y:S02]  /*52e70*/  STL [R1+0x84c], R5 ;  /* 0x00084c0501007387 */ /* 0x0001e40000100800 */
[----:B0-----:R-:W-:Y:S01]  /*52e80*/  VIADD R5, R5, UR16 ;  /* 0x0000001005057c36 */ /* 0x001fe20008000000 */
[----:B------:R-:W-:-:S04]  /*52e90*/  ULDC UR16, c[0x0][0x248] ;  /* 0x0000920000107ab9 */ /* 0x000fc80000000800 */
[----:B------:R0:W-:Y:S01]  /*52ea0*/  STL [R1+0x850], R5 ;  /* 0x0008500501007387 */ /* 0x0001e20000100800 */
[----:B------:R-:W-:Y:S01]  /*52eb0*/  LOP3.LUT R232, R232, 0xfffff7ff, RZ, 0xc0, !PT ;  /* 0xfffff7ffe8e87812 */ /* 0x000fe200078ec0ff */
[----:B0-----:R-:W-:Y:S01]  /*52ec0*/  VIADD R5, R5, UR16 ;  /* 0x0000001005057c36 */ /* 0x001fe20008000000 */
[----:B------:R-:W-:Y:S02]  /*52ed0*/  ULDC UR16, c[0x0][0x248] ;  /* 0x0000920000107ab9 */ /* 0x000fe40000000800 */
[----:B------:R-:W-:Y:S02]  /*52ee0*/  @P0 LOP3.LUT R232, R232, 0x800, RZ, 0xfc, !PT ;  /* 0x00000800e8e80812 */ /* 0x000fe400078efcff */
[----:B------:R0:W-:Y:S01]  /*52ef0*/  STL [R1+0x854], R5 ;  /* 0x0008540501007387 */ /* 0x0001e20000100800 */
[----:B------:R-:W-:Y:S01]  /*52f00*/  ISETP.GE.AND P0, PT, R33, UR18, PT ;  /* 0x0000001221007c0c */ /* 0x000fe2000bf06270 */
[----:B------:R-:W-:Y:S01]  /*52f10*/  ULDC UR18, c[0x0][0x248] ;  /* 0x0000920000127ab9 */ /* 0x000fe20000000800 */
[----:B0-----:R-:W-:-:S02]  /*52f20*/  VIADD R5, R5, UR16 ;  /* 0x0000001005057c36 */ /* 0x001fc40008000000 */
[----:B------:R-:W-:Y:S02]  /*52f30*/  ISETP.LT.AND P1, PT, R3, UR10, !P0 ;  /* 0x0000000a03007c0c */ /* 0x000fe4000c721270 */
[----:B------:R-:W-:Y:S01]  /*52f40*/  LOP3.LUT R232, R232, 0xfffffeff, RZ, 0xc0, !PT ;  /* 0xfffffeffe8e87812 */ /* 0x000fe200078ec0ff */
[----:B------:R-:W-:Y:S01]  /*52f50*/  VIADD R33, R0, 0x117 ;  /* 0x0000011700217836 */ /* 0x000fe20000000000 */
[----:B------:R0:W-:Y:S01]  /*52f60*/  STL [R1+0x858], R5 ;  /* 0x0008580501007387 */ /* 0x0001e20000100800 */
[----:B------:R-:W-:Y:S01]  /*52f70*/  ULDC UR10, c[0x0][0x228] ;  /* 0x00008a00000a7ab9 */ /* 0x000fe20000000800 */
[----:B------:R-:W-:Y:S01]  /*52f80*/  ULDC UR16, c[0x0][0x228] ;  /* 0x00008a0000107ab9 */ /* 0x000fe20000000800 */
[----:B0-----:R-:W-:Y:S01]  /*52f90*/  VIADD R5, R5, UR18 ;  /* 0x0000001205057c36 */ /* 0x001fe20008000000 */
[----:B------:R-:W-:-:S04]  /*52fa0*/  ULDC UR18, c[0x0][0x248] ;  /* 0x0000920000127ab9 */ /* 0x000fc80000000800 */
[----:B------:R0:W-:Y:S02]  /*52fb0*/  STL [R1+0x85c], R5 ;  /* 0x00085c0501007387 */ /* 0x0001e40000100800 */
[----:B0-----:R-:W-:Y:S01]  /*52fc0*/  VIADD R5, R5, UR18 ;  /* 0x0000001205057c36 */ /* 0x001fe20008000000 */
[----:B------:R-:W-:-:S04]  /*52fd0*/  ULDC UR18, c[0x0][0x248] ;  /* 0x0000920000127ab9 */ /* 0x000fc80000000800 */
[----:B------:R0:W-:Y:S02]  /*52fe0*/  STL [R1+0x860], R5 ;  /* 0x0008600501007387 */ /* 0x0001e40000100800 */
[----:B0-----:R-:W-:Y:S01]  /*52ff0*/  VIADD R5, R5, UR18 ;  /* 0x0000001205057c36 */ /* 0x001fe20008000000 */
[----:B------:R-:W-:Y:S01]  /*53000*/  ISETP.LT.AND P0, PT, R2, UR6, !P0 ;  /* 0x0000000602007c0c */ /* 0x000fe2000c701270 */
[----:B------:R-:W-:Y:S01]  /*53010*/  ULDC UR6, c[0x0][0x228] ;  /* 0x00008a0000067ab9 */ /* 0x000fe20000000800 */
[----:B------:R-:W-:Y:S01]  /*53020*/  @P1 LOP3.LUT R232, R232, 0x100, RZ, 0xfc, !PT ;  /* 0x00000100e8e81812 */ /* 0x000fe200078efcff */
[----:B------:R-:W-:Y:S01]  /*53030*/  ULDC UR18, c[0x0][0x248] ;  /* 0x0000920000127ab9 */ /* 0x000fe20000000800 */
[----:B------:R0:W-:Y:S04]  /*53040*/  STL [R1+0x864], R5 ;  /* 0x0008640501007387 */ /* 0x0001e80000100800 */
[----:B------:R-:W2:Y:S01]  /*53050*/  LDL.LU R39, [R1+0xec0] ;  /* 0x000ec00001277983 */ /* 0x000ea20000300800 */
[----:B------:R-:W-:-:S04]  /*53060*/  LOP3.LUT R232, R232, 0xffffff7f, RZ, 0xc0, !PT ;  /* 0xffffff7fe8e87812 */ /* 0x000fc800078ec0ff */
        /* <DEDUP_REMOVED lines=11> */
[----:B------:R-:W-:-:S04]  /*53120*/  ISETP.GE.AND P0, PT, R33, UR56, PT ;  /* 0x0000003821007c0c */ /* 0x000fc8000bf06270 */
[----:B------:R-:W-:Y:S01]  /*53130*/  ISETP.LT.AND P1, PT, R3, UR4, !P0 ;  /* 0x0000000403007c0c */ /* 0x000fe2000c721270 */
[----:B------:R-:W-:Y:S01]  /*53140*/  VIADD R33, R0, 0x113 ;  /* 0x0000011300217836 */ /* 0x000fe20000000000 */
[----:B------:R-:W-:Y:S01]  /*53150*/  ISETP.LT.AND P0, PT, R2, UR14, !P0 ;  /* 0x0000000e02007c0c */ /* 0x000fe2000c701270 */
[----:B------:R-:W-:Y:S01]  /*53160*/  ULDC UR14, c[0x0][0x248] ;  /* 0x00009200000e7ab9 */ /* 0x000fe20000000800 */
[----:B------:R-:W-:Y:S01]  /*53170*/  LOP3.LUT R232, R232, 0xfffffffe, RZ, 0xc0, !PT ;  /* 0xfffffffee8e87812 */ /* 0x000fe200078ec0ff */
[----:B------:R-:W-:-:S10]  /*53180*/  ULDC UR4, c[0x0][0x228] ;  /* 0x00008a0000047ab9 */ /* 0x000fd40000000800 */
[----:B------:R-:W-:Y:S02]  /*53190*/  @P0 LOP3.LUT R231, R231, 0x80000000, RZ, 0xfc, !PT ;  /* 0x80000000e7e70812 */ /* 0x000fe400078efcff */
[----:B------:R-:W-:Y:S02]  /*531a0*/  ISETP.GE.AND P0, PT, R33, UR28, PT ;  /* 0x0000001c21007c0c */ /* 0x000fe4000bf06270 */
[----:B------:R-:W-:Y:S02]  /*531b0*/  @P1 LOP3.LUT R232, R232, 0x1, RZ, 0xfc, !PT ;  /* 0x00000001e8e81812 */ /* 0x000fe400078efcff */
[----:B------:R-:W-:Y:S01]  /*531c0*/  LOP3.LUT R231, R231, 0xefffffff, RZ, 0xc0, !PT ;  /* 0xefffffffe7e77812 */ /* 0x000fe200078ec0ff */
[----:B0-----:R-:W-:Y:S01]  /*531d0*/  VIADD R5, R5, UR14 ;  /* 0x0000000e05057c36 */ /* 0x001fe20008000000 */
[----:B------:R-:W-:Y:S01]  /*531e0*/  ISETP.LT.AND P1, PT, R3, UR20, !P0 ;  /* 0x0000001403007c0c */ /* 0x000fe2000c721270 */
[----:B------:R-:W-:Y:S01]  /*531f0*/  VIADD R33, R0, 0x111 ;  /* 0x0000011100217836 */ /* 0x000fe20000000000 */
[----:B------:R-:W-:Y:S01]  /*53200*/  ISETP.LT.AND P0, PT, R2, UR6, !P0 ;  /* 0x0000000602007c0c */ /* 0x000fe2000c701270 */
[----:B------:R-:W-:Y:S01]  /*53210*/  ULDC UR20, c[0x0][0x248] ;  /* 0x0000920000147ab9 */ /* 0x000fe20000000800 */
[----:B------:R0:W-:Y:S01]  /*53220*/  STL [R1+0x868], R5 ;  /* 0x0008680501007387 */ /* 0x0001e20000100800 */
[----:B------:R-:W-:Y:S01]  /*53230*/  ULDC UR14, c[0x0][0x228] ;  /* 0x00008a00000e7ab9 */ /* 0x000fe20000000800 */
[----:B------:R-:W-:Y:S01]  /*53240*/  ULDC UR28, c[0x0][0x248] ;  /* 0x00009200001c7ab9 */ /* 0x000fe20000000800 */
[----:B------:R-:W-:-:S06]  /*53250*/  ULDC UR6, c[0x0][0x228] ;  /* 0x00008a0000067ab9 */ /* 0x000fcc0000000800 */
[----:B------:R-:W-:Y:S01]  /*53260*/  @P1 LOP3.LUT R231, R231, 0x10000000, RZ, 0xfc, !PT ;  /* 0x10000000e7e71812 */ /* 0x000fe200078efcff */
[----:B0-----:R-:W-:Y:S01]  /*53270*/  VIADD R5, R5, UR18 ;  /* 0x0000001205057c36 */ /* 0x001fe20008000000 */
[----:B------:R-:W-:Y:S02]  /*53280*/  ULDC UR18, c[0x0][0x228] ;  /* 0x00008a0000127ab9 */ /* 0x000fe40000000800 */
[----:B------:R-:W-:Y:S02]  /*53290*/  LOP3.LUT R231, R231, 0xf7ffffff, RZ, 0xc0, !PT ;  /* 0xf7ffffffe7e77812 */ /* 0x000fe400078ec0ff */
[----:B------:R0:W-:Y:S02]  /*532a0*/  STL [R1+0x86c], R5 ;  /* 0x00086c0501007387 */ /* 0x0001e40000100800 */
[----:B------:R-:W-:Y:S02]  /*532b0*/  @P0 LOP3.LUT R231, R231, 0x8000000, RZ, 0xfc, !PT ;  /* 0x08000000e7e70812 */ /* 0x000fe400078efcff */
[----:B------:R-:W-:Y:S01]  /*532c0*/  ISETP.GE.AND P0, PT, R33, UR24, PT ;  /* 0x0000001821007c0c */ /* 0x000fe2000bf06270 */
[----:B------:R-:W3:Y:S01]  /*532d0*/  LDL.LU R41, [R1+0xec8] ;  /* 0x000ec80001297983 */ /* 0x000ee20000300800 */
[----:B------:R-:W-:Y:S01]  /*532e0*/  LOP3.LUT R231, R231, 0xfeffffff, RZ, 0xc0, !PT ;  /* 0xfeffffffe7e77812 */ /* 0x000fe200078ec0ff */
[----:B0-----:R-:W-:Y:S01]  /*532f0*/  VIADD R5, R5, UR20 ;  /* 0x0000001405057c36 */ /* 0x001fe20008000000 */
[----:B------:R-:W-:Y:S01]  /*53300*/  ISETP.LT.AND P1, PT, R3, UR10, !P0 ;  /* 0x0000000a03007c0c */ /* 0x000fe2000c721270 */
[----:B------:R-:W-:Y:S01]  /*53310*/  ULDC UR10, c[0x0][0x248] ;  /* 0x00009200000a7ab9 */ /* 0x000fe20000000800 */
[----:B------:R-:W-:Y:S01]  /*53320*/  ISETP.LT.AND P0, PT, R2, UR16, !P0 ;  /* 0x0000001002007c0c */ /* 0x000fe2000c701270 */
[----:B------:R-:W-:Y:S01]  /*53330*/  VIADD R33, R0, 0x10f ;  /* 0x0000010f00217836 */ /* 0x000fe20000000000 */
        /* <DEDUP_REMOVED lines=11> */
[----:B0-----:R-:W-:Y:S01]  /*533f0*/  VIADD R5, R5, UR10 ;  /* 0x0000000a05057c36 */ /* 0x001fe20008000000 */
[----:B--2---:R-:W-:-:S04]  /*53400*/  R2UR UR52, R39 ;  /* 0x00000000273472ca */ /* 0x004fc800000e0000 */
[----:B------:R0:W-:Y:S01]  /*53410*/  STL [R1+0x878], R5 ;  /* 0x0008780501007387 */ /* 0x0001e20000100800 */
[----:B------:R-:W-:Y:S01]  /*53420*/  ISETP.LT.AND P1, PT, R3, UR8, !P0 ;  /* 0x0000000803007c0c */ /* 0x000fe2000c721270 */
[----:B------:R-:W-:Y:S01]  /*53430*/  ULDC UR8, c[0x0][0x248] ;  /* 0x0000920000087ab9 */ /* 0x000fe20000000800 */
[----:B------:R-:W-:Y:S01]  /*53440*/  LOP3.LUT R231, R231, 0xffefffff, RZ, 0xc0, !PT ;  /* 0xffefffffe7e77812 */ /* 0x000fe200078ec0ff */
[----:B------:R-:W2:Y:S01]  /*53450*/  LDL.LU R39, [R1+0xec4] ;  /* 0x000ec40001277983 */ /* 0x000ea20000300800 */
[----:B------:R-:W-:Y:S01]  /*53460*/  ISETP.LT.AND P0, PT, R2, UR12, !P0 ;  /* 0x0000000c02007c0c */ /* 0x000fe2000c701270 */
[----:B------:R-:W-:Y:S01]  /*53470*/  VIADD R33, R0, 0x10d ;  /* 0x0000010d00217836 */ /* 0x000fe20000000000 */
[----:B------:R-:W-:Y:S01]  /*53480*/  ULDC UR10, c[0x0][0x228] ;  /* 0x00008a00000a7ab9 */ /* 0x000fe20000000800 */
[----:B----4-:R-:W-:Y:S01]  /*53490*/  LOP3.LUT R230, R230, 0x7fffffff, RZ, 0xc0, !PT ;  /* 0x7fffffffe6e67812 */ /* 0x010fe200078ec0ff */
[----:B------:R-:W-:Y:S01]  /*534a0*/  ULDC UR12, c[0x0][0x228] ;  /* 0x00008a00000c7ab9 */ /* 0x000fe20000000800 */
[----:B0-----:R-:W-:Y:S01]  /*534b0*/  VIADD R5, R5, UR22 ;  /* 0x0000001605057c36 */ /* 0x001fe20008000000 */
[----:B------:R-:W-:-:S03]  /*534c0*/  ULDC UR22, c[0x0][0x228] ;  /* 0x00008a0000167ab9 */ /* 0x000fc60000000800 */
[----:B------:R-:W-:Y:S01]  /*534d0*/  @P1 LOP3.LUT R231, R231, 0x100000, RZ, 0xfc, !PT ;  /* 0x00100000e7e71812 */ /* 0x000fe200078efcff */
[----:B------:R0:W-:Y:S03]  /*534e0*/  STL [R1+0x87c], R5 ;  /* 0x00087c0501007387 */ /* 0x0001e60000100800 */
[----:B------:R-:W-:-:S04]  /*534f0*/  LOP3.LUT R231, R231, 0xfff7ffff, RZ, 0xc0, !PT ;  /* 0xfff7ffffe7e77812 */ /* 0x000fc800078ec0ff */
[----:B------:R-:W-:Y:S01]  /*53500*/  @P0 LOP3.LUT R231, R231, 0x80000, RZ, 0xfc, !PT ;  /* 0x00080000e7e70812 */ /* 0x000fe200078efcff */
[----:B0-----:R-:W-:Y:S01]  /*53510*/  VIADD R5, R5, UR8 ;  /* 0x0000000805057c36 */ /* 0x001fe20008000000 */
[----:B------:R-:W-:Y:S01]  /*53520*/  ISETP.GE.AND P0, PT, R33, UR42, PT ;  /* 0x0000002a21007c0c */ /* 0x000fe2000bf06270 */
[----:B------:R-:W-:-:S03]  /*53530*/  ULDC UR8, c[0x0][0x228] ;  /* 0x00008a0000087ab9 */ /* 0x000fc60000000800 */
[----:B------:R0:W-:Y:S02]  /*53540*/  STL [R1+0x880], R5 ;  /* 0x0008800501007387 */ /* 0x0001e40000100800 */
[----:B0-----:R-:W-:Y:S01]  /*53550*/  VIADD R5, R5, UR24 ;  /* 0x0000001805057c36 */ /* 0x001fe20008000000 */
[----:B------:R-:W-:Y:S01]  /*53560*/  ULDC UR24, c[0x0][0x248] ;  /* 0x0000920000187ab9 */ /* 0x000fe20000000800 */
[----:B---3--:R-:W-:Y:S02]  /*53570*/  R2UR UR42, R41 ;  /* 0x00000000292a72ca */ /* 0x008fe400000e0000 */
[----:B------:R-:W3:Y:S04]  /*53580*/  LDL.LU R41, [R1+0xecc] ;  /* 0x000ecc0001297983 */ /* 0x000ee80000300800 */
[----:B------:R0:W-:Y:S02]  /*53590*/  STL [R1+0x884], R5 ;  /* 0x0008840501007387 */ /* 0x0001e40000100800 */
[----:B0-----:R-:W-:Y:S01]  /*535a0*/  VIADD R5, R5, UR24 ;  /* 0x0000001805057c36 */ /* 0x001fe20008000000 */
[----:B--2---:R-:W-:-:S04]  /*535b0*/  R2UR UR40, R39 ;  /* 0x00000000272872ca */ /* 0x004fc800000e0000 */
[----:B------:R0:W-:Y:S01]  /*535c0*/  STL [R1+0x888], R5 ;  /* 0x0008880501007387 */ /* 0x0001e20000100800 */
[----:B------:R-:W-:Y:S02]  /*535d0*/  ISETP.LT.AND P1, PT, R3, UR26, !P0 ;  /* 0x0000001a03007c0c */ /* 0x000fe4000c721270 */
[----:B------:R-:W-:Y:S01]  /*535e0*/  LOP3.LUT R231, R231, 0xfffeffff, RZ, 0xc0, !PT ;  /* 0xfffeffffe7e77812 */ /* 0x000fe200078ec0ff */
[----:B------:R-:W2:Y:S01]  /*535f0*/  LDL.LU R39, [R1+0xed0] ;  /* 0x000ed00001277983 */ /* 0x000ea20000300800 */
[----:B------:R-:W-:Y:S01]  /*53600*/  ISETP.LT.AND P0, PT, R2, UR4, !P0 ;  /* 0x0000000402007c0c */ /* 0x000fe2000c701270 */
[----:B------:R-:W-:Y:S01]  /*53610*/  VIADD R33, R0, 0x10b ;  /* 0x0000010b00217836 */ /* 0x000fe20000000000 */
[----:B------:R-:W-:Y:S01]  /*53620*/  ULDC UR4, c[0x0][0x228] ;  /* 0x00008a0000047ab9 */ /* 0x000fe20000000800 */
[----:B------:R-:W-:Y:S01]  /*53630*/  ULDC UR26, c[0x0][0x228] ;  /* 0x00008a00001a7ab9 */ /* 0x000fe20000000800 */
[----:B------:R-:W-:-:S05]  /*53640*/  ULDC UR24, c[0x0][0x228] ;  /* 0x00008a0000187ab9 */ /* 0x000fca0000000800 */
[----:B------:R-:W-:-:S04]  /*53650*/  @P1 LOP3.LUT R231, R231, 0x10000, RZ, 0xfc, !PT ;  /* 0x00010000e7e71812 */ /* 0x000fc800078efcff */
[----:B------:R-:W-:-:S04]  /*53660*/  LOP3.LUT R231, R231, 0xffff7fff, RZ, 0xc0, !PT ;  /* 0xffff7fffe7e77812 */ /* 0x000fc800078ec0ff */
[----:B------:R-:W-:Y:S02]  /*53670*/  @P0 LOP3.LUT R231, R231, 0x8000, RZ, 0xfc, !PT ;  /* 0x00008000e7e70812 */ /* 0x000fe400078efcff */
[----:B------:R-:W-:Y:S02]  /*53680*/  ISETP.GE.AND P0, PT, R33, UR36, PT ;  /* 0x0000002421007c0c */ /* 0x000fe4000bf06270 */
        /* <DEDUP_REMOVED lines=9> */
[----:B------:R-:W-:Y:S01]  /*53720*/  R2UR UR48, R4 ;  /* 0x00000000043072ca */ /* 0x000fe200000e0000 */
[----:B------:R-:W-:-:S05]  /*53730*/  ULDC UR36, c[0x0][0x228] ;  /* 0x00008a0000247ab9 */ /* 0x000fca0000000800 */
[----:B------:R-:W-:Y:S01]  /*53740*/  @P1 LOP3.LUT R231, R231, 0x1000, RZ, 0xfc, !PT ;  /* 0x00001000e7e71812 */ /* 0x000fe200078efcff */
[----:B0-----:R-:W-:Y:S01]  /*53750*/  VIADD R5, R5, UR30 ;  /* 0x0000001e05057c36 */ /* 0x001fe20008000000 */
[----:B------:R-:W-:Y:S02]  /*53760*/  ULDC UR30, c[0x0][0x248] ;  /* 0x00009200001e7ab9 */ /* 0x000fe40000000800 */
[----:B------:R-:W-:Y:S02]  /*53770*/  LOP3.LUT R231, R231, 0xfffff7ff, RZ, 0xc0, !PT ;  /* 0xfffff7ffe7e77812 */ /* 0x000fe400078ec0ff */
[----:B------:R0:W-:Y:S02]  /*53780*/  STL [R1+0x890], R5 ;  /* 0x0008900501007387 */ /* 0x0001e40000100800 */
[----:B------:R-:W-:Y:S02]  /*53790*/  @P0 LOP3.LUT R231, R231, 0x800, RZ, 0xfc, !PT ;  /* 0x00000800e7e70812 */ /* 0x000fe400078efcff */
[----:B------:R-:W-:Y:S01]  /*537a0*/  ISETP.GE.AND P0, PT, R33, UR52, PT ;  /* 0x0000003421007c0c */ /* 0x000fe2000bf06270 */
[----:B0-----:R-:W-:-:S03]  /*537b0*/  VIADD R5, R5, UR30 ;  /* 0x0000001e05057c36 */ /* 0x001fc60008000000 */
[----:B------:R-:W-:Y:S01]  /*537c0*/  ISETP.LT.AND P1, PT, R3, UR6, !P0 ;  /* 0x0000000603007c0c */ /* 0x000fe2000c721270 */
[----:B------:R-:W-:Y:S01]  /*537d0*/  ULDC UR6, c[0x0][0x248] ;  /* 0x0000920000067ab9 */ /* 0x000fe20000000800 */
[----:B---3--:R-:W-:Y:S02]  /*537e0*/  R2UR UR52, R41 ;  /* 0x00000000293472ca */ /* 0x008fe400000e0000 */
[----:B------:R-:W-:Y:S01]  /*537f0*/  LOP3.LUT R231, R231, 0xfffffeff, RZ, 0xc0, !PT ;  /* 0xfffffeffe7e77812 */ /* 0x000fe200078ec0ff */
[----:B------:R-:W3:Y:S01]  /*53800*/  LDL.LU R41, [R1+0xed4] ;  /* 0x000ed40001297983 */ /* 0x000ee20000300800 */
[----:B------:R-:W-:Y:S01]  /*53810*/  VIADD R33, R0, 0x107 ;  /* 0x0000010700217836 */ /* 0x000fe20000000000 */
[----:B------:R-:W-:Y:S02]  /*53820*/  ULDC UR30, c[0x0][0x228] ;  /* 0x00008a00001e7ab9 */ /* 0x000fe40000000800 */
[----:B------:R0:W-:Y:S02]  /*53830*/  STL [R1+0x894], R5 ;  /* 0x0008940501007387 */ /* 0x0001e40000100800 */
[----:B0-----:R-:W-:Y:S01]  /*53840*/  VIADD R5, R5, UR6 ;  /* 0x0000000605057c36 */ /* 0x001fe20008000000 */
[----:B------:R-:W-:Y:S01]  /*53850*/  ISETP.LT.AND P0, PT, R2, UR18, !P0 ;  /* 0x0000001202007c0c */ /* 0x000fe2000c701270 */
[----:B------:R-:W-:Y:S01]  /*53860*/  ULDC UR18, c[0x0][0x228] ;  /* 0x00008a0000127ab9 */ /* 0x000fe20000000800 */
[----:B------:R-:W-:Y:S01]  /*53870*/  @P1 LOP3.LUT R231, R231, 0x100, RZ, 0xfc, !PT ;  /* 0x00000100e7e71812 */ /* 0x000fe200078efcff */
[----:B------:R-:W-:Y:S01]  /*53880*/  ULDC UR6, c[0x0][0x228] ;  /* 0x00008a0000067ab9 */ /* 0x000fe20000000800 */
[----:B------:R0:W-:Y:S02]  /*53890*/  STL [R1+0x898], R5 ;  /* 0x0008980501007387 */ /* 0x0001e40000100800 */
[----:B------:R-:W-:-:S07]  /*538a0*/  LOP3.LUT R231, R231, 0xffffff7f, RZ, 0xc0, !PT ;  /* 0xffffff7fe7e77812 */ /* 0x000fce00078ec0ff */
[----:B------:R-:W-:Y:S02]  /*538b0*/  @P0 LOP3.LUT R231, R231, 0x80, RZ, 0xfc, !PT ;  /* 0x00000080e7e70812 */ /* 0x000fe400078efcff */
[----:B--2---:R-:W-:Y:S02]  /*538c0*/  R2UR UR56, R39 ;  /* 0x00000000273872ca */ /* 0x004fe400000e0000 */
[----:B------:R-:W2:Y:S01]  /*538d0*/  LDL.LU R39, [R1+0xed8] ;  /* 0x000ed80001277983 */ /* 0x000ea20000300800 */
[----:B------:R-:W-:Y:S02]  /*538e0*/  ISETP.GE.AND P0, PT, R33, UR42, PT ;  /* 0x0000002a21007c0c */ /* 0x000fe4000bf06270 */
[----:B------:R-:W-:Y:S01]  /*538f0*/  LOP3.LUT R231, R231, 0xffffffef, RZ, 0xc0, !PT ;  /* 0xffffffefe7e77812 */ /* 0x000fe200078ec0ff */
[----:B------:R-:W-:Y:S01]  /*53900*/  VIADD R33, R0, 0x105 ;  /* 0x0000010500217836 */ /* 0x000fe20000000000 */
[----:B------:R-:W-:Y:S01]  /*53910*/  ISETP.LT.AND P1, PT, R3, UR34, !P0 ;  /* 0x0000002203007c0c */ /* 0x000fe2000c721270 */
[----:B------:R-:W-:Y:S01]  /*53920*/  ULDC UR34, c[0x0][0x228] ;  /* 0x00008a0000227ab9 */ /* 0x000fe20000000800 */
[----:B------:R-:W-:-:S02]  /*53930*/  ISETP.LT.AND P0, PT, R2, UR20, !P0 ;  /* 0x0000001402007c0c */ /* 0x000fc4000c701270 */
[----:B---3--:R-:W-:Y:S01]  /*53940*/  R2UR UR54, R41 ;  /* 0x00000000293672ca */ /* 0x008fe200000e0000 */
[----:B0-----:R-:W-:-:S08]  /*53950*/  VIADD R5, R5, UR32 ;  /* 0x0000002005057c36 */ /* 0x001fd00008000000 */
[----:B------:R-:W-:Y:S01]  /*53960*/  @P1 LOP3.LUT R231, R231, 0x10, RZ, 0xfc, !PT ;  /* 0x00000010e7e71812 */ /* 0x000fe200078efcff */
[----:B------:R-:W-:Y:S01]  /*53970*/  ULDC UR42, c[0x0][0x228] ;  /* 0x00008a00002a7ab9 */ /* 0x000fe20000000800 */
[----:B------:R-:W-:Y:S01]  /*53980*/  ULDC UR32, c[0x0][0x228] ;  /* 0x00008a0000207ab9 */ /* 0x000fe20000000800 */
[----:B------:R-:W-:Y:S01]  /*53990*/  R2UR UR61, R188 ;  /* 0x00000000bc3d72ca */ /* 0x000fe200000e0000 */
[----:B------:R-:W-:Y:S01]  /*539a0*/  ULDC UR20, c[0x0][0x248] ;  /* 0x0000920000147ab9 */ /* 0x000fe20000000800 */
[----:B------:R-:W-:-:S04]  /*539b0*/  LOP3.LUT R231, R231, 0xfffffff7, RZ, 0xc0, !PT ;  /* 0xfffffff7e7e77812 */ /* 0x000fc800078ec0ff */
[----:B------:R-:W-:Y:S02]  /*539c0*/  @P0 LOP3.LUT R231, R231, 0x8, RZ, 0xfc, !PT ;  /* 0x00000008e7e70812 */ /* 0x000fe400078efcff */
[----:B------:R-:W-:-:S04]  /*539d0*/  ISETP.GE.AND P0, PT, R33, UR40, PT ;  /* 0x0000002821007c0c */ /* 0x000fc8000bf06270 */
[----:B------:R-:W-:Y:S01]  /*539e0*/  ISETP.LT.AND P1, PT, R3, UR16, !P0 ;  /* 0x0000001003007c0c */ /* 0x000fe2000c721270 */
[----:B------:R-:W-:Y:S01]  /*539f0*/  VIADD R33, R0, 0x103 ;  /* 0x0000010300217836 */ /* 0x000fe20000000000 */
[----:B------:R-:W-:Y:S02]  /*53a00*/  ISETP.LT.AND P0, PT, R2, UR10, !P0 ;  /* 0x0000000a02007c0c */ /* 0x000fe4000c701270 */
[----:B------:R-:W-:Y:S01]  /*53a10*/  LOP3.LUT R229, R229, 0x7fffffff, RZ, 0xc0, !PT ;  /* 0x7fffffffe5e57812 */ /* 0x000fe200078ec0ff */
[----:B------:R0:W-:Y:S01]  /*53a20*/  STL [R1+0x89c], R5 ;  /* 0x00089c0501007387 */ /* 0x0001e20000100800 */
[----:B------:R-:W-:Y:S01]  /*53a30*/  LOP3.LUT R231, R231, 0xfffffffe, RZ, 0xc0, !PT ;  /* 0xfffffffee7e77812 */ /* 0x000fe200078ec0ff */
[----:B------:R-:W-:Y:S01]  /*53a40*/  ULDC UR10, c[0x0][0x248] ;  /* 0x00009200000a7ab9 */ /* 0x000fe20000000800 */
[----:B------:R-:W-:-:S07]  /*53a50*/  ULDC UR16, c[0x0][0x228] ;  /* 0x00008a0000107ab9 */ /* 0x000fce0000000800 */
[----:B------:R-:W-:Y:S02]  /*53a60*/  @P0 LOP3.LUT R230, R230, 0x80000000, RZ, 0xfc, !PT ;  /* 0x80000000e6e60812 */ /* 0x000fe400078efcff */
[----:B------:R-:W-:Y:S02]  /*53a70*/  ISETP.GE.AND P0, PT, R33, UR52, PT ;  /* 0x0000003421007c0c */ /* 0x000fe4000bf06270 */
[----:B------:R-:W-:Y:S02]  /*53a80*/  @P1 LOP3.LUT R231, R231, 0x1, RZ, 0xfc, !PT ;  /* 0x00000001e7e71812 */ /* 0x000fe400078efcff */
[----:B------:R-:W-:Y:S01]  /*53a90*/  LOP3.LUT R230, R230, 0xefffffff, RZ, 0xc0, !PT ;  /* 0xefffffffe6e67812 */ /* 0x000fe200078ec0ff */
[----:B------:R-:W-:Y:S01]  /*53aa0*/  VIADD R33, R0, 0x101 ;  /* 0x0000010100217836 */ /* 0x000fe20000000000 */
[----:B------:R-:W-:Y:S01]  /*53ab0*/  ISETP.LT.AND P1, PT, R3, UR12, !P0 ;  /* 0x0000000c03007c0c */ /* 0x000fe2000c721270 */
[----:B------:R-:W-:Y:S01]  /*53ac0*/  ULDC UR52, c[0x0][0x228] ;  /* 0x00008a0000347ab9 */ /* 0x000fe20000000800 */
[----:B------:R-:W-:-:S02]  /*53ad0*/  ISETP.LT.AND P0, PT, R2, UR22, !P0 ;  /* 0x0000001602007c0c */ /* 0x000fc4000c701270 */
[----:B--2---:R-:W-:Y:S01]  /*53ae0*/  R2UR UR40, R39 ;  /* 0x00000000272872ca */ /* 0x004fe200000e0000 */
[----:B0-----:R-:W-:-:S08]  /*53af0*/  VIADD R5, R5, UR20 ;  /* 0x0000001405057c36 */ /* 0x001fd00008000000 */
[----:B------:R-:W-:Y:S01]  /*53b00*/  @P1 LOP3.LUT R230, R230, 0x10000000, RZ, 0xfc, !PT ;  /* 0x10000000e6e61812 */ /* 0x000fe200078efcff */
[----:B------:R-:W-:Y:S01]  /*53b10*/  ULDC UR20, c[0x0][0x248] ;  /* 0x0000920000147ab9 */ /* 0x000fe20000000800 */
[----:B------:R-:W-:Y:S01]  /*53b20*/  ULDC UR12, c[0x0][0x248] ;  /* 0x00009200000c7ab9 */ /* 0x000fe20000000800 */
[----:B------:R-:W-:Y:S01]  /*53b30*/  ULDC UR22, c[0x0][0x248] ;  /* 0x0000920000167ab9 */ /* 0x000fe20000000800 */
[----:B------:R-:W-:-:S04]  /*53b40*/  LOP3.LUT R230, R230, 0xf7ffffff, RZ, 0xc0, !PT ;  /* 0xf7ffffffe6e67812 */ /* 0x000fc800078ec0ff */
[----:B------:R-:W-:Y:S02]  /*53b50*/  @P0 LOP3.LUT R230, R230, 0x8000000, RZ, 0xfc, !PT ;  /* 0x08000000e6e60812 */ /* 0x000fe400078efcff */
[----:B------:R-:W-:-:S04]  /*53b60*/  ISETP.GE.AND P0, PT, R33, UR56, PT ;  /* 0x0000003821007c0c */ /* 0x000fc8000bf06270 */
[----:B------:R-:W-:Y:S02]  /*53b70*/  ISETP.LT.AND P1, PT, R3, UR8, !P0 ;  /* 0x0000000803007c0c */ /* 0x000fe4000c721270 */
[----:B------:R-:W-:Y:S01]  /*53b80*/  LOP3.LUT R230, R230, 0xfeffffff, RZ, 0xc0, !PT ;  /* 0xfeffffffe6e67812 */ /* 0x000fe200078ec0ff */
[----:B------:R-:W-:Y:S01]  /*53b90*/  VIADD R33, R0, 0xff ;  /* 0x000000ff00217836 */ /* 0x000fe20000000000 */
[----:B------:R-:W-:Y:S01]  /*53ba0*/  ISETP.LT.AND P0, PT, R2, UR4, !P0 ;  /* 0x0000000402007c0c */ /* 0x000fe2000c701270 */
[----:B------:R0:W-:Y:S01]  /*53bb0*/  STL [R1+0x8a0], R5 ;  /* 0x0008a00501007387 */ /* 0x0001e20000100800 */
[----:B------:R-:W-:Y:S01]  /*53bc0*/  R2UR UR56, R7 ;  /* 0x00000000073872ca */ /* 0x000fe200000e0000 */
[----:B------:R-:W-:Y:S01]  /*53bd0*/  ULDC UR4, c[0x0][0x228] ;  /* 0x00008a0000047ab9 */ /* 0x000fe20000000800 */
[----:B------:R-:W-:-:S05]  /*53be0*/  ULDC UR8, c[0x0][0x228] ;  /* 0x00008a0000087ab9 */ /* 0x000fca0000000800 */
[----:B------:R-:W-:-:S04]  /*53bf0*/  @P1 LOP3.LUT R230, R230, 0x1000000, RZ, 0xfc, !PT ;  /* 0x01000000e6e61812 */ /* 0x000fc800078efcff */
[----:B------:R-:W-:-:S04]  /*53c00*/  LOP3.LUT R230, R230, 0xff7fffff, RZ, 0xc0, !PT ;  /* 0xff7fffffe6e67812 */ /* 0x000fc800078ec0ff */
[----:B------:R-:W-:Y:S02]  /*53c10*/  @P0 LOP3.LUT R230, R230, 0x800000, RZ, 0xfc, !PT ;  /* 0x00800000e6e60812 */ /* 0x000fe400078efcff */
[----:B------:R-:W-:Y:S02]  /*53c20*/  ISETP.GE.AND P0, PT, R33, UR54, PT ;  /* 0x0000003621007c0c */ /* 0x000fe4000bf06270 */
[----:B------:R-:W-:Y:S01]  /*53c30*/  LOP3.LUT R230, R230, 0xffefffff, RZ, 0xc0, !PT ;  /* 0xffefffffe6e67812 */ /* 0x000fe200078ec0ff */
[----:B------:R-:W-:Y:S01]  /*53c40*/  VIADD R33, R0, 0xfd ;  /* 0x000000fd00217836 */ /* 0x000fe20000000000 */
[----:B------:R-:W-:Y:S01]  /*53c50*/  ISETP.LT.AND P1, PT, R3, UR26, !P0 ;  /* 0x0000001a03007c0c */ /* 0x000fe2000c721270 */
[----:B0-----:R-:W-:Y:S01]  /*53c60*/  VIADD R5, R5, UR20 ;  /* 0x0000001405057c36 */ /* 0x001fe20008000000 */
[----:B------:R-:W-:Y:S01]  /*53c70*/  ISETP.LT.AND P0, PT, R2, UR24, !P0 ;  /* 0x0000001802007c0c */ /* 0x000fe2000c701270 */
[----:B------:R-:W-:Y:S01]  /*53c80*/  ULDC UR20, c[0x0][0x228] ;  /* 0x00008a0000147ab9 */ /* 0x000fe20000000800 */
[----:B------:R-:W-:Y:S01]  /*53c90*/  ULDC UR24, c[0x0][0x228] ;  /* 0x00008a0000187ab9 */ /* 0x000fe20000000800 */
[----:B------:R-:W-:Y:S01]  /*53ca0*/  ULDC UR54, c[0x0][0x228] ;  /* 0x00008a0000367ab9 */ /* 0x000fe20000000800 */
[----:B------:R-:W-:-:S07]  /*53cb0*/  ULDC UR26, c[0x0][0x248] ;  /* 0x00009200001a7ab9 */ /* 0x000fce0000000800 */
[----:B------:R-:W-:-:S04]  /*53cc0*/  @P1 LOP3.LUT R230, R230, 0x100000, RZ, 0xfc, !PT ;  /* 0x00100000e6e61812 */ /* 0x000fc800078efcff */
        /* <DEDUP_REMOVED lines=31> */
[----:B------:R0:W-:Y:S01]  /*53ec0*/  STL [R1+0x8a8], R5 ;  /* 0x0008a80501007387 */ /* 0x0001e20000100800 */
[----:B------:R-:W-:Y:S01]  /*53ed0*/  ISETP.LT.AND P0, PT, R2, UR6, !P0 ;  /* 0x0000000602007c0c */ /* 0x000fe2000c701270 */
[----:B------:R-:W-:Y:S01]  /*53ee0*/  ULDC UR6, c[0x0][0x248] ;  /* 0x0000920000067ab9 */ /* 0x000fe20000000800 */
[----:B------:R-:W-:Y:S01]  /*53ef0*/  ULDC UR30, c[0x0][0x248] ;  /* 0x00009200001e7ab9 */ /* 0x000fe20000000800 */
[----:B------:R-:W-:-:S08]  /*53f00*/  ULDC UR48, c[0x0][0x228] ;  /* 0x00008a0000307ab9 */ /* 0x000fd00000000800 */
        /* <DEDUP_REMOVED lines=12> */
[----:B------:R-:W-:Y:S01]  /*53fd0*/  VIADD R237, R0, 0xd9 ;  /* 0x000000d900ed7836 */ /* 0x000fe20000000000 */
[----:B------:R-:W-:-:S06]  /*53fe0*/  ULDC UR36, c[0x0][0x228] ;  /* 0x00008a0000247ab9 */ /* 0x000fcc0000000800 */
[----:B------:R-:W-:-:S04]  /*53ff0*/  @P1 LOP3.LUT R230, R230, 0x10, RZ, 0xfc, !PT ;  /* 0x00000010e6e61812 */ /* 0x000fc800078efcff */
[----:B------:R-:W-:-:S04]  /*54000*/  LOP3.LUT R230, R230, 0xfffffff7, RZ, 0xc0, !PT ;  /* 0xfffffff7e6e67812 */ /* 0x000fc800078ec0ff */
[----:B------:R-:W-:Y:S02]  /*54010*/  @P0 LOP3.LUT R230, R230, 0x8, RZ, 0xfc, !PT ;  /* 0x00000008e6e60812 */ /* 0x000fe400078efcff */
[----:B------:R-:W-:Y:S01]  /*54020*/  ISETP.GE.AND P0, PT, R33, UR47, PT ;  /* 0x0000002f21007c0c */ /* 0x000fe2000bf06270 */
[----:B------:R-:W-:Y:S01]  /*54030*/  VIADD R33, R0, 0xf3 ;  /* 0x000000f300217836 */ /* 0x000fe20000000000 */
[----:B------:R-:W-:Y:S01]  /*54040*/  LOP3.LUT R230, R230, 0xfffffffe, RZ, 0xc0, !PT ;  /* 0xfffffffee6e67812 */ /* 0x000fe200078ec0ff */
[----:B------:R0:W-:Y:S01]  /*54050*/  STL [R1+0x8ac], R5 ;  /* 0x0008ac0501007387 */ /* 0x0001e20000100800 */
[----:B------:R-:W-:Y:S01]  /*54060*/  ISETP.LT.AND P1, PT, R3, UR42, !P0 ;  /* 0x0000002a03007c0c */ /* 0x000fe2000c721270 */
[----:B------:R-:W-:Y:S01]  /*54070*/  ULDC UR42, c[0x0][0x228] ;  /* 0x00008a00002a7ab9 */ /* 0x000fe20000000800 */
[----:B------:R-:W-:Y:S01]  /*54080*/  ISETP.LT.AND P0, PT, R2, UR32, !P0 ;  /* 0x0000002002007c0c */ /* 0x000fe2000c701270 */
[----:B------:R-:W-:Y:S01]  /*54090*/  ULDC UR47, c[0x0][0x228] ;  /* 0x00008a00002f7ab9 */ /* 0x000fe20000000800 */
[----:B------:R-:W-:Y:S01]  /*540a0*/  VIADD R238, R0, 0xd7 ;  /* 0x000000d700ee7836 */ /* 0x000fe20000000000 */
[----:B------:R-:W-:Y:S01]  /*540b0*/  LOP3.LUT R228, R228, 0x7fffffff, RZ, 0xc0, !PT ;  /* 0x7fffffffe4e47812 */ /* 0x000fe200078ec0ff */
[----:B------:R-:W-:Y:S01]  /*540c0*/  VIADD R239, R0, 0xd5 ;  /* 0x000000d500ef7836 */ /* 0x000fe20000000000 */
[----:B------:R-:W-:-:S08]  /*540d0*/  ULDC UR32, c[0x0][0x228] ;  /* 0x00008a0000207ab9 */ /* 0x000fd00000000800 */
[----:B------:R-:W-:Y:S02]  /*540e0*/  @P0 LOP3.LUT R229, R229, 0x80000000, RZ, 0xfc, !PT ;  /* 0x80000000e5e50812 */ /* 0x000fe400078efcff */
[----:B------:R-:W-:Y:S02]  /*540f0*/  ISETP.GE.AND P0, PT, R33, UR61, PT ;  /* 0x0000003d21007c0c */ /* 0x000fe4000bf06270 */
[----:B------:R-:W-:Y:S02]  /*54100*/  @P1 LOP3.LUT R230, R230, 0x1, RZ, 0xfc, !PT ;  /* 0x00000001e6e61812 */ /* 0x000fe400078efcff */
[----:B------:R-:W-:Y:S01]  /*54110*/  LOP3.LUT R229, R229, 0xefffffff, RZ, 0xc0, !PT ;  /* 0xefffffffe5e57812 */ /* 0x000fe200078ec0ff */
[----:B------:R-:W-:Y:S01]  /*54120*/  VIADD R33, R0, 0xf1 ;  /* 0x000000f100217836 */ /* 0x000fe20000000000 */
[----:B------:R-:W-:Y:S01]  /*54130*/  ISETP.LT.AND P1, PT, R3, UR60, !P0 ;  /* 0x0000003c03007c0c */ /* 0x000fe2000c721270 */
[----:B0-----:R-:W-:Y:S01]  /*54140*/  VIADD R5, R5, UR10 ;  /* 0x0000000a05057c36 */ /* 0x001fe20008000000 */
[----:B------:R-:W-:Y:S01]  /*54150*/  ISETP.LT.AND P0, PT, R2, UR59, !P0 ;  /* 0x0000003b02007c0c */ /* 0x000fe2000c701270 */
[----:B------:R-:W-:Y:S01]  /*54160*/  ULDC UR10, c[0x0][0x248] ;  /* 0x00009200000a7ab9 */ /* 0x000fe20000000800 */
[----:B------:R-:W-:Y:S01]  /*54170*/  ULDC UR61, c[0x0][0x228] ;  /* 0x00008a00003d7ab9 */ /* 0x000fe20000000800 */
[----:B------:R-:W-:-:S08]  /*54180*/  ULDC UR60, c[0x0][0x228] ;  /* 0x00008a00003c7ab9 */ /* 0x000fd00000000800 */
[----:B------:R-:W-:Y:S01]  /*54190*/  @P1 LOP3.LUT R229, R229, 0x10000000, RZ, 0xfc, !PT ;  /* 0x10000000e5e51812 */ /* 0x000fe200078efcff */
[----:B------:R0:W-:Y:S01]  /*541a0*/  STL [R1+0x8b0], R5 ;  /* 0x0008b00501007387 */ /* 0x0001e20000100800 */
[----:B------:R-:W-:Y:S01]  /*541b0*/  VIADD R240, R0, 0xd3 ;  /* 0x000000d300f07836 */ /* 0x000fe20000000000 */
[----:B------:R-:W-:Y:S01]  /*541c0*/  ULDC UR59, c[0x0][0x228] ;  /* 0x00008a00003b7ab9 */ /* 0x000fe20000000800 */
[----:B------:R-:W-:Y:S01]  /*541d0*/  LOP3.LUT R229, R229, 0xf7ffffff, RZ, 0xc0, !PT ;  /* 0xf7ffffffe5e57812 */ /* 0x000fe200078ec0ff */
[----:B------:R-:W2:Y:S03]  /*541e0*/  LDL.LU R7, [R1+0x1ad4] ;  /* 0x001ad40001077983 */ /* 0x000ea60000300800 */
[----:B------:R-:W-:Y:S02]  /*541f0*/  @P0 LOP3.LUT R229, R229, 0x8000000, RZ, 0xfc, !PT ;  /* 0x08000000e5e50812 */ /* 0x000fe400078efcff */
[----:B------:R-:W-:-:S04]  /*54200*/  ISETP.GE.AND P0, PT, R33, UR46, PT ;  /* 0x0000002e21007c0c */ /* 0x000fc8000bf06270 */
[----:B------:R-:W-:Y:S02]  /*54210*/  ISETP.LT.AND P1, PT, R3, UR58, !P0 ;  /* 0x0000003a03007c0c */ /* 0x000fe4000c721270 */
[----:B------:R-:W-:Y:S01]  /*54220*/  LOP3.LUT R229, R229, 0xfbffffff, RZ, 0xc0, !PT ;  /* 0xfbffffffe5e57812 */ /* 0x000fe200078ec0ff */
[----:B------:R-:W-:Y:S01]  /*54230*/  VIADD R33, R0, 0xef ;  /* 0x000000ef00217836 */ /* 0x000fe20000000000 */
[----:B------:R-:W-:Y:S01]  /*54240*/  ISETP.LT.AND P0, PT, R2, UR52, !P0 ;  /* 0x0000003402007c0c */ /* 0x000fe2000c701270 */
[----:B0-----:R-:W-:Y:S01]  /*54250*/  VIADD R5, R5, UR10 ;  /* 0x0000000a05057c36 */ /* 0x001fe20008000000 */
[----:B------:R-:W-:Y:S01]  /*54260*/  ULDC UR10, c[0x0][0x248] ;  /* 0x00009200000a7ab9 */ /* 0x000fe20000000800 */
[C---:B------:R-:W-:Y:S01]  /*54270*/  VIADD R241, R0.reuse, 0xd1 ;  /* 0x000000d100f17836 */ /* 0x040fe20000000000 */
[----:B------:R-:W-:Y:S01]  /*54280*/  ULDC UR58, c[0x0][0x228] ;  /* 0x00008a00003a7ab9 */ /* 0x000fe20000000800 */
[----:B------:R-:W-:-:S04]  /*54290*/  VIADD R242, R0, 0xcf ;  /* 0x000000cf00f27836 */ /* 0x000fc80000000000 */
[----:B------:R-:W-:Y:S01]  /*542a0*/  @P1 LOP3.LUT R229, R229, 0x4000000, RZ, 0xfc, !PT ;  /* 0x04000000e5e51812 */ /* 0x000fe200078efcff */
[----:B------:R-:W-:Y:S01]  /*542b0*/  VIADD R243, R0, 0xcd ;  /* 0x000000cd00f37836 */ /* 0x000fe20000000000 */
[----:B------:R-:W-:Y:S02]  /*542c0*/  ULDC UR52, c[0x0][0x228] ;  /* 0x00008a0000347ab9 */ /* 0x000fe40000000800 */
        /* <DEDUP_REMOVED lines=8> */
[----:B------:R-:W-:Y:S01]  /*54350*/  ULDC UR4, c[0x0][0x248] ;  /* 0x0000920000047ab9 */ /* 0x000fe20000000800 */
[----:B------:R-:W-:Y:S01]  /*54360*/  VIADD R244, R0, 0xcb ;  /* 0x000000cb00f47836 */ /* 0x000fe20000000000 */
[----:B------:R-:W-:-:S05]  /*54370*/  ULDC UR50, c[0x0][0x228] ;  /* 0x00008a0000327ab9 */ /* 0x000fca0000000800 */
[----:B------:R-:W-:-:S04]  /*54380*/  @P1 LOP3.LUT R229, R229, 0x1000000, RZ, 0xfc, !PT ;  /* 0x01000000e5e51812 */ /* 0x000fc800078efcff */
[----:B------:R-:W-:-:S04]  /*54390*/  LOP3.LUT R229, R229, 0xff7fffff, RZ, 0xc0, !PT ;  /* 0xff7fffffe5e57812 */ /* 0x000fc800078ec0ff */
[----:B------:R-:W-:Y:S02]  /*543a0*/  @P0 LOP3.LUT R229, R229, 0x800000, RZ, 0xfc, !PT ;  /* 0x00800000e5e50812 */ /* 0x000fe400078efcff */
[----:B------:R-:W-:Y:S01]  /*543b0*/  ISETP.GE.AND P0, PT, R33, UR53, PT ;  /* 0x0000003521007c0c */ /* 0x000fe2000bf06270 */
[----:B0-----:R-:W-:Y:S01]  /*543c0*/  VIADD R5, R5, UR10 ;  /* 0x0000000a05057c36 */ /* 0x001fe20008000000 */
[----:B------:R-:W-:Y:S01]  /*543d0*/  ULDC UR10, c[0x0][0x228] ;  /* 0x00008a00000a7ab9 */ /* 0x000fe20000000800 */
[----:B------:R-:W-:Y:S01]  /*543e0*/  LOP3.LUT R229, R229, 0xffbfffff, RZ, 0xc0, !PT ;  /* 0xffbfffffe5e57812 */ /* 0x000fe200078ec0ff */
[----:B------:R-:W-:Y:S01]  /*543f0*/  VIADD R33, R0, 0xeb ;  /* 0x000000eb00217836 */ /* 0x000fe20000000000 */
[----:B------:R-:W-:Y:S01]  /*54400*/  ISETP.LT.AND P1, PT, R3, UR8, !P0 ;  /* 0x0000000803007c0c */ /* 0x000fe2000c721270 */
[----:B------:R0:W-:Y:S01]  /*54410*/  STL [R1+0x8b8], R5 ;  /* 0x0008b80501007387 */ /* 0x0001e20000100800 */
[----:B------:R-:W-:Y:S01]  /*54420*/  ISETP.LT.AND P0, PT, R2, UR10, !P0 ;  /* 0x0000000a02007c0c */ /* 0x000fe2000c701270 */
[----:B------:R-:W-:Y:S01]  /*54430*/  ULDC UR8, c[0x0][0x248] ;  /* 0x0000920000087ab9 */ /* 0x000fe20000000800 */
[----:B------:R-:W-:Y:S01]  /*54440*/  ULDC UR10, c[0x0][0x248] ;  /* 0x00009200000a7ab9 */ /* 0x000fe20000000800 */
[----:B------:R-:W3:Y:S01]  /*54450*/  LDL.LU R4, [R1+0x1ad0] ;  /* 0x001ad00001047983 */ /* 0x000ee20000300800 */
[----:B------:R-:W-:Y:S01]  /*54460*/  VIADD R245, R0, 0xc9 ;  /* 0x000000c900f57836 */ /* 0x000fe20000000000 */
[----:B------:R-:W-:-:S06]  /*54470*/  ULDC UR53, c[0x0][0x228] ;  /* 0x00008a0000357ab9 */ /* 0x000fcc0000000800 */
[----:B------:R-:W-:-:S04]  /*54480*/  @P1 LOP3.LUT R229, R229, 0x400000, RZ, 0xfc, !PT ;  /* 0x00400000e5e51812 */ /* 0x000fc800078efcff */
[----:B------:R-:W-:-:S04]  /*54490*/  LOP3.LUT R229, R229, 0xffdfffff, RZ, 0xc0, !PT ;  /* 0xffdfffffe5e57812 */ /* 0x000fc800078ec0ff */
[----:B------:R-:W-:Y:S02]  /*544a0*/  @P0 LOP3.LUT R229, R229, 0x200000, RZ, 0xfc, !PT ;  /* 0x00200000e5e50812 */ /* 0x000fe400078efcff */
[----:B------:R-:W-:Y:S02]  /*544b0*/  ISETP.GE.AND P0, PT, R33, UR43, PT ;  /* 0x0000002b21007c0c */ /* 0x000fe4000bf06270 */
        /* <DEDUP_REMOVED lines=10> */
[----:B------:R-:W-:-:S04]  /*54560*/  @P1 LOP3.LUT R229, R229, 0x100000, RZ, 0xfc, !PT ;  /* 0x00100000e5e51812 */ /* 0x000fc800078efcff */
[----:B------:R-:W-:Y:S01]  /*54570*/  LOP3.LUT R229, R229, 0xfff7ffff, RZ, 0xc0, !PT ;  /* 0xfff7ffffe5e57812 */ /* 0x000fe200078ec0ff */
[----:B0-----:R-:W-:Y:S01]  /*54580*/  VIADD R5, R5, UR12 ;  /* 0x0000000c05057c36 */ /* 0x001fe20008000000 */
[----:B------:R-:W-:Y:S02]  /*54590*/  ULDC UR12, c[0x0][0x228] ;  /* 0x00008a00000c7ab9 */ /* 0x000fe40000000800 */
        /* <DEDUP_REMOVED lines=9> */
[----:B------:R-:W4:Y:S01]  /*54630*/  LDL.LU R6, [R1+0x1acc] ;  /* 0x001acc0001067983 */ /* 0x000f220000300800 */
[----:B------:R-:W-:-:S07]  /*54640*/  ULDC UR12, c[0x0][0x228] ;  /* 0x00008a00000c7ab9 */ /* 0x000fce0000000800 */
        /* <DEDUP_REMOVED lines=10> */
[----:B------:R-:W-:Y:S01]  /*546f0*/  ULDC UR14, c[0x0][0x248] ;  /* 0x00009200000e7ab9 */ /* 0x000fe20000000800 */
[----:B------:R-:W-:Y:S01]  /*54700*/  ULDC UR25, c[0x0][0x248] ;  /* 0x0000920000197ab9 */ /* 0x000fe20000000800 */
[----:B0-----:R-:W-:Y:S01]  /*54710*/  VIADD R5, R5, UR22 ;  /* 0x0000001605057c36 */ /* 0x001fe20008000000 */
[----:B------:R-:W-:-:S02]  /*54720*/  ULDC UR22, c[0x0][0x228] ;  /* 0x00008a0000167ab9 */ /* 0x000fc40000000800 */
[----:B------:R-:W-:Y:S01]  /*54730*/  ISETP.LT.AND P0, PT, R2, UR22, !P0 ;  /* 0x0000001602007c0c */ /* 0x000fe2000c701270 */
[----:B------:R-:W-:-:S05]  /*54740*/  VIADD R246, R0, 0xc8 ;  /* 0x000000c800f67836 */ /* 0x000fca0000000000 */
[----:B------:R-:W-:Y:S01]  /*54750*/  @P1 LOP3.LUT R229, R229, 0x10000, RZ, 0xfc, !PT ;  /* 0x00010000e5e51812 */ /* 0x000fe200078efcff */
[----:B------:R0:W-:Y:S01]  /*54760*/  STL [R1+0x8c8], R5 ;  /* 0x0008c80501007387 */ /* 0x0001e20000100800 */
[----:B------:R-:W-:Y:S01]  /*54770*/  VIADD R247, R0, 0xc7 ;  /* 0x000000c700f77836 */ /* 0x000fe20000000000 */
[----:B------:R-:W-:Y:S01]  /*54780*/  ULDC UR22, c[0x0][0x228] ;  /* 0x00008a0000167ab9 */ /* 0x000fe20000000800 */
        /* <DEDUP_REMOVED lines=11> */
[C---:B------:R-:W-:Y:S01]  /*54840*/  VIADD R248, R0.reuse, 0xc6 ;  /* 0x000000c600f87836 */ /* 0x040fe20000000000 */
[----:B------:R-:W-:Y:S01]  /*54850*/  ULDC UR54, c[0x0][0x248] ;  /* 0x0000920000367ab9 */ /* 0x000fe20000000800 */
[----:B------:R-:W-:Y:S01]  /*54860*/  VIADD R249, R0, 0xc5 ;  /* 0x000000c500f97836 */ /* 0x000fe20000000000 */
[----:B------:R-:W-:-:S04]  /*54870*/  ULDC UR56, c[0x0][0x248] ;  /* 0x0000920000387ab9 */ /* 0x000fc80000000800 */
[----:B------:R-:W-:-:S04]  /*54880*/  @P1 LOP3.LUT R229, R229, 0x4000, RZ, 0xfc, !PT ;  /* 0x00004000e5e51812 */ /* 0x000fc800078efcff */
[----:B------:R-:W-:Y:S01]  /*54890*/  LOP3.LUT R229, R229, 0xffffdfff, RZ, 0xc0, !PT ;  /* 0xffffdfffe5e57812 */ /* 0x000fe200078ec0ff */
[----:B0-----:R-:W-:Y:S01]  /*548a0*/  VIADD R5, R5, UR18 ;  /* 0x0000001205057c36 */ /* 0x001fe20008000000 */
[----:B------:R-:W-:Y:S02]  /*548b0*/  ULDC UR18, c[0x0][0x228] ;  /* 0x00008a0000127ab9 */ /* 0x000fe40000000800 */
[----:B------:R-:W-:Y:S02]  /*548c0*/  @P0 LOP3.LUT R229, R229, 0x2000, RZ, 0xfc, !PT ;  /* 0x00002000e5e50812 */ /* 0x000fe400078efcff */
[----:B------:R-:W-:Y:S01]  /*548d0*/  ISETP.GE.AND P0, PT, R33, UR9, PT ;  /* 0x0000000921007c0c */ /* 0x000fe2000bf06270 */
[----:B------:R0:W-:Y:S01]  /*548e0*/  STL [R1+0x8d0], R5 ;  /* 0x0008d00501007387 */ /* 0x0001e20000100800 */
[----:B------:R-:W-:Y:S01]  /*548f0*/  LOP3.LUT R229, R229, 0xffffefff, RZ, 0xc0, !PT ;  /* 0xffffefffe5e57812 */ /* 0x000fe200078ec0ff */
[----:B------:R-:W-:Y:S01]  /*54900*/  VIADD R33, R0, 0xe1 ;  /* 0x000000e100217836 */ /* 0x000fe20000000000 */
[----:B------:R-:W-:Y:S01]  /*54910*/  ISETP.LT.AND P1, PT, R3, UR18, !P0 ;  /* 0x0000001203007c0c */ /* 0x000fe2000c721270 */
[----:B------:R-:W2:Y:S01]  /*54920*/  LDL.LU R188, [R1+0x1ac8] ;  /* 0x001ac80001bc7983 */ /* 0x000ea20000300800 */
[----:B------:R-:W-:Y:S01]  /*54930*/  ISETP.LT.AND P0, PT, R2, UR26, !P0 ;  /* 0x0000001a02007c0c */ /* 0x000fe2000c701270 */
[----:B------:R-:W-:Y:S01]  /*54940*/  ULDC UR9, c[0x0][0x248] ;  /* 0x0000920000097ab9 */ /* 0x000fe20000000800 */
[----:B------:R-:W-:Y:S01]  /*54950*/  ULDC UR18, c[0x0][0x248] ;  /* 0x0000920000127ab9 */ /* 0x000fe20000000800 */
[----:B------:R-:W-:Y:S01]  /*54960*/  ULDC UR26, c[0x0][0x248] ;  /* 0x00009200001a7ab9 */ /* 0x000fe20000000800 */
[----:B0-----:R-:W-:Y:S01]  /*54970*/  VIADD R5, R5, UR28 ;  /* 0x0000001c05057c36 */ /* 0x001fe20008000000 */
[----:B------:R-:W-:-:S04]  /*54980*/  ULDC UR28, c[0x0][0x228] ;  /* 0x00008a00001c7ab9 */ /* 0x000fc80000000800 */
[----:B------:R0:W-:Y:S02]  /*54990*/  STL [R1+0x8d4], R5 ;  /* 0x0008d40501007387 */ /* 0x0001e40000100800 */
        /* <DEDUP_REMOVED lines=14> */
[----:B------:R-:W-:-:S02]  /*54a80*/  ULDC UR28, c[0x0][0x248] ;  /* 0x00009200001c7ab9 */ /* 0x000fc40000000800 */
[----:B------:R-:W3:Y:S01]  /*54a90*/  LDL.LU R41, [R1+0xeec] ;  /* 0x000eec0001297983 */ /* 0x000ee20000300800 */
[----:B0-----:R-:W-:Y:S01]  /*54aa0*/  VIADD R5, R5, UR30 ;  /* 0x0000001e05057c36 */ /* 0x001fe20008000000 */
[----:B------:R-:W-:-:S04]  /*54ab0*/  ULDC UR30, c[0x0][0x248] ;  /* 0x00009200001e7ab9 */ /* 0x000fc80000000800 */
[----:B------:R0:W-:Y:S01]  /*54ac0*/  STL [R1+0x8e0], R5 ;  /* 0x0008e00501007387 */ /* 0x0001e20000100800 */
[----:B------:R-:W-:Y:S01]  /*54ad0*/  ISETP.LT.AND P0, PT, R2, UR6, !P0 ;  /* 0x0000000602007c0c */ /* 0x000fe2000c701270 */
[----:B------:R-:W-:Y:S01]  /*54ae0*/  ULDC UR6, c[0x0][0x248] ;  /* 0x0000920000067ab9 */ /* 0x000fe20000000800 */
[----:B0-----:R-:W-:Y:S01]  /*54af0*/  VIADD R5, R5, UR30 ;  /* 0x0000001e05057c36 */ /* 0x001fe20008000000 */
[----:B------:R-:W-:-:S04]  /*54b00*/  ULDC UR30, c[0x0][0x248] ;  /* 0x00009200001e7ab9 */ /* 0x000fc80000000800 */
[----:B------:R0:W-:Y:S01]  /*54b10*/  STL [R1+0x8e4], R5 ;  /* 0x0008e40501007387 */ /* 0x0001e20000100800 */
[----:B------:R-:W-:-:S03]  /*54b20*/  @P1 LOP3.LUT R229, R229, 0x400, RZ, 0xfc, !PT ;  /* 0x00000400e5e51812 */ /* 0x000fc600078efcff */
[----:B------:R-:W4:Y:S01]  /*54b30*/  LDL.LU R39, [R1+0xef0] ;  /* 0x000ef00001277983 */ /* 0x000f220000300800 */
        /* <DEDUP_REMOVED lines=9> */
[----:B0-----:R-:W-:Y:S01]  /*54bd0*/  VIADD R5, R5, UR30 ;  /* 0x0000001e05057c36 */ /* 0x001fe20008000000 */
[----:B------:R-:W-:-:S02]  /*54be0*/  ULDC UR30, c[0x0][0x248] ;  /* 0x00009200001e7ab9 */ /* 0x000fc40000000800 */
[----:B------:R-:W-:Y:S02]  /*54bf0*/  ISETP.LT.AND P1, PT, R3, UR38, !P0 ;  /* 0x0000002603007c0c */ /* 0x000fe4000c721270 */
[----:B------:R-:W-:Y:S01]  /*54c00*/  LOP3.LUT R229, R229, 0xfffffeff, RZ, 0xc0, !PT ;  /* 0xfffffeffe5e57812 */ /* 0x000fe200078ec0ff */
[----:B------:R0:W-:Y:S01]  /*54c10*/  STL [R1+0x8f0], R5 ;  /* 0x0008f00501007387 */ /* 0x0001e20000100800 */
[----:B------:R-:W-:Y:S01]  /*54c20*/  ISETP.LT.AND P0, PT, R2, UR34, !P0 ;  /* 0x0000002202007c0c */ /* 0x000fe2000c701270 */
[----:B------:R-:W-:Y:S01]  /*54c30*/  VIADD R33, R0, 0xdd ;  /* 0x000000dd00217836 */ /* 0x000fe20000000000 */
[----:B------:R-:W-:Y:S01]  /*54c40*/  ULDC UR57, c[0x0][0x228] ;  /* 0x00008a0000397ab9 */ /* 0x000fe20000000800 */
[----:B------:R-:W-:Y:S01]  /*54c50*/  ULDC UR38, c[0x0][0x248] ;  /* 0x0000920000267ab9 */ /* 0x000fe20000000800 */
[----:B------:R-:W-:Y:S01]  /*54c60*/  ULDC UR34, c[0x0][0x248] ;  /* 0x0000920000227ab9 */ /* 0x000fe20000000800 */
[----:B0-----:R-:W-:Y:S01]  /*54c70*/  VIADD R5, R5, UR30 ;  /* 0x0000001e05057c36 */ /* 0x001fe20008000000 */
[----:B------:R-:W-:-:S04]  /*54c80*/  ULDC UR30, c[0x0][0x248] ;  /* 0x00009200001e7ab9 */ /* 0x000fc80000000800 */
[----:B------:R0:W-:Y:S01]  /*54c90*/  STL [R1+0x8f4], R5 ;  /* 0x0008f40501007387 */ /* 0x0001e20000100800 */
[----:B------:R-:W-:Y:S01]  /*54ca0*/  @P1 LOP3.LUT R229, R229, 0x100, RZ, 0xfc, !PT ;  /* 0x00000100e5e51812 */ /* 0x000fe200078efcff */
[----:B0-----:R-:W-:Y:S01]  /*54cb0*/  VIADD R5, R5, UR30 ;  /* 0x0000001e05057c36 */ /* 0x001fe20008000000 */
[----:B------:R-:W-:-:S04]  /*54cc0*/  ULDC UR30, c[0x0][0x248] ;  /* 0x00009200001e7ab9 */ /* 0x000fc80000000800 */
[----:B------:R0:W-:Y:S01]  /*54cd0*/  STL [R1+0x8f8], R5 ;  /* 0x0008f80501007387 */ /* 0x0001e20000100800 */
[----:B------:R-:W-:Y:S01]  /*54ce0*/  LOP3.LUT R229, R229, 0xffffff7f, RZ, 0xc0, !PT ;  /* 0xffffff7fe5e57812 */ /* 0x000fe200078ec0ff */
[----:B0-----:R-:W-:-:S03]  /*54cf0*/  VIADD R5, R5, UR30 ;  /* 0x0000001e05057c36 */ /* 0x001fc60008000000 */
[----:B------:R-:W-:Y:S01]  /*54d00*/  @P0 LOP3.LUT R229, R229, 0x80, RZ, 0xfc, !PT ;  /* 0x00000080e5e50812 */ /* 0x000fe200078efcff */
[----:B------:R-:W-:Y:S01]  /*54d10*/  ULDC UR30, c[0x0][0x228] ;  /* 0x00008a00001e7ab9 */ /* 0x000fe20000000800 */
[----:B------:R0:W-:Y:S01]  /*54d20*/  STL [R1+0x8fc], R5 ;  /* 0x0008fc0501007387 */ /* 0x0001e20000100800 */
        /* <DEDUP_REMOVED lines=10> */
[----:B------:R-:W-:-:S04]  /*54dd0*/  ULDC UR4, c[0x0][0x248] ;  /* 0x0000920000047ab9 */ /* 0x000fc80000000800 */
[----:B------:R0:W-:Y:S01]  /*54de0*/  STL [R1+0x904], R5 ;  /* 0x0009040501007387 */ /* 0x0001e20000100800 */
[----:B------:R-:W-:Y:S01]  /*54df0*/  ISETP.LT.AND P0, PT, R2, UR48, !P0 ;  /* 0x0000003002007c0c */ /* 0x000fe2000c701270 */
[----:B------:R-:W-:Y:S01]  /*54e00*/  ULDC UR48, c[0x0][0x248] ;  /* 0x0000920000307ab9 */ /* 0x000fe20000000800 */
[----:B0-----:R-:W-:-:S03]  /*54e10*/  VIADD R5, R5, UR4 ;  /* 0x0000000405057c36 */ /* 0x001fc60008000000 */
[----:B------:R-:W-:Y:S01]  /*54e20*/  @P1 LOP3.LUT R229, R229, 0x40, RZ, 0xfc, !PT ;  /* 0x00000040e5e51812 */ /* 0x000fe200078efcff */
[----:B------:R-:W-:Y:S01]  /*54e30*/  ULDC UR4, c[0x0][0x228] ;  /* 0x00008a0000047ab9 */ /* 0x000fe20000000800 */
[----:B------:R0:W-:Y:S02]  /*54e40*/  STL [R1+0x908], R5 ;  /* 0x0009080501007387 */ /* 0x0001e40000100800 */
[----:B------:R-:W-:Y:S01]  /*54e50*/  LOP3.LUT R229, R229, 0xffffffdf, RZ, 0xc0, !PT ;  /* 0xffffffdfe5e57812 */ /* 0x000fe200078ec0ff */
[----:B0-----:R-:W-:Y:S01]  /*54e60*/  VIADD R5, R5, UR8 ;  /* 0x0000000805057c36 */ /* 0x001fe20008000000 */
[----:B------:R-:W-:-:S04]  /*54e70*/  ULDC UR8, c[0x0][0x248] ;  /* 0x0000920000087ab9 */ /* 0x000fc80000000800 */
[----:B------:R0:W-:Y:S01]  /*54e80*/  STL [R1+0x90c], R5 ;  /* 0x00090c0501007387 */ /* 0x0001e20000100800 */
[----:B------:R-:W-:Y:S02]  /*54e90*/  @P0 LOP3.LUT R229, R229, 0x20, RZ, 0xfc, !PT ;  /* 0x00000020e5e50812 */ /* 0x000fe400078efcff */
[----:B------:R-:W-:Y:S01]  /*54ea0*/  ISETP.GE.AND P0, PT, R33, UR19, PT ;  /* 0x0000001321007c0c */ /* 0x000fe2000bf06270 */
[----:B0-----:R-:W-:Y:S01]  /*54eb0*/  VIADD R5, R5, UR8 ;  /* 0x0000000805057c36 */ /* 0x001fe20008000000 */
[----:B------:R-:W-:-:S04]  /*54ec0*/  ULDC UR8, c[0x0][0x248] ;  /* 0x0000920000087ab9 */ /* 0x000fc80000000800 */
[----:B------:R0:W-:Y:S01]  /*54ed0*/  STL [R1+0x910], R5 ;  /* 0x0009100501007387 */ /* 0x0001e20000100800 */
[----:B------:R-:W-:Y:S01]  /*54ee0*/  ISETP.LT.AND P1, PT, R3, UR42, !P0 ;  /* 0x0000002a03007c0c */ /* 0x000fe2000c721270 */
[----:B------:R-:W-:Y:S02]  /*54ef0*/  VIADD R251, R0, 0xc4 ;  /* 0x000000c400fb7836 */ /* 0x000fe40000000000 */
[----:B0-----:R-:W-:Y:S01]  /*54f00*/  VIADD R5, R5, UR8 ;  /* 0x0000000805057c36 */ /* 0x001fe20008000000 */
[----:B------:R-:W-:Y:S01]  /*54f10*/  ULDC UR8, c[0x0][0x248] ;  /* 0x0000920000087ab9 */ /* 0x000fe20000000800 */
[----:B------:R-:W-:Y:S01]  /*54f20*/  LOP3.LUT R229, R229, 0xffffffef, RZ, 0xc0, !PT ;  /* 0xffffffefe5e57812 */ /* 0x000fe200078ec0ff */
[----:B------:R-:W-:Y:S02]  /*54f30*/  ULDC UR42, c[0x0][0x248] ;  /* 0x00009200002a7ab9 */ /* 0x000fe40000000800 */
[----:B------:R0:W-:Y:S01]  /*54f40*/  STL [R1+0x914], R5 ;  /* 0x0009140501007387 */ /* 0x0001e20000100800 */
[----:B------:R-:W-:Y:S01]  /*54f50*/  ISETP.LT.AND P0, PT, R2, UR47, !P0 ;  /* 0x0000002f02007c0c */ /* 0x000fe2000c701270 */
        /* <DEDUP_REMOVED lines=15> */
[----:B0-----:R-:W-:Y:S01]  /*55050*/  VIADD R5, R5, UR8 ;  /* 0x0000000805057c36 */ /* 0x001fe20008000000 */
[----:B------:R-:W-:Y:S01]  /*55060*/  ULDC UR8, c[0x0][0x248] ;  /* 0x0000920000087ab9 */ /* 0x000fe20000000800 */
[----:B------:R-:W-:-:S03]  /*55070*/  ISETP.LT.AND P1, PT, R3, UR61, !P0 ;  /* 0x0000003d03007c0c */ /* 0x000fc6000c721270 */
[----:B------:R0:W-:Y:S01]  /*55080*/  STL [R1+0x924], R5 ;  /* 0x0009240501007387 */ /* 0x0001e20000100800 */
[----:B------:R-:W-:Y:S01]  /*55090*/  ISETP.LT.AND P0, PT, R2, UR36, !P0 ;  /* 0x0000002402007c0c */ /* 0x000fe2000c701270 */
[----:B0-----:R-:W-:Y:S01]  /*550a0*/  VIADD R5, R5, UR8 ;  /* 0x0000000805057c36 */ /* 0x001fe20008000000 */
[----:B------:R-:W-:-:S04]  /*550b0*/  ULDC UR8, c[0x0][0x248] ;  /* 0x0000920000087ab9 */ /* 0x000fc80000000800 */
[----:B------:R0:W-:Y:S01]  /*550c0*/  STL [R1+0x928], R5 ;  /* 0x0009280501007387 */ /* 0x0001e20000100800 */
[----:B------:R-:W-:Y:S01]  /*550d0*/  LOP3.LUT R229, R229, 0xfffffffb, RZ, 0xc0, !PT ;  /* 0xfffffffbe5e57812 */ /* 0x000fe200078ec0ff */
[----:B0-----:R-:W-:-:S03]  /*550e0*/  VIADD R5, R5, UR14 ;  /* 0x0000000e05057c36 */ /* 0x001fc60008000000 */
[----:B------:R-:W-:Y:S01]  /*550f0*/  @P1 LOP3.LUT R229, R229, 0x4, RZ, 0xfc, !PT ;  /* 0x00000004e5e51812 */ /* 0x000fe200078efcff */
[----:B------:R-:W-:Y:S01]  /*55100*/  ULDC UR14, c[0x0][0x248] ;  /* 0x00009200000e7ab9 */ /* 0x000fe20000000800 */
[----:B------:R0:W-:Y:S02]  /*55110*/  STL [R1+0x92c], R5 ;  /* 0x00092c0501007387 */ /* 0x0001e40000100800 */
[----:B------:R-:W-:Y:S01]  /*55120*/  LOP3.LUT R229, R229, 0xfffffffd, RZ, 0xc0, !PT ;  /* 0xfffffffde5e57812 */ /* 0x000fe200078ec0ff */
[----:B0-----:R-:W-:-:S03]  /*55130*/  VIADD R5, R5, UR8 ;  /* 0x0000000805057c36 */ /* 0x001fc60008000000 */
[----:B------:R-:W-:Y:S01]  /*55140*/  @P0 LOP3.LUT R229, R229, 0x2, RZ, 0xfc, !PT ;  /* 0x00000002e5e50812 */ /* 0x000fe200078efcff */
[----:B------:R-:W-:Y:S01]  /*55150*/  ULDC UR8, c[0x0][0x248] ;  /* 0x0000920000087ab9 */ /* 0x000fe20000000800 */
[----:B------:R0:W-:Y:S01]  /*55160*/  STL [R1+0x930], R5 ;  /* 0x0009300501007387 */ /* 0x0001e20000100800 */
[----:B------:R-:W-:Y:S01]  /*55170*/  ISETP.GE.AND P0, PT, R238, UR21, PT ;  /* 0x00000015ee007c0c */ /* 0x000fe2000bf06270 */
[----:B0-----:R-:W-:Y:S01]  /*55180*/  VIADD R5, R5, UR10 ;  /* 0x0000000a05057c36 */ /* 0x001fe20008000000 */
[----:B------:R-:W-:Y:S01]  /*55190*/  LOP3.LUT R229, R229, 0xfffffffe, RZ, 0xc0, !PT ;  /* 0xfffffffee5e57812 */ /* 0x000fe200078ec0ff */
[----:B------:R-:W-:-:S03]  /*551a0*/  ULDC UR10, c[0x0][0x248] ;  /* 0x00009200000a7ab9 */ /* 0x000fc60000000800 */
[----:B------:R0:W-:Y:S02]  /*551b0*/  STL [R1+0x934], R5 ;  /* 0x0009340501007387 */ /* 0x0001e40000100800 */
[----:B0-----:R-:W-:Y:S01]  /*551c0*/  VIADD R5, R5, UR25 ;  /* 0x0000001905057c36 */ /* 0x001fe20008000000 */
[----:B------:R-:W-:Y:S02]  /*551d0*/  ULDC UR25, c[0x0][0x228] ;  /* 0x00008a0000197ab9 */ /* 0x000fe40000000800 */
[----:B------:R-:W-:Y:S02]  /*551e0*/  ISETP.LT.AND P1, PT, R3, UR25, !P0 ;  /* 0x0000001903007c0c */ /* 0x000fe4000c721270 */
[----:B------:R-:W-:-:S13]  /*551f0*/  ISETP.LT.AND P0, PT, R2, UR60, !P0 ;  /* 0x0000003c02007c0c */ /* 0x000fda000c701270 */
[----:B------:R-:W-:Y:S02]  /*55200*/  @P0 LOP3.LUT R228, R228, 0x80000000, RZ, 0xfc, !PT ;  /* 0x80000000e4e40812 */ /* 0x000fe400078efcff */
[----:B------:R-:W-:Y:S02]  /*55210*/  ISETP.GE.AND P0, PT, R239, UR11, PT ;  /* 0x0000000bef007c0c */ /* 0x000fe4000bf06270 */
[----:B------:R-:W-:Y:S02]  /*55220*/  @P1 LOP3.LUT R229, R229, 0x1, RZ, 0xfc, !PT ;  /* 0x00000001e5e51812 */ /* 0x000fe400078efcff */
[----:B------:R-:W-:Y:S01]  /*55230*/  ISETP.LT.AND P1, PT, R3, UR31, !P0 ;  /* 0x0000001f03007c0c */ /* 0x000fe2000c721270 */
[----:B------:R-:W-:Y:S01]  /*55240*/  ULDC UR31, c[0x0][0x228] ;  /* 0x00008a00001f7ab9 */ /* 0x000fe20000000800 */
[----:B------:R-:W-:Y:S01]  /*55250*/  ISETP.LT.AND P0, PT, R2, UR57, !P0 ;  /* 0x0000003902007c0c */ /* 0x000fe2000c701270 */
[----:B------:R-:W-:Y:S01]  /*55260*/  ULDC UR57, c[0x0][0x228] ;  /* 0x00008a0000397ab9 */ /* 0x000fe20000000800 */
[----:B------:R-:W-:-:S09]  /*55270*/  LOP3.LUT R228, R228, 0xbfffffff, RZ, 0xc0, !PT ;  /* 0xbfffffffe4e47812 */ /* 0x000fd200078ec0ff */
[----:B------:R-:W-:-:S04]  /*55280*/  @P1 LOP3.LUT R228, R228, 0x40000000, RZ, 0xfc, !PT ;  /* 0x40000000e4e41812 */ /* 0x000fc800078efcff */
[----:B------:R-:W-:-:S04]  /*55290*/  LOP3.LUT R228, R228, 0xdfffffff, RZ, 0xc0, !PT ;  /* 0xdfffffffe4e47812 */ /* 0x000fc800078ec0ff */
[----:B------:R-:W-:Y:S02]  /*552a0*/  @P0 LOP3.LUT R228, R228, 0x20000000, RZ, 0xfc, !PT ;  /* 0x20000000e4e40812 */ /* 0x000fe400078efcff */
[----:B------:R-:W-:-:S04]  /*552b0*/  ISETP.GE.AND P0, PT, R240, UR5, PT ;  /* 0x00000005f0007c0c */ /* 0x000fc8000bf06270 */
[----:B------:R-:W-:Y:S01]  /*552c0*/  ISETP.LT.AND P2, PT, R3, UR57, !P0 ;  /* 0x0000003903007c0c */ /* 0x000fe2000c741270 */
[----:B------:R-:W-:Y:S01]  /*552d0*/  ULDC UR57, c[0x0][0x228] ;  /* 0x00008a0000397ab9 */ /* 0x000fe20000000800 */
[----:B------:R-:W-:Y:S02]  /*552e0*/  ISETP.LT.AND P1, PT, R2, UR31, !P0 ;  /* 0x0000001f02007c0c */ /* 0x000fe4000c721270 */
[----:B------:R-:W-:Y:S02]  /*552f0*/  LOP3.LUT R228, R228, 0xefffffff, RZ, 0xc0, !PT ;  /* 0xefffffffe4e47812 */ /* 0x000fe400078ec0ff */
[----:B------:R-:W-:-:S07]  /*55300*/  ISETP.GE.AND P0, PT, R241, UR55, PT ;  /* 0x00000037f1007c0c */ /* 0x000fce000bf06270 */
[----:B------:R-:W-:Y:S02]  /*55310*/  @P2 LOP3.LUT R228, R228, 0x10000000, RZ, 0xfc, !PT ;  /* 0x10000000e4e42812 */ /* 0x000fe400078efcff */
[----:B------:R-:W-:Y:S02]  /*55320*/  ISETP.LT.AND P2, PT, R3, UR57, !P0 ;  /* 0x0000003903007c0c */ /* 0x000fe4000c741270 */
[----:B------:R-:W-:-:S04]  /*55330*/  LOP3.LUT R228, R228, 0xf7ffffff, RZ, 0xc0, !PT ;  /* 0xf7ffffffe4e47812 */ /* 0x000fc800078ec0ff */
[----:B------:R-:W-:Y:S02]  /*55340*/  @P1 LOP3.LUT R228, R228, 0x8000000, RZ, 0xfc, !PT ;  /* 0x08000000e4e41812 */ /* 0x000fe400078efcff */
[----:B------:R-:W-:Y:S02]  /*55350*/  ISETP.LT.AND P1, PT, R2, UR59, !P0 ;  /* 0x0000003b02007c0c */ /* 0x000fe4000c721270 */
[----:B------:R-:W-:Y:S02]  /*55360*/  LOP3.LUT R228, R228, 0xfbffffff, RZ, 0xc0, !PT ;  /* 0xfbffffffe4e47812 */ /* 0x000fe400078ec0ff */
[----:B------:R-:W-:Y:S02]  /*55370*/  ISETP.GE.AND P0, PT, R242, UR51, PT ;  /* 0x00000033f2007c0c */ /* 0x000fe4000bf06270 */
[----:B------:R-:W-:Y:S02]  /*55380*/  @P2 LOP3.LUT R228, R228, 0x4000000, RZ, 0xfc, !PT ;  /* 0x04000000e4e42812 */ /* 0x000fe400078efcff */
[----:B------:R-:W-:-:S02]  /*55390*/  ISETP.LT.AND P2, PT, R3, UR58, !P0 ;  /* 0x0000003a03007c0c */ /* 0x000fc4000c741270 */
        /* <DEDUP_REMOVED lines=10> */
[----:B------:R-:W-:Y:S01]  /*55440*/  LOP3.LUT R228, R228, 0xffefffff, RZ, 0xc0, !PT ;  /* 0xffefffffe4e47812 */ /* 0x000fe200078ec0ff */
[----:B------:R0:W-:Y:S01]  /*55450*/  STL [R1+0x938], R5 ;  /* 0x0009380501007387 */ /* 0x0001e20000100800 */
[----:B------:R-:W-:Y:S02]  /*55460*/  ISETP.GE.AND P0, PT, R244, UR39, PT ;  /* 0x00000027f4007c0c */ /* 0x000fe4000bf06270 */
[----:B------:R-:W-:Y:S02]  /*55470*/  @P2 LOP3.LUT R228, R228, 0x100000, RZ, 0xfc, !PT ;  /* 0x00100000e4e42812 */ /* 0x000fe400078efcff */
[----:B------:R-:W-:Y:S01]  /*55480*/  ISETP.LT.AND P2, PT, R3, UR16, !P0 ;  /* 0x0000001003007c0c */ /* 0x000fe2000c741270 */
[----:B0-----:R-:W-:Y:S01]  /*55490*/  VIADD R5, R5, UR24 ;  /* 0x0000001805057c36 */ /* 0x001fe20008000000 */
[----:B------:R-:W-:Y:S01]  /*554a0*/  LOP3.LUT R228, R228, 0xfff7ffff, RZ, 0xc0, !PT ;  /* 0xfff7ffffe4e47812 */ /* 0x000fe200078ec0ff */
[----:B------:R-:W-:-:S03]  /*554b0*/  ULDC.64 UR24, c[0x0][0x228] ;  /* 0x00008a0000187ab9 */ /* 0x000fc60000000a00 */
[----:B------:R0:W-:Y:S01]  /*554c0*/  STL [R1+0x93c], R5 ;  /* 0x00093c0501007387 */ /* 0x0001e20000100800 */
[----:B------:R-:W-:Y:S02]  /*554d0*/  @P1 LOP3.LUT R228, R228, 0x80000, RZ, 0xfc, !PT ;  /* 0x00080000e4e41812 */ /* 0x000fe400078efcff */
[----:B------:R-:W-:Y:S01]  /*554e0*/  ISETP.LT.AND P1, PT, R2, UR43, !P0 ;  /* 0x0000002b02007c0c */ /* 0x000fe2000c721270 */
[----:B0-----:R-:W-:Y:S01]  /*554f0*/  VIADD R5, R5, UR20 ;  /* 0x0000001405057c36 */ /* 0x001fe20008000000 */
[----:B------:R-:W-:Y:S01]  /*55500*/  LOP3.LUT R228, R228, 0xfffeffff, RZ, 0xc0, !PT ;  /* 0xfffeffffe4e47812 */ /* 0x000fe200078ec0ff */
[----:B------:R-:W-:-:S03]  /*55510*/  ULDC.64 UR20, c[0x0][0x228] ;  /* 0x00008a0000147ab9 */ /* 0x000fc60000000a00 */
[----:B------:R0:W-:Y:S01]  /*55520*/  STL [R1+0x940], R5 ;  /* 0x0009400501007387 */ /* 0x0001e20000100800 */
[----:B------:R-:W-:Y:S02]  /*55530*/  ISETP.GE.AND P0, PT, R245, UR35, PT ;  /* 0x00000023f5007c0c */ /* 0x000fe4000bf06270 */
[----:B------:R-:W-:Y:S01]  /*55540*/  @P2 LOP3.LUT R228, R228, 0x10000, RZ, 0xfc, !PT ;  /* 0x00010000e4e42812 */ /* 0x000fe200078efcff */
[----:B0-----:R-:W-:Y:S01]  /*55550*/  VIADD R5, R5, UR15 ;  /* 0x0000000f05057c36 */ /* 0x001fe20008000000 */
[----:B------:R-:W-:-:S04]  /*55560*/  ISETP.LT.AND P2, PT, R3, UR37, !P0 ;  /* 0x0000002503007c0c */ /* 0x000fc8000c741270 */
[----:B------:R0:W-:Y:S01]  /*55570*/  STL [R1+0x944], R5 ;  /* 0x0009440501007387 */ /* 0x0001e20000100800 */
[----:B------:R-:W-:Y:S01]  /*55580*/  LOP3.LUT R228, R228, 0xffff7fff, RZ, 0xc0, !PT ;  /* 0xffff7fffe4e47812 */ /* 0x000fe200078ec0ff */
[----:B0-----:R-:W-:-:S03]  /*55590*/  VIADD R5, R5, UR14 ;  /* 0x0000000e05057c36 */ /* 0x001fc60008000000 */
[----:B------:R-:W-:Y:S01]  /*555a0*/  @P1 LOP3.LUT R228, R228, 0x8000, RZ, 0xfc, !PT ;  /* 0x00008000e4e41812 */ /* 0x000fe200078efcff */
[----:B------:R-:W-:Y:S01]  /*555b0*/  ULDC.64 UR14, c[0x0][0x228] ;  /* 0x00008a00000e7ab9 */ /* 0x000fe20000000a00 */
[----:B------:R0:W-:Y:S01]  /*555c0*/  STL [R1+0x948], R5 ;  /* 0x0009480501007387 */ /* 0x0001e20000100800 */
[----:B------:R-:W-:Y:S02]  /*555d0*/  ISETP.LT.AND P1, PT, R2, UR12, !P0 ;  /* 0x0000000c02007c0c */ /* 0x000fe4000c721270 */
[----:B------:R-:W-:Y:S01]  /*555e0*/  LOP3.LUT R228, R228, 0xffffefff, RZ, 0xc0, !PT ;  /* 0xffffefffe4e47812 */ /* 0x000fe200078ec0ff */
[----:B0-----:R-:W-:Y:S01]  /*555f0*/  VIADD R5, R5, UR8 ;  /* 0x0000000805057c36 */ /* 0x001fe20008000000 */
[----:B------:R-:W-:-:S04]  /*55600*/  ISETP.GE.AND P0, PT, R246, UR33, PT ;  /* 0x00000021f6007c0c */ /* 0x000fc8000bf06270 */
[----:B------:R0:W-:Y:S01]  /*55610*/  STL [R1+0x94c], R5 ;  /* 0x00094c0501007387 */ /* 0x0001e20000100800 */
[----:B------:R-:W-:Y:S01]  /*55620*/  @P2 LOP3.LUT R228, R228, 0x1000, RZ, 0xfc, !PT ;  /* 0x00001000e4e42812 */ /* 0x000fe200078efcff */
[----:B0-----:R-:W-:Y:S01]  /*55630*/  VIADD R5, R5, UR9 ;  /* 0x0000000905057c36 */ /* 0x001fe20008000000 */
[----:B------:R-:W-:Y:S02]  /*55640*/  ULDC.64 UR8, c[0x0][0x228] ;  /* 0x00008a0000087ab9 */ /* 0x000fe40000000a00 */
[----:B------:R-:W-:Y:S02]  /*55650*/  LOP3.LUT R228, R228, 0xfffff7ff, RZ, 0xc0, !PT ;  /* 0xfffff7ffe4e47812 */ /* 0x000fe400078ec0ff */
[----:B------:R-:W-:Y:S01]  /*55660*/  ISETP.LT.AND P2, PT, R3, UR8, !P0 ;  /* 0x0000000803007c0c */ /* 0x000fe2000c741270 */
        /* <DEDUP_REMOVED lines=10> */
[----:B------:R-:W-:Y:S01]  /*55710*/  ISETP.LT.AND P2, PT, R3, UR22, !P0 ;  /* 0x0000001603007c0c */ /* 0x000fe2000c741270 */
[----:B------:R-:W-:-:S03]  /*55720*/  ULDC.64 UR10, c[0x0][0x228] ;  /* 0x00008a00000a7ab9 */ /* 0x000fc60000000a00 */
[----:B------:R0:W-:Y:S01]  /*55730*/  STL [R1+0x958], R5 ;  /* 0x0009580501007387 */ /* 0x0001e20000100800 */
[----:B------:R-:W-:Y:S01]  /*55740*/  LOP3.LUT R228, R228, 0xfffffdff, RZ, 0xc0, !PT ;  /* 0xfffffdffe4e47812 */ /* 0x000fe200078ec0ff */
[----:B0-----:R-:W-:-:S03]  /*55750*/  VIADD R5, R5, UR6 ;  /* 0x0000000605057c36 */ /* 0x001fc60008000000 */
[----:B------:R-:W-:Y:S02]  /*55760*/  @P1 LOP3.LUT R228, R228, 0x200, RZ, 0xfc, !PT ;  /* 0x00000200e4e41812 */ /* 0x000fe400078efcff */
[----:B------:R0:W-:Y:S01]  /*55770*/  STL [R1+0x95c], R5 ;  /* 0x00095c0501007387 */ /* 0x0001e20000100800 */
[----:B------:R-:W-:Y:S02]  /*55780*/  ISETP.LT.AND P1, PT, R2, UR50, !P0 ;  /* 0x0000003202007c0c */ /* 0x000fe4000c721270 */
[----:B------:R-:W-:Y:S01]  /*55790*/  LOP3.LUT R228, R228, 0xfffffeff, RZ, 0xc0, !PT ;  /* 0xfffffeffe4e47812 */ /* 0x000fe200078ec0ff */
[----:B0-----:R-:W-:Y:S01]  /*557a0*/  VIADD R5, R5, UR26 ;  /* 0x0000001a05057c36 */ /* 0x001fe20008000000 */
[----:B------:R-:W-:-:S04]  /*557b0*/  ISETP.GE.AND P0, PT, R248, UR23, PT ;  /* 0x00000017f8007c0c */ /* 0x000fc8000bf06270 */
[----:B------:R0:W-:Y:S01]  /*557c0*/  STL [R1+0x960], R5 ;  /* 0x0009600501007387 */ /* 0x0001e20000100800 */
[----:B------:R-:W-:Y:S02]  /*557d0*/  @P2 LOP3.LUT R228, R228, 0x100, RZ, 0xfc, !PT ;  /* 0x00000100e4e42812 */ /* 0x000fe400078efcff */
[----:B------:R-:W-:Y:S01]  /*557e0*/  ISETP.LT.AND P2, PT, R3, UR18, !P0 ;  /* 0x0000001203007c0c */ /* 0x000fe2000c741270 */
[----:B0-----:R-:W-:Y:S01]  /*557f0*/  VIADD R5, R5, UR38 ;  /* 0x0000002605057c36 */ /* 0x001fe20008000000 */
[----:B------:R-:W-:-:S04]  /*55800*/  LOP3.LUT R228, R228, 0xffffff7f, RZ, 0xc0, !PT ;  /* 0xffffff7fe4e47812 */ /* 0x000fc800078ec0ff */
[----:B------:R0:W-:Y:S01]  /*55810*/  STL [R1+0x964], R5 ;  /* 0x0009640501007387 */ /* 0x0001e20000100800 */
[----:B------:R-:W-:Y:S01]  /*55820*/  @P1 LOP3.LUT R228, R228, 0x80, RZ, 0xfc, !PT ;  /* 0x00000080e4e41812 */ /* 0x000fe200078efcff */
[----:B0-----:R-:W-:Y:S01]  /*55830*/  VIADD R5, R5, UR34 ;  /* 0x0000002205057c36 */ /* 0x001fe20008000000 */
[----:B------:R-:W-:-:S04]  /*55840*/  ISETP.LT.AND P1, PT, R2, UR20, !P0 ;  /* 0x0000001402007c0c */ /* 0x000fc8000c721270 */
[----:B------:R0:W-:Y:S01]  /*55850*/  STL [R1+0x968], R5 ;  /* 0x0009680501007387 */ /* 0x0001e20000100800 */
[----:B------:R-:W-:Y:S02]  /*55860*/  LOP3.LUT R228, R228, 0xffffffbf, RZ, 0xc0, !PT ;  /* 0xffffffbfe4e47812 */ /* 0x000fe400078ec0ff */
[----:B------:R-:W-:Y:S01]  /*55870*/  ISETP.GE.AND P0, PT, R249, UR17, PT ;  /* 0x00000011f9007c0c */ /* 0x000fe2000bf06270 */
[----:B0-----:R-:W-:Y:S01]  /*55880*/  VIADD R5, R5, UR29 ;  /* 0x0000001d05057c36 */ /* 0x001fe20008000000 */
[----:B------:R-:W-:-:S04]  /*55890*/  @P2 LOP3.LUT R228, R228, 0x40, RZ, 0xfc, !PT ;  /* 0x00000040e4e42812 */ /* 0x000fc800078efcff */
[----:B------:R0:W-:Y:S01]  /*558a0*/  STL [R1+0x96c], R5 ;  /* 0x00096c0501007387 */ /* 0x0001e20000100800 */
[----:B------:R-:W-:Y:S02]  /*558b0*/  ISETP.LT.AND P2, PT, R3, UR52, !P0 ;  /* 0x0000003403007c0c */ /* 0x000fe4000c741270 */
[----:B------:R-:W-:Y:S01]  /*558c0*/  LOP3.LUT R228, R228, 0xffffffdf, RZ, 0xc0, !PT ;  /* 0xffffffdfe4e47812 */ /* 0x000fe200078ec0ff */
[----:B0-----:R-:W-:-:S05]  /*558d0*/  VIADD R5, R5, UR28 ;  /* 0x0000001c05057c36 */ /* 0x001fca0008000000 */
[----:B------:R0:W-:Y:S01]  /*558e0*/  STL [R1+0x970], R5 ;  /* 0x0009700501007387 */ /* 0x0001e20000100800 */
[----:B------:R-:W-:Y:S02]  /*558f0*/  @P1 LOP3.LUT R228, R228, 0x20, RZ, 0xfc, !PT ;  /* 0x00000020e4e41812 */ /* 0x000fe400078efcff */
[----:B------:R-:W-:Y:S01]  /*55900*/  ISETP.LT.AND P1, PT, R2, UR53, !P0 ;  /* 0x0000003502007c0c */ /* 0x000fe2000c721270 */
[----:B0-----:R-:W-:Y:S01]  /*55910*/  VIADD R5, R5, UR40 ;  /* 0x0000002805057c36 */ /* 0x001fe20008000000 */
[----:B------:R-:W-:-:S04]  /*55920*/  LOP3.LUT R228, R228, 0xffffffef, RZ, 0xc0, !PT ;  /* 0xffffffefe4e47812 */ /* 0x000fc800078ec0ff */
[----:B------:R0:W-:Y:S01]  /*55930*/  STL [R1+0x974], R5 ;  /* 0x0009740501007387 */ /* 0x0001e20000100800 */
[----:B------:R-:W-:Y:S01]  /*55940*/  @P2 LOP3.LUT R228, R228, 0x10, RZ, 0xfc, !PT ;  /* 0x00000010e4e42812 */ /* 0x000fe200078efcff */
[----:B0-----:R-:W-:-:S05]  /*55950*/  VIADD R5, R5, UR41 ;  /* 0x0000002905057c36 */ /* 0x001fca0008000000 */
[----:B------:R0:W-:Y:S01]  /*55960*/  STL [R1+0x978], R5 ;  /* 0x0009780501007387 */ /* 0x0001e20000100800 */
[----:B------:R-:W-:Y:S02]  /*55970*/  LOP3.LUT R228, R228, 0xfffffff7, RZ, 0xc0, !PT ;  /* 0xfffffff7e4e47812 */ /* 0x000fe400078ec0ff */
[----:B------:R-:W-:Y:S01]  /*55980*/  ISETP.GE.AND P0, PT, R251, UR13, PT ;  /* 0x0000000dfb007c0c */ /* 0x000fe2000bf06270 */
[----:B0-----:R-:W-:Y:S01]  /*55990*/  VIADD R5, R5, UR48 ;  /* 0x0000003005057c36 */ /* 0x001fe20008000000 */
[----:B------:R-:W-:-:S04]  /*559a0*/  @P1 LOP3.LUT R228, R228, 0x8, RZ, 0xfc, !PT ;  /* 0x00000008e4e41812 */ /* 0x000fc800078efcff */
[----:B------:R0:W-:Y:S01]  /*559b0*/  STL [R1+0x97c], R5 ;  /* 0x00097c0501007387 */ /* 0x0001e20000100800 */
[----:B------:R-:W-:Y:S01]  /*559c0*/  ISETP.LT.AND P1, PT, R3, UR24, !P0 ;  /* 0x0000001803007c0c */ /* 0x000fe2000c721270 */
[----:B0-----:R-:W-:-:S05]  /*559d0*/  VIADD R5, R5, UR54 ;  /* 0x0000003605057c36 */ /* 0x001fca0008000000 */
[----:B------:R0:W-:Y:S01]  /*559e0*/  STL [R1+0x980], R5 ;  /* 0x0009800501007387 */ /* 0x0001e20000100800 */
[----:B------:R-:W-:Y:S02]  /*559f0*/  ISETP.LT.AND P0, PT, R2, UR10, !P0 ;  /* 0x0000000a02007c0c */ /* 0x000fe4000c701270 */
[----:B------:R-:W-:Y:S01]  /*55a00*/  LOP3.LUT R228, R228, 0xfffffffb, RZ, 0xc0, !PT ;  /* 0xfffffffbe4e47812 */ /* 0x000fe200078ec0ff */
[----:B0-----:R-:W-:-:S05]  /*55a10*/  VIADD R5, R5, UR56 ;  /* 0x0000003805057c36 */ /* 0x001fca0008000000 */
[----:B------:R0:W-:Y:S01]  /*55a20*/  STL [R1+0x984], R5 ;  /* 0x0009840501007387 */ /* 0x0001e20000100800 */
[----:B------:R-:W-:Y:S01]  /*55a30*/  @P1 LOP3.LUT R228, R228, 0x4, RZ, 0xfc, !PT ;  /* 0x00000004e4e41812 */ /* 0x000fe200078efcff */
[----:B0-----:R-:W-:-:S04]  /*55a40*/  VIADD R5, R5, UR42 ;  /* 0x0000002a05057c36 */ /* 0x001fc80008000000 */
[----:B------:R-:W-:Y:S01]  /*55a50*/  VIADD R251, R5, UR47 ;  /* 0x0000002f05fb7c36 */ /* 0x000fe20008000000 */
[----:B------:R0:W-:Y:S01]  /*55a60*/  STL [R1+0x988], R5 ;  /* 0x0009880501007387 */ /* 0x0001e20000100800 */
[----:B------:R-:W-:Y:S01]  /*55a70*/  LOP3.LUT R228, R228, 0xfffffffd, RZ, 0xc0, !PT ;  /* 0xfffffffde4e47812 */ /* 0x000fe200078ec0ff */
[----:B------:R-:W1:Y:S03]  /*55a80*/  S2R R237, SR_TID.X ;  /* 0x0000000000ed7919 */ /* 0x000e660000002100 */
[----:B------:R-:W-:Y:S01]  /*55a90*/  @P0 LOP3.LUT R228, R228, 0x2, RZ, 0xfc, !PT ;  /* 0x00000002e4e40812 */ /* 0x000fe200078efcff */
[----:B0-----:R-:W4:Y:S04]  /*55aa0*/  LDL.LU R5, [R1+0x1ac4] ;  /* 0x001ac40001057983 */ /* 0x001f280000300800 */
[----:B------:R0:W-:Y:S01]  /*55ab0*/  STL [R1+0xa40], R251 ;  /* 0x000a40fb01007387 */ /* 0x0001e20000100800 */
[----:B------:R-:W-:-:S02]  /*55ac0*/  ISETP.GE.AND P0, PT, R2, UR44, PT ;  /* 0x0000002c02007c0c */ /* 0x000fc4000bf06270 */
[----:B--2---:R-:W-:Y:S02]  /*55ad0*/  R2UR UR44, R188 ;  /* 0x00000000bc2c72ca */ /* 0x004fe400000e0000 */
[----:B------:R-:W2:Y:S01]  /*55ae0*/  S2R R188, SR_TID.X ;  /* 0x0000000000bc7919 */ /* 0x000ea20000002100 */
[----:B0-----:R-:W0:Y:S01]  /*55af0*/  S2R R251, SR_TID.X ;  /* 0x0000000000fb7919 */ /* 0x001e220000002100 */
[C---:B------:R-:W-:Y:S01]  /*55b00*/  VIADD R252, R0.reuse, 0xc3 ;  /* 0x000000c300fc7836 */ /* 0x040fe20000000000 */
[----:B---3--:R-:W-:Y:S01]  /*55b10*/  R2UR UR46, R41 ;  /* 0x00000000292e72ca */ /* 0x008fe200000e0000 */
[C---:B------:R-:W-:Y:S01]  /*55b20*/  VIADD R226, R0.reuse, 0xc2 ;  /* 0x000000c200e27836 */ /* 0x040fe20000000000 */
[----:B----4-:R-:W-:Y:S01]  /*55b30*/  R2UR UR45, R39 ;  /* 0x00000000272d72ca */ /* 0x010fe200000e0000 */
[----:B------:R-:W-:Y:S01]  /*55b40*/  VIADD R225, R0, 0xc1 ;  /* 0x000000c100e17836 */ /* 0x000fe20000000000 */
[----:B------:R-:W-:Y:S01]  /*55b50*/  ISETP.GE.AND P1, PT, R252, UR7, PT ;  /* 0x00000007fc007c0c */ /* 0x000fe2000bf26270 */
[----:B------:R-:W-:-:S02]  /*55b60*/  VIADD R227, R0, 0xc0 ;  /* 0x000000c000e37836 */ /* 0x000fc40000000000 */
[----:B-1----:R-:W-:Y:S02]  /*55b70*/  IMAD.SHL.U32 R237, R237, 0x40, RZ ;  /* 0x00000040eded7824 */ /* 0x002fe400078e00ff */
[C---:B------:R-:W-:Y:S02]  /*55b80*/  VIADD R224, R0.reuse, 0xbf ;  /* 0x000000bf00e07836 */ /* 0x040fe40000000000 */
[C---:B------:R-:W-:Y:S01]  /*55b90*/  VIADD R223, R0.reuse, 0xbe ;  /* 0x000000be00df7836 */ /* 0x040fe20000000000 */
[----:B------:R-:W-:Y:S01]  /*55ba0*/  LOP3.LUT R237, R237, 0x400, RZ, 0xc0, !PT ;  /* 0x00000400eded7812 */ /* 0x000fe200078ec0ff */
[C---:B------:R-:W-:Y:S02]  /*55bb0*/  VIADD R222, R0.reuse, 0xbd ;  /* 0x000000bd00de7836 */ /* 0x040fe40000000000 */
[C---:B------:R-:W-:Y:S02]  /*55bc0*/  VIADD R221, R0.reuse, 0xbc ;  /* 0x000000bc00dd7836 */ /* 0x040fe40000000000 */
[----:B------:R-:W-:-:S02]  /*55bd0*/  VIADD R220, R0, 0xbb ;  /* 0x000000bb00dc7836 */ /* 0x000fc40000000000 */
[C---:B------:R-:W-:Y:S02]  /*55be0*/  VIADD R219, R0.reuse, 0xba ;  /* 0x000000ba00db7836 */ /* 0x040fe40000000000 */
[----:B------:R-:W-:Y:S01]  /*55bf0*/  VIADD R218, R0, 0xb9 ;  /* 0x000000b900da7836 */ /* 0x000fe20000000000 */
[----:B--2---:R-:W-:Y:S01]  /*55c00*/  LOP3.LUT R188, R188, 0x7f, RZ, 0xc0, !PT ;  /* 0x0000007fbcbc7812 */ /* 0x004fe200078ec0ff */
[----:B0-----:R-:W-:Y:S02]  /*55c10*/  IMAD.SHL.U32 R251, R251, 0x10, RZ ;  /* 0x00000010fbfb7824 */ /* 0x001fe400078e00ff */
[C---:B------:R-:W-:Y:S02]  /*55c20*/  VIADD R217, R0.reuse, 0xb8 ;  /* 0x000000b800d97836 */ /* 0x040fe40000000000 */
[C---:B------:R-:W-:Y:S01]  /*55c30*/  VIADD R216, R0.reuse, 0xb7 ;  /* 0x000000b700d87836 */ /* 0x040fe20000000000 */
[----:B------:R-:W-:Y:S01]  /*55c40*/  LOP3.LUT R251, R251, 0xf0, RZ, 0xc0, !PT ;  /* 0x000000f0fbfb7812 */ /* 0x000fe200078ec0ff */
[----:B------:R-:W-:-:S02]  /*55c50*/  VIADD R215, R0, 0xb6 ;  /* 0x000000b600d77836 */ /* 0x000fc40000000000 */
[C---:B------:R-:W-:Y:S02]  /*55c60*/  VIADD R214, R0.reuse, 0xb5 ;  /* 0x000000b500d67836 */ /* 0x040fe40000000000 */
[C---:B------:R-:W-:Y:S02]  /*55c70*/  VIADD R213, R0.reuse, 0xb4 ;  /* 0x000000b400d57836 */ /* 0x040fe40000000000 */
[C---:B------:R-:W-:Y:S02]  /*55c80*/  VIADD R212, R0.reuse, 0xb3 ;  /* 0x000000b300d47836 */ /* 0x040fe40000000000 */
[C---:B------:R-:W-:Y:S02]  /*55c90*/  VIADD R211, R0.reuse, 0xb2 ;  /* 0x000000b200d37836 */ /* 0x040fe40000000000 */
[C---:B------:R-:W-:Y:S02]  /*55ca0*/  VIADD R210, R0.reuse, 0xb1 ;  /* 0x000000b100d27836 */ /* 0x040fe40000000000 */
        /* <DEDUP_REMOVED lines=175> */
[----:B------:R-:W-:Y:S01]  /*567a0*/  VIADD R33, R0, 0x1 ;  /* 0x0000000100217836 */ /* 0x000fe20000000000 */
[----:B------:R-:W-:Y:S01]  /*567b0*/  ISETP.GE.AND P2, PT, R226, UR9, PT ;  /* 0x00000009e2007c0c */ /* 0x000fe2000bf46270 */
[----:B------:R-:W-:Y:S01]  /*567c0*/  ULDC.64 UR28, c[0x0][0x228] ;  /* 0x00008a00001c7ab9 */ /* 0x000fe20000000a00 */
[----:B------:R-:W-:Y:S01]  /*567d0*/  ULDC.64 UR32, c[0x0][0x228] ;  /* 0x00008a0000207ab9 */ /* 0x000fe20000000a00 */
[----:B------:R-:W-:Y:S01]  /*567e0*/  LOP3.LUT R238, R238, 0x7fffffff, RZ, 0xc0, !PT ;  /* 0x7fffffffeeee7812 */ /* 0x000fe200078ec0ff */
[----:B------:R-:W-:Y:S01]  /*567f0*/  ULDC.64 UR30, c[0x0][0x228] ;  /* 0x00008a00001e7ab9 */ /* 0x000fe20000000a00 */
[----:B------:R-:W-:Y:S01]  /*56800*/  ISETP.LT.AND P3, PT, R2, UR28, !P2 ;  /* 0x0000001c02007c0c */ /* 0x000fe2000d761270 */
[----:B------:R-:W-:Y:S01]  /*56810*/  ULDC.64 UR26, c[0x0][0x228] ;  /* 0x00008a00001a7ab9 */ /* 0x000fe20000000a00 */
[----:B------:R-:W-:Y:S01]  /*56820*/  ISETP.LT.AND P4, PT, R3, UR32, !P2 ;  /* 0x0000002003007c0c */ /* 0x000fe2000d781270 */
[----:B------:R-:W-:Y:S01]  /*56830*/  ULDC.64 UR34, c[0x0][0x228] ;  /* 0x00008a0000227ab9 */ /* 0x000fe20000000a00 */
[----:B------:R-:W-:Y:S01]  /*56840*/  ISETP.GE.AND P2, PT, R227, UR19, PT ;  /* 0x00000013e3007c0c */ /* 0x000fe2000bf46270 */
[----:B------:R-:W-:Y:S01]  /*56850*/  ULDC.64 UR36, c[0x0][0x228] ;  /* 0x00008a0000247ab9 */ /* 0x000fe20000000a00 */
[----:B------:R-:W-:Y:S01]  /*56860*/  LOP3.LUT R228, R228, 0xfffffffe, RZ, 0xc0, !PT ;  /* 0xfffffffee4e47812 */ /* 0x000fe200078ec0ff */
[----:B------:R-:W-:Y:S01]  /*56870*/  ULDC.64 UR38, c[0x0][0x228] ;  /* 0x00008a0000267ab9 */ /* 0x000fe20000000a00 */
[----:B------:R-:W-:Y:S01]  /*56880*/  ULDC.64 UR40, c[0x0][0x228] ;  /* 0x00008a0000287ab9 */ /* 0x000fe20000000a00 */
[----:B------:R-:W-:Y:S01]  /*56890*/  ULDC UR28, c[0x0][0x228] ;  /* 0x00008a00001c7ab9 */ /* 0x000fe20000000800 */
[----:B------:R-:W-:Y:S01]  /*568a0*/  ULDC UR61, c[0x0][0x228] ;  /* 0x00008a00003d7ab9 */ /* 0x000fe20000000800 */
[----:B------:R-:W-:Y:S01]  /*568b0*/  ULDC UR60, c[0x0][0x228] ;  /* 0x00008a00003c7ab9 */ /* 0x000fe20000000800 */
[----:B------:R-:W-:Y:S01]  /*568c0*/  ULDC UR59, c[0x0][0x228] ;  /* 0x00008a00003b7ab9 */ /* 0x000fe20000000800 */
[----:B------:R-:W-:Y:S01]  /*568d0*/  @P3 LOP3.LUT R238, R238, 0x80000000, RZ, 0xfc, !PT ;  /* 0x80000000eeee3812 */ /* 0x000fe200078efcff */
[----:B------:R-:W-:Y:S01]  /*568e0*/  ULDC UR4, c[0x0][0x228] ;  /* 0x00008a0000047ab9 */ /* 0x000fe20000000800 */
[----:B------:R-:W-:Y:S01]  /*568f0*/  ISETP.LT.AND P3, PT, R3, UR30, !P2 ;  /* 0x0000001e03007c0c */ /* 0x000fe2000d761270 */
[----:B------:R-:W-:Y:S01]  /*56900*/  ULDC UR5, c[0x0][0x228] ;  /* 0x00008a0000057ab9 */ /* 0x000fe20000000800 */
[----:B------:R-:W-:Y:S01]  /*56910*/  ISETP.LT.AND P2, PT, R2, UR26, !P2 ;  /* 0x0000001a02007c0c */ /* 0x000fe2000d741270 */
[----:B------:R-:W-:Y:S01]  /*56920*/  ULDC UR6, c[0x0][0x228] ;  /* 0x00008a0000067ab9 */ /* 0x000fe20000000800 */
[----:B------:R-:W-:Y:S01]  /*56930*/  LOP3.LUT R238, R238, 0xbfffffff, RZ, 0xc0, !PT ;  /* 0xbfffffffeeee7812 */ /* 0x000fe200078ec0ff */
[----:B------:R-:W-:Y:S01]  /*56940*/  ULDC UR7, c[0x0][0x228] ;  /* 0x00008a0000077ab9 */ /* 0x000fe20000000800 */
[----:B------:R-:W-:Y:S01]  /*56950*/  @P4 LOP3.LUT R228, R228, 0x1, RZ, 0xfc, !PT ;  /* 0x00000001e4e44812 */ /* 0x000fe200078efcff */
[----:B------:R-:W-:Y:S01]  /*56960*/  ULDC UR8, c[0x0][0x228] ;  /* 0x00008a0000087ab9 */ /* 0x000fe20000000800 */
[----:B------:R-:W-:Y:S01]  /*56970*/  ULDC UR10, c[0x0][0x228] ;  /* 0x00008a00000a7ab9 */ /* 0x000fe20000000800 */
[----:B------:R-:W-:Y:S01]  /*56980*/  ULDC UR12, c[0x0][0x228] ;  /* 0x00008a00000c7ab9 */ /* 0x000fe20000000800 */
[----:B------:R-:W-:Y:S01]  /*56990*/  ULDC UR13, c[0x0][0x228] ;  /* 0x00008a00000d7ab9 */ /* 0x000fe20000000800 */
[----:B------:R-:W-:Y:S01]  /*569a0*/  ULDC UR14, c[0x0][0x228] ;  /* 0x00008a00000e7ab9 */ /* 0x000fe20000000800 */
[----:B------:R-:W-:Y:S01]  /*569b0*/  ULDC UR16, c[0x0][0x228] ;  /* 0x00008a0000107ab9 */ /* 0x000fe20000000800 */
[----:B------:R-:W-:Y:S01]  /*569c0*/  @P3 LOP3.LUT R238, R238, 0x40000000, RZ, 0xfc, !PT ;  /* 0x40000000eeee3812 */ /* 0x000fe200078efcff */
[----:B------:R-:W-:Y:S01]  /*569d0*/  ULDC UR17, c[0x0][0x228] ;  /* 0x00008a0000117ab9 */ /* 0x000fe20000000800 */
[----:B------:R-:W-:Y:S01]  /*569e0*/  ULDC UR18, c[0x0][0x228] ;  /* 0x00008a0000127ab9 */ /* 0x000fe20000000800 */
[----:B------:R-:W-:Y:S01]  /*569f0*/  LOP3.LUT R239, R239, 0x7fffffff, RZ, 0xc0, !PT ;  /* 0x7fffffffefef7812 */ /* 0x000fe200078ec0ff */
[----:B------:R-:W-:Y:S01]  /*56a00*/  ULDC UR30, c[0x0][0x228] ;  /* 0x00008a00001e7ab9 */ /* 0x000fe20000000800 */
[----:B------:R-:W-:Y:S01]  /*56a10*/  LOP3.LUT R238, R238, 0xdfffffff, RZ, 0xc0, !PT ;  /* 0xdfffffffeeee7812 */ /* 0x000fe200078ec0ff */
[----:B------:R-:W-:Y:S01]  /*56a20*/  ULDC UR20, c[0x0][0x228] ;  /* 0x00008a0000147ab9 */ /* 0x000fe20000000800 */
[----:B------:R-:W-:Y:S01]  /*56a30*/  ULDC UR22, c[0x0][0x228] ;  /* 0x00008a0000167ab9 */ /* 0x000fe20000000800 */
[----:B------:R-:W-:Y:S01]  /*56a40*/  ULDC UR23, c[0x0][0x228] ;  /* 0x00008a0000177ab9 */ /* 0x000fe20000000800 */
[----:B------:R-:W-:Y:S01]  /*56a50*/  @P2 LOP3.LUT R238, R238, 0x20000000, RZ, 0xfc, !PT ;  /* 0x20000000eeee2812 */ /* 0x000fe200078efcff */
[----:B------:R-:W-:Y:S01]  /*56a60*/  ULDC UR47, c[0x0][0x228] ;  /* 0x00008a00002f7ab9 */ /* 0x000fe20000000800 */
[----:B------:R-:W-:Y:S01]  /*56a70*/  ISETP.GE.AND P2, PT, R223, UR25, PT ;  /* 0x00000019df007c0c */ /* 0x000fe2000bf46270 */
[----:B------:R-:W-:Y:S01]  /*56a80*/  ULDC.64 UR24, c[0x0][0x228] ;  /* 0x00008a0000187ab9 */ /* 0x000fe20000000a00 */
[----:B------:R-:W-:Y:S01]  /*56a90*/  LOP3.LUT R238, R238, 0xefffffff, RZ, 0xc0, !PT ;  /* 0xefffffffeeee7812 */ /* 0x000fe200078ec0ff */
[----:B------:R-:W-:Y:S01]  /*56aa0*/  ULDC UR48, c[0x0][0x228] ;  /* 0x00008a0000307ab9 */ /* 0x000fe20000000800 */
[----:B------:R-:W-:Y:S01]  /*56ab0*/  ISETP.LT.AND P4, PT, R3, UR34, !P2 ;  /* 0x0000002203007c0c */ /* 0x000fe2000d781270 */
[----:B------:R-:W-:Y:S01]  /*56ac0*/  ULDC UR49, c[0x0][0x228] ;  /* 0x00008a0000317ab9 */ /* 0x000fe20000000800 */
[----:B------:R-:W-:Y:S01]  /*56ad0*/  ISETP.LT.AND P3, PT, R2, UR36, !P2 ;  /* 0x0000002402007c0c */ /* 0x000fe2000d761270 */
[----:B------:R-:W-:Y:S01]  /*56ae0*/  ULDC UR50, c[0x0][0x228] ;  /* 0x00008a0000327ab9 */ /* 0x000fe20000000800 */
[----:B------:R-:W-:Y:S01]  /*56af0*/  ISETP.GE.AND P2, PT, R221, UR33, PT ;  /* 0x00000021dd007c0c */ /* 0x000fe2000bf46270 */
[----:B------:R-:W-:Y:S01]  /*56b00*/  ULDC.64 UR32, c[0x0][0x228] ;  /* 0x00008a0000207ab9 */ /* 0x000fe20000000a00 */
[----:B------:R-:W-:Y:S01]  /*56b10*/  ULDC UR51, c[0x0][0x228] ;  /* 0x00008a0000337ab9 */ /* 0x000fe20000000800 */
[----:B------:R-:W-:Y:S01]  /*56b20*/  ULDC UR52, c[0x0][0x228] ;  /* 0x00008a0000347ab9 */ /* 0x000fe20000000800 */
[----:B------:R-:W-:Y:S01]  /*56b30*/  ULDC UR53, c[0x0][0x228] ;  /* 0x00008a0000357ab9 */ /* 0x000fe20000000800 */
[----:B------:R-:W-:Y:S01]  /*56b40*/  LOP3.LUT R240, R240, 0x7fffffff, RZ, 0xc0, !PT ;  /* 0x7ffffffff0f07812 */ /* 0x000fe200078ec0ff */
[----:B------:R-:W-:Y:S01]  /*56b50*/  ULDC UR54, c[0x0][0x228] ;  /* 0x00008a0000367ab9 */ /* 0x000fe20000000800 */
[----:B------:R-:W-:Y:S01]  /*56b60*/  ULDC UR55, c[0x0][0x228] ;  /* 0x00008a0000377ab9 */ /* 0x000fe20000000800 */
[----:B------:R-:W-:Y:S01]  /*56b70*/  ULDC UR56, c[0x0][0x228] ;  /* 0x00008a0000387ab9 */ /* 0x000fe20000000800 */
[----:B------:R-:W-:Y:S01]  /*56b80*/  @P4 LOP3.LUT R238, R238, 0x10000000, RZ, 0xfc, !PT ;  /* 0x10000000eeee4812 */ /* 0x000fe200078efcff */
        /* <DEDUP_REMOVED lines=12> */
[----:B------:R-:W-:Y:S01]  /*56c50*/  ULDC.64 UR42, c[0x0][0x228] ;  /* 0x00008a00002a7ab9 */ /* 0x000fe20000000a00 */
[----:B------:R-:W-:Y:S01]  /*56c60*/  LOP3.LUT R238, R238, 0xfffbffff, RZ, 0xc0, !PT ;  /* 0xfffbffffeeee7812 */ /* 0x000fe200078ec0ff */
[----:B------:R-:W-:Y:S01]  /*56c70*/  ULDC UR40, c[0x0][0x228] ;  /* 0x00008a0000287ab9 */ /* 0x000fe20000000800 */
[----:B------:R-:W-:-:S02]  /*56c80*/  LOP3.LUT R241, R241, 0x7fffffff, RZ, 0xc0, !PT ;  /* 0x7ffffffff1f17812 */ /* 0x000fc400078ec0ff */
[----:B------:R-:W-:Y:S02]  /*56c90*/  LOP3.LUT R242, R242, 0x7fffffff, RZ, 0xc0, !PT ;  /* 0x7ffffffff2f27812 */ /* 0x000fe400078ec0ff */
[----:B------:R-:W-:Y:S01]  /*56ca0*/  ISETP.LT.AND P0, PT, R0, UR43, !P0 ;  /* 0x0000002b00007c0c */ /* 0x000fe2000c701270 */
[----:B------:R-:W-:Y:S01]  /*56cb0*/  ULDC UR43, c[0x0][0x228] ;  /* 0x00008a00002b7ab9 */ /* 0x000fe20000000800 */
[----:B------:R-:W-:Y:S02]  /*56cc0*/  LOP3.LUT R243, R243, 0x7fffffff, RZ, 0xc0, !PT ;  /* 0x7ffffffff3f37812 */ /* 0x000fe400078ec0ff */
[----:B------:R-:W-:Y:S02]  /*56cd0*/  @P3 LOP3.LUT R238, R238, 0x40000, RZ, 0xfc, !PT ;  /* 0x00040000eeee3812 */ /* 0x000fe400078efcff */
[----:B------:R-:W-:Y:S02]  /*56ce0*/  LOP3.LUT R244, R244, 0x7fffffff, RZ, 0xc0, !PT ;  /* 0x7ffffffff4f47812 */ /* 0x000fe400078ec0ff */
[----:B------:R-:W-:-:S02]  /*56cf0*/  LOP3.LUT R238, R238, 0xfffdffff, RZ, 0xc0, !PT ;  /* 0xfffdffffeeee7812 */ /* 0x000fc400078ec0ff */
[----:B------:R-:W-:Y:S02]  /*56d00*/  LOP3.LUT R245, R245, 0x7fffffff, RZ, 0xc0, !PT ;  /* 0x7ffffffff5f57812 */ /* 0x000fe400078ec0ff */
[----:B------:R-:W-:Y:S02]  /*56d10*/  @P2 LOP3.LUT R238, R238, 0x20000, RZ, 0xfc, !PT ;  /* 0x00020000eeee2812 */ /* 0x000fe400078efcff */
[----:B------:R-:W-:Y:S02]  /*56d20*/  ISETP.GE.AND P2, PT, R219, UR31, PT ;  /* 0x0000001fdb007c0c */ /* 0x000fe4000bf46270 */
[----:B------:R-:W-:Y:S02]  /*56d30*/  LOP3.LUT R238, R238, 0xffffbfff, RZ, 0xc0, !PT ;  /* 0xffffbfffeeee7812 */ /* 0x000fe400078ec0ff */
[----:B------:R-:W-:Y:S01]  /*56d40*/  ISETP.LT.AND P3, PT, R3, UR24, !P2 ;  /* 0x0000001803007c0c */ /* 0x000fe2000d761270 */
[----:B------:R-:W-:Y:S01]  /*56d50*/  ULDC UR24, c[0x0][0x228] ;  /* 0x00008a0000187ab9 */ /* 0x000fe20000000800 */
[----:B------:R-:W-:Y:S01]  /*56d60*/  ISETP.LT.AND P2, PT, R2, UR32, !P2 ;  /* 0x0000002002007c0c */ /* 0x000fe2000d741270 */
[----:B------:R-:W-:Y:S01]  /*56d70*/  ULDC UR32, c[0x0][0x228] ;  /* 0x00008a0000207ab9 */ /* 0x000fe20000000800 */
[----:B------:R-:W-:-:S02]  /*56d80*/  LOP3.LUT R246, R246, 0x7fffffff, RZ, 0xc0, !PT ;  /* 0x7ffffffff6f67812 */ /* 0x000fc400078ec0ff */
[----:B------:R-:W-:Y:S02]  /*56d90*/  LOP3.LUT R247, R247, 0x7fffffff, RZ, 0xc0, !PT ;  /* 0x7ffffffff7f77812 */ /* 0x000fe400078ec0ff */
[----:B------:R-:W-:Y:S02]  /*56da0*/  LOP3.LUT R248, R248, 0x7fffffff, RZ, 0xc0, !PT ;  /* 0x7ffffffff8f87812 */ /* 0x000fe400078ec0ff */
[----:B------:R-:W-:-:S03]  /*56db0*/  LOP3.LUT R249, R249, 0x7fffffff, RZ, 0xc0, !PT ;  /* 0x7ffffffff9f97812 */ /* 0x000fc600078ec0ff */
[----:B------:R-:W-:-:S04]  /*56dc0*/  @P3 LOP3.LUT R238, R238, 0x4000, RZ, 0xfc, !PT ;  /* 0x00004000eeee3812 */ /* 0x000fc800078efcff */
[----:B------:R-:W-:-:S04]  /*56dd0*/  LOP3.LUT R238, R238, 0xffffdfff, RZ, 0xc0, !PT ;  /* 0xffffdfffeeee7812 */ /* 0x000fc800078ec0ff */
        /* <DEDUP_REMOVED lines=9> */
[----:B------:R-:W-:Y:S02]  /*56e70*/  ISETP.GE.AND P1, PT, R225, UR15, PT ;  /* 0x0000000fe1007c0c */ /* 0x000fe4000bf26270 */
[----:B------:R-:W-:Y:S02]  /*56e80*/  LOP3.LUT R238, R238, 0xfdffffff, RZ, 0xc0, !PT ;  /* 0xfdffffffeeee7812 */ /* 0x000fe400078ec0ff */
[----:B------:R-:W-:Y:S01]  /*56e90*/  ISETP.LT.AND P2, PT, R3, UR60, !P1 ;  /* 0x0000003c03007c0c */ /* 0x000fe2000cf41270 */
[----:B------:R-:W-:Y:S01]  /*56ea0*/  ULDC UR60, c[0x0][0x228] ;  /* 0x00008a00003c7ab9 */ /* 0x000fe20000000800 */
[----:B------:R-:W-:Y:S01]  /*56eb0*/  ISETP.LT.AND P1, PT, R2, UR59, !P1 ;  /* 0x0000003b02007c0c */ /* 0x000fe2000cf21270 */
[----:B------:R-:W-:-:S10]  /*56ec0*/  ULDC UR59, c[0x0][0x228] ;  /* 0x00008a00003b7ab9 */ /* 0x000fd40000000800 */
        /* <DEDUP_REMOVED lines=8> */
[----:B------:R-:W-:-:S09]  /*56f50*/  ISETP.GE.AND P1, PT, R222, UR11, PT ;  /* 0x0000000bde007c0c */ /* 0x000fd2000bf26270 */
[----:B------:R-:W-:Y:S02]  /*56f60*/  @P3 LOP3.LUT R238, R238, 0x800000, RZ, 0xfc, !PT ;  /* 0x00800000eeee3812 */ /* 0x000fe400078efcff */
[----:B------:R-:W-:Y:S02]  /*56f70*/  ISETP.LT.AND P3, PT, R3, UR6, !P1 ;  /* 0x0000000603007c0c */ /* 0x000fe4000cf61270 */
[----:B------:R-:W-:-:S04]  /*56f80*/  LOP3.LUT R238, R238, 0xffbfffff, RZ, 0xc0, !PT ;  /* 0xffbfffffeeee7812 */ /* 0x000fc800078ec0ff */
[----:B------:R-:W-:Y:S02]  /*56f90*/  @P2 LOP3.LUT R238, R238, 0x400000, RZ, 0xfc, !PT ;  /* 0x00400000eeee2812 */ /* 0x000fe400078efcff */
[----:B------:R-:W-:Y:S01]  /*56fa0*/  ISETP.LT.AND P2, PT, R2, UR7, !P1 ;  /* 0x0000000702007c0c */ /* 0x000fe2000cf41270 */
[----:B------:R-:W-:Y:S01]  /*56fb0*/  ULDC.64 UR6, c[0x0][0x228] ;  /* 0x00008a0000067ab9 */ /* 0x000fe20000000a00 */
[----:B------:R-:W-:Y:S02]  /*56fc0*/  LOP3.LUT R238, R238, 0xffefffff, RZ, 0xc0, !PT ;  /* 0xffefffffeeee7812 */ /* 0x000fe400078ec0ff */
[----:B------:R-:W-:Y:S02]  /*56fd0*/  ISETP.GE.AND P1, PT, R220, UR29, PT ;  /* 0x0000001ddc007c0c */ /* 0x000fe4000bf26270 */
[----:B------:R-:W-:Y:S02]  /*56fe0*/  @P3 LOP3.LUT R238, R238, 0x100000, RZ, 0xfc, !PT ;  /* 0x00100000eeee3812 */ /* 0x000fe400078efcff */
[----:B------:R-:W-:Y:S01]  /*56ff0*/  ISETP.LT.AND P3, PT, R3, UR8, !P1 ;  /* 0x0000000803007c0c */ /* 0x000fe2000cf61270 */
[----:B------:R-:W-:Y:S01]  /*57000*/  ULDC UR8, c[0x0][0x228] ;  /* 0x00008a0000087ab9 */ /* 0x000fe20000000800 */
[----:B------:R-:W-:-:S04]  /*57010*/  LOP3.LUT R238, R238, 0xfff7ffff, RZ, 0xc0, !PT ;  /* 0xfff7ffffeeee7812 */ /* 0x000fc800078ec0ff */
[----:B------:R-:W-:Y:S02]  /*57020*/  @P2 LOP3.LUT R238, R238, 0x80000, RZ, 0xfc, !PT ;  /* 0x00080000eeee2812 */ /* 0x000fe400078efcff */
[----:B------:R-:W-:Y:S01]  /*57030*/  ISETP.LT.AND P2, PT, R2, UR10, !P1 ;  /* 0x0000000a02007c0c */ /* 0x000fe2000cf41270 */
[----:B------:R-:W-:Y:S01]  /*57040*/  ULDC.64 UR10, c[0x0][0x228] ;  /* 0x00008a00000a7ab9 */ /* 0x000fe20000000a00 */
[----:B------:R-:W-:Y:S02]  /*57050*/  LOP3.LUT R238, R238, 0xfffeffff, RZ, 0xc0, !PT ;  /* 0xfffeffffeeee7812 */ /* 0x000fe400078ec0ff */
[----:B------:R-:W-:Y:S02]  /*57060*/  ISETP.GE.AND P1, PT, R218, UR27, PT ;  /* 0x0000001bda007c0c */ /* 0x000fe4000bf26270 */
[----:B------:R-:W-:Y:S02]  /*57070*/  @P3 LOP3.LUT R238, R238, 0x10000, RZ, 0xfc, !PT ;  /* 0x00010000eeee3812 */ /* 0x000fe400078efcff */
[----:B------:R-:W-:-:S02]  /*57080*/  ISETP.LT.AND P3, PT, R3, UR12, !P1 ;  /* 0x0000000c03007c0c */ /* 0x000fc4000cf61270 */
[----:B------:R-:W-:-:S04]  /*57090*/  LOP3.LUT R238, R238, 0xffff7fff, RZ, 0xc0, !PT ;  /* 0xffff7fffeeee7812 */ /* 0x000fc800078ec0ff */
[----:B------:R-:W-:Y:S02]  /*570a0*/  @P2 LOP3.LUT R238, R238, 0x8000, RZ, 0xfc, !PT ;  /* 0x00008000eeee2812 */ /* 0x000fe400078efcff */
[----:B------:R-:W-:Y:S01]  /*570b0*/  ISETP.LT.AND P2, PT, R2, UR13, !P1 ;  /* 0x0000000d02007c0c */ /* 0x000fe2000cf41270 */
[----:B------:R-:W-:Y:S01]  /*570c0*/  ULDC.64 UR12, c[0x0][0x228] ;  /* 0x00008a00000c7ab9 */ /* 0x000fe20000000a00 */
[----:B------:R-:W-:Y:S02]  /*570d0*/  LOP3.LUT R238, R238, 0xffffefff, RZ, 0xc0, !PT ;  /* 0xffffefffeeee7812 */ /* 0x000fe400078ec0ff */
[----:B------:R-:W-:Y:S01]  /*570e0*/  ISETP.GE.AND P1, PT, R217, UR35, PT ;  /* 0x00000023d9007c0c */ /* 0x000fe2000bf26270 */
[----:B------:R-:W-:Y:S01]  /*570f0*/  ULDC UR35, c[0x0][0x228] ;  /* 0x00008a0000237ab9 */ /* 0x000fe20000000800 */
        /* <DEDUP_REMOVED lines=13> */
[----:B------:R-:W-:Y:S02]  /*571d0*/  ISETP.LT.AND P2, PT, R2, UR16, !P1 ;  /* 0x0000001002007c0c */ /* 0x000fe4000cf41270 */
        /* <DEDUP_REMOVED lines=33> */
[----:B------:R-:W-:-:S10]  /*573f0*/  ULDC.64 UR28, c[0x0][0x228] ;  /* 0x00008a00001c7ab9 */ /* 0x000fd40000000a00 */
[----:B------:R-:W-:Y:S02]  /*57400*/  @P2 LOP3.LUT R238, R238, 0x1, RZ, 0xfc, !PT ;  /* 0x00000001eeee2812 */ /* 0x000fe400078efcff */
[----:B------:R-:W-:Y:S02]  /*57410*/  @P1 LOP3.LUT R239, R239, 0x80000000, RZ, 0xfc, !PT ;  /* 0x80000000efef1812 */ /* 0x000fe400078efcff */
[----:B------:R-:W-:Y:S01]  /*57420*/  ISETP.GE.AND P1, PT, R211, UR5, PT ;  /* 0x00000005d3007c0c */ /* 0x000fe2000bf26270 */
[----:B------:R-:W-:Y:S01]  /*57430*/  ULDC.64 UR4, c[0x0][0x228] ;  /* 0x00008a0000047ab9 */ /* 0x000fe20000000a00 */
[----:B------:R-:W-:Y:S02]  /*57440*/  LOP3.LUT R239, R239, 0xbfffffff, RZ, 0xc0, !PT ;  /* 0xbfffffffefef7812 */ /* 0x000fe400078ec0ff */
[----:B------:R-:W-:Y:S02]  /*57450*/  ISETP.LT.AND P2, PT, R3, UR28, !P1 ;  /* 0x0000001c03007c0c */ /* 0x000fe4000cf41270 */
[----:B------:R-:W-:Y:S01]  /*57460*/  ISETP.LT.AND P1, PT, R2, UR30, !P1 ;  /* 0x0000001e02007c0c */ /* 0x000fe2000cf21270 */
[----:B------:R-:W-:-:S10]  /*57470*/  ULDC UR30, c[0x0][0x228] ;  /* 0x00008a00001e7ab9 */ /* 0x000fd40000000800 */
        /* <DEDUP_REMOVED lines=44> */
[----:B------:R-:W-:Y:S01]  /*57740*/  ULDC UR30, c[0x0][0x228] ;  /* 0x00008a00001e7ab9 */ /* 0x000fe20000000800 */
[----:B------:R-:W-:Y:S01]  /*57750*/  ISETP.GE.AND P1, PT, R205, UR29, PT ;  /* 0x0000001dcd007c0c */ /* 0x000fe2000bf26270 */
[----:B------:R-:W-:-:S08]  /*57760*/  ULDC.64 UR28, c[0x0][0x228] ;  /* 0x00008a00001c7ab9 */ /* 0x000fd00000000a00 */
[----:B------:R-:W-:Y:S02]  /*57770*/  @P3 LOP3.LUT R239, R239, 0x100000, RZ, 0xfc, !PT ;  /* 0x00100000efef3812 */ /* 0x000fe400078efcff */
[----:B------:R-:W-:Y:S02]  /*57780*/  ISETP.LT.AND P3, PT, R3, UR16, !P1 ;  /* 0x0000001003007c0c */ /* 0x000fe4000cf61270 */
[----:B------:R-:W-:-:S04]  /*57790*/  LOP3.LUT R239, R239, 0xfff7ffff, RZ, 0xc0, !PT ;  /* 0xfff7ffffefef7812 */ /* 0x000fc800078ec0ff */
[----:B------:R-:W-:Y:S02]  /*577a0*/  @P2 LOP3.LUT R239, R239, 0x80000, RZ, 0xfc, !PT ;  /* 0x00080000efef2812 */ /* 0x000fe400078efcff */
[----:B------:R-:W-:Y:S01]  /*577b0*/  ISETP.LT.AND P2, PT, R2, UR20, !P1 ;  /* 0x0000001402007c0c */ /* 0x000fe2000cf41270 */
[----:B------:R-:W-:Y:S01]  /*577c0*/  ULDC.64 UR20, c[0x0][0x228] ;  /* 0x00008a0000147ab9 */ /* 0x000fe20000000a00 */
[----:B------:R-:W-:Y:S02]  /*577d0*/  LOP3.LUT R239, R239, 0xfffbffff, RZ, 0xc0, !PT ;  /* 0xfffbffffefef7812 */ /* 0x000fe400078ec0ff */
[----:B------:R-:W-:Y:S01]  /*577e0*/  ISETP.GE.AND P1, PT, R204, UR5, PT ;  /* 0x00000005cc007c0c */ /* 0x000fe2000bf26270 */
[----:B------:R-:W-:Y:S01]  /*577f0*/  ULDC.64 UR4, c[0x0][0x228] ;  /* 0x00008a0000047ab9 */ /* 0x000fe20000000a00 */
[----:B------:R-:W-:Y:S02]  /*57800*/  @P3 LOP3.LUT R239, R239, 0x40000, RZ, 0xfc, !PT ;  /* 0x00040000efef3812 */ /* 0x000fe400078efcff */
[----:B------:R-:W-:-:S02]  /*57810*/  ISETP.LT.AND P3, PT, R3, UR20, !P1 ;  /* 0x0000001403007c0c */ /* 0x000fc4000cf61270 */
[----:B------:R-:W-:-:S04]  /*57820*/  LOP3.LUT R239, R239, 0xfffdffff, RZ, 0xc0, !PT ;  /* 0xfffdffffefef7812 */ /* 0x000fc800078ec0ff */
[----:B------:R-:W-:Y:S02]  /*57830*/  @P2 LOP3.LUT R239, R239, 0x20000, RZ, 0xfc, !PT ;  /* 0x00020000efef2812 */ /* 0x000fe400078efcff */
[----:B------:R-:W-:Y:S02]  /*57840*/  ISETP.LT.AND P2, PT, R2, UR22, !P1 ;  /* 0x0000001602007c0c */ /* 0x000fe4000cf41270 */
[----:B------:R-:W-:Y:S02]  /*57850*/  LOP3.LUT R239, R239, 0xfffeffff, RZ, 0xc0, !PT ;  /* 0xfffeffffefef7812 */ /* 0x000fe400078ec0ff */
[----:B------:R-:W-:Y:S01]  /*57860*/  ISETP.GE.AND P1, PT, R203, UR7, PT ;  /* 0x00000007cb007c0c */ /* 0x000fe2000bf26270 */
[----:B------:R-:W-:Y:S01]  /*57870*/  ULDC.64 UR6, c[0x0][0x228] ;  /* 0x00008a0000067ab9 */ /* 0x000fe20000000a00 */
        /* <DEDUP_REMOVED lines=8> */
[----:B------:R-:W-:Y:S01]  /*57900*/  ISETP.GE.AND P1, PT, R202, UR11, PT ;  /* 0x0000000bca007c0c */ /* 0x000fe2000bf26270 */
[----:B------:R-:W-:Y:S01]  /*57910*/  ULDC.64 UR10, c[0x0][0x228] ;  /* 0x00008a00000a7ab9 */ /* 0x000fe20000000a00 */
[----:B------:R-:W-:-:S04]  /*57920*/  @P3 LOP3.LUT R239, R239, 0x4000, RZ, 0xfc, !PT ;  /* 0x00004000efef3812 */ /* 0x000fc800078efcff */
[----:B------:R-:W-:-:S04]  /*57930*/  LOP3.LUT R239, R239, 0xffffdfff, RZ, 0xc0, !PT ;  /* 0xffffdfffefef7812 */ /* 0x000fc800078ec0ff */
[----:B------:R-:W-:Y:S02]  /*57940*/  @P2 LOP3.LUT R239, R239, 0x2000, RZ, 0xfc, !PT ;  /* 0x00002000efef2812 */ /* 0x000fe400078efcff */
[----:B------:R-:W-:Y:S02]  /*57950*/  ISETP.LT.AND P2, PT, R3, UR6, !P1 ;  /* 0x0000000603007c0c */ /* 0x000fe4000cf41270 */
[----:B------:R-:W-:Y:S01]  /*57960*/  ISETP.LT.AND P1, PT, R2, UR47, !P1 ;  /* 0x0000002f02007c0c */ /* 0x000fe2000cf21270 */
[----:B------:R-:W-:Y:S01]  /*57970*/  ULDC UR47, c[0x0][0x228] ;  /* 0x00008a00002f7ab9 */ /* 0x000fe20000000800 */
        /* <DEDUP_REMOVED lines=41> */
[----:B------:R-:W-:Y:S01]  /*57c10*/  ULDC UR5, c[0x0][0x228] ;  /* 0x00008a0000057ab9 */ /* 0x000fe20000000800 */
        /* <DEDUP_REMOVED lines=13> */
[----:B------:R-:W-:Y:S02]  /*57cf0*/  @P2 LOP3.LUT R239, R239, 0x1, RZ, 0xfc, !PT ;  /* 0x00000001efef2812 */ /* 0x000fe400078efcff */
[----:B------:R-:W-:Y:S02]  /*57d00*/  @P1 LOP3.LUT R240, R240, 0x80000000, RZ, 0xfc, !PT ;  /* 0x80000000f0f01812 */ /* 0x000fe400078efcff */
[----:B------:R-:W-:Y:S01]  /*57d10*/  ISETP.GE.AND P1, PT, R195, UR11, PT ;  /* 0x0000000bc3007c0c */ /* 0x000fe2000bf26270 */
[----:B------:R-:W-:Y:S01]  /*57d20*/  ULDC.64 UR10, c[0x0][0x228] ;  /* 0x00008a00000a7ab9 */ /* 0x000fe20000000a00 */
        /* <DEDUP_REMOVED lines=87> */
[----:B------:R-:W-:Y:S01]  /*582a0*/  ISETP.LT.AND P2, PT, R3, UR24, !P1 ;  /* 0x0000001803007c0c */ /* 0x000fe2000cf41270 */
[----:B------:R-:W-:Y:S01]  /*582b0*/  ULDC UR24, c[0x0][0x228] ;  /* 0x00008a0000187ab9 */ /* 0x000fe20000000800 */
        /* <DEDUP_REMOVED lines=29> */
[----:B------:R-:W-:-:S11]  /*58490*/  ISETP.LT.AND P1, PT, R2, UR36, !P1 ;  /* 0x0000002402007c0c */ /* 0x000fd6000cf21270 */
        /* <DEDUP_REMOVED lines=765> */
[----:B------:R-:W-:-:S08]  /*5b470*/  ULDC.64 UR32, c[0x0][0x228] ;  /* 0x00008a0000207ab9 */ /* 0x000fd00000000a00 */
[----:B------:R-:W-:Y:S02]  /*5b480*/  @P3 LOP3.LUT R246, R246, 0x4000000, RZ, 0xfc, !PT ;  /* 0x04000000f6f63812 */ /* 0x000fe400078efcff */
[----:B------:R-:W-:Y:S02]  /*5b490*/  ISETP.LT.AND P3, PT, R3, UR24, !P1 ;  /* 0x0000001803007c0c */ /* 0x000fe4000cf61270 */
[----:B------:R-:W-:-:S04]  /*5b4a0*/  LOP3.LUT R246, R246, 0xfdffffff, RZ, 0xc0, !PT ;  /* 0xfdfffffff6f67812 */ /* 0x000fc800078ec0ff */
[----:B------:R-:W-:Y:S02]  /*5b4b0*/  @P2 LOP3.LUT R246, R246, 0x2000000, RZ, 0xfc, !PT ;  /* 0x02000000f6f62812 */ /* 0x000fe400078efcff */
[----:B------:R-:W-:Y:S01]  /*5b4c0*/  ISETP.LT.AND P2, PT, R2, UR43, !P1 ;  /* 0x0000002b02007c0c */ /* 0x000fe2000cf41270 */
[----:B------:R-:W-:Y:S01]  /*5b4d0*/  ULDC UR43, c[0x0][0x228] ;  /* 0x00008a00002b7ab9 */ /* 0x000fe20000000800 */
        /* <DEDUP_REMOVED lines=76> */
[----:B------:R-:W-:-:S04]  /*5b9a0*/  @P3 LOP3.LUT R246, R246, 0x40, RZ, 0xfc, !PT ;  /* 0x00000040f6f63812 */ /* 0x000fc800078efcff */
[----:B------:R-:W-:-:S04]  /*5b9b0*/  LOP3.LUT R246, R246, 0xffffffdf, RZ, 0xc0, !PT ;  /* 0xffffffdff6f67812 */ /* 0x000fc800078ec0ff */
[----:B------:R-:W-:Y:S02]  /*5b9c0*/  @P2 LOP3.LUT R246, R246, 0x20, RZ, 0xfc, !PT ;  /* 0x00000020f6f62812 */ /* 0x000fe400078efcff */
[----:B------:R-:W-:Y:S02]  /*5b9d0*/  ISETP.LT.AND P2, PT, R3, UR28, !P1 ;  /* 0x0000001c03007c0c */ /* 0x000fe4000cf41270 */
[----:B------:R-:W-:Y:S01]  /*5b9e0*/  ISETP.LT.AND P1, PT, R2, UR5, !P1 ;  /* 0x0000000502007c0c */ /* 0x000fe2000cf21270 */
[----:B------:R-:W-:Y:S01]  /*5b9f0*/  ULDC.64 UR4, c[0x0][0x228] ;  /* 0x00008a0000047ab9 */ /* 0x000fe20000000a00 */
        /* <DEDUP_REMOVED lines=19> */
[----:B------:R-:W-:Y:S02]  /*5bb30*/  @P2 LOP3.LUT R246, R246, 0x1, RZ, 0xfc, !PT ;  /* 0x00000001f6f62812 */ /* 0x000fe400078efcff */
        /* <DEDUP_REMOVED lines=236> */
[----:B------:R-:W-:-:S02]  /*5ca00*/  ULDC.64 UR14, c[0x0][0x228] ;  /* 0x00008a00000e7ab9 */ /* 0x000fc40000000a00 */
[----:B------:R-:W-:-:S06]  /*5ca10*/  ISETP.GE.AND P6, PT, R0, UR15, PT ;  /* 0x0000000f00007c0c */ /* 0x000fcc000bfc6270 */
[----:B------:R-:W-:-:S04]  /*5ca20*/  @P3 LOP3.LUT R248, R248, 0x400, RZ, 0xfc, !PT ;  /* 0x00000400f8f83812 */ /* 0x000fc800078efcff */
[----:B------:R-:W-:-:S04]  /*5ca30*/  LOP3.LUT R248, R248, 0xfffffdff, RZ, 0xc0, !PT ;  /* 0xfffffdfff8f87812 */ /* 0x000fc800078ec0ff */
[----:B------:R-:W-:Y:S02]  /*5ca40*/  @P2 LOP3.LUT R248, R248, 0x200, RZ, 0xfc, !PT ;  /* 0x00000200f8f82812 */ /* 0x000fe400078efcff */
[----:B------:R-:W-:Y:S02]  /*5ca50*/  ISETP.LT.AND P2, PT, R3, UR30, !P1 ;  /* 0x0000001e03007c0c */ /* 0x000fe4000cf41270 */
[----:B------:R-:W-:Y:S01]  /*5ca60*/  ISETP.LT.AND P1, PT, R2, UR54, !P1 ;  /* 0x0000003602007c0c */ /* 0x000fe2000cf21270 */
[----:B------:R-:W-:Y:S01]  /*5ca70*/  ULDC.64 UR54, c[0x0][0x228] ;  /* 0x00008a0000367ab9 */ /* 0x000fe20000000a00 */
[----:B------:R-:W-:Y:S02]  /*5ca80*/  LOP3.LUT R248, R248, 0xfffffeff, RZ, 0xc0, !PT ;  /* 0xfffffefff8f87812 */ /* 0x000fe400078ec0ff */
[----:B------:R-:W-:-:S07]  /*5ca90*/  ISETP.GE.AND P5, PT, R33, UR55, PT ;  /* 0x0000003721007c0c */ /* 0x000fce000bfa6270 */
        /* <DEDUP_REMOVED lines=8> */
[----:B------:R-:W-:Y:S02]  /*5cb20*/  ISETP.LT.AND P2, PT, R2, UR56, !P1 ;  /* 0x0000003802007c0c */ /* 0x000fe4000cf41270 */
        /* <DEDUP_REMOVED lines=35> */
[----:B------:R-:W-:-:S02]  /*5cd60*/  ISETP.LT.AND P2, PT, R2, UR61, !P1 ;  /* 0x0000003d02007c0c */ /* 0x000fc4000cf41270 */
[----:B------:R-:W-:Y:S01]  /*5cd70*/  ISETP.GE.AND P1, PT, R49, UR31, PT ;  /* 0x0000001f31007c0c */ /* 0x000fe2000bf26270 */
[----:B------:R-:W-:Y:S02]  /*5cd80*/  ULDC.64 UR30, c[0x0][0x228] ;  /* 0x00008a00001e7ab9 */ /* 0x000fe40000000a00 */
[----:B------:R-:W-:-:S06]  /*5cd90*/  ISETP.LT.AND P4, PT, R3, UR30, !P5 ;  /* 0x0000001e03007c0c */ /* 0x000fcc000ef81270 */
        /* <DEDUP_REMOVED lines=10> */
[----:B------:R-:W-:Y:S02]  /*5ce40*/  ISETP.GE.AND P1, PT, R48, UR39, PT ;  /* 0x0000002730007c0c */ /* 0x000fe4000bf26270 */
[----:B------:R-:W-:Y:S02]  /*5ce50*/  LOP3.LUT R249, R249, 0xfbffffff, RZ, 0xc0, !PT ;  /* 0xfbfffffff9f97812 */ /* 0x000fe400078ec0ff */
[----:B------:R-:W-:Y:S02]  /*5ce60*/  ISETP.LT.AND P2, PT, R3, UR8, !P1 ;  /* 0x0000000803007c0c */ /* 0x000fe4000cf41270 */
[C---:B------:R-:W-:Y:S01]  /*5ce70*/  ISETP.LT.AND P1, PT, R2.reuse, UR38, !P1 ;  /* 0x0000002602007c0c */ /* 0x040fe2000cf21270 */
[----:B------:R-:W-:Y:S02]  /*5ce80*/  ULDC.64 UR38, c[0x0][0x228] ;  /* 0x00008a0000267ab9 */ /* 0x000fe40000000a00 */
[----:B------:R-:W-:-:S08]  /*5ce90*/  ISETP.LT.AND P5, PT, R2, UR38, !P5 ;  /* 0x0000002602007c0c */ /* 0x000fd0000efa1270 */
[----:B------:R-:W-:-:S04]  /*5cea0*/  @P2 LOP3.LUT R249, R249, 0x4000000, RZ, 0xfc, !PT ;  /* 0x04000000f9f92812 */ /* 0x000fc800078efcff */
[----:B------:R-:W-:-:S04]  /*5ceb0*/  LOP3.LUT R249, R249, 0xfdffffff, RZ, 0xc0, !PT ;  /* 0xfdfffffff9f97812 */ /* 0x000fc800078ec0ff */
[----:B------:R-:W-:Y:S02]  /*5cec0*/  @P1 LOP3.LUT R249, R249, 0x2000000, RZ, 0xfc, !PT ;  /* 0x02000000f9f91812 */ /* 0x000fe400078efcff */
[----:B------:R-:W-:Y:S02]  /*5ced0*/  ISETP.GE.AND P1, PT, R47, UR17, PT ;  /* 0x000000112f007c0c */ /* 0x000fe4000bf26270 */
[----:B------:R-:W-:Y:S02]  /*5cee0*/  LOP3.LUT R249, R249, 0xfeffffff, RZ, 0xc0, !PT ;  /* 0xfefffffff9f97812 */ /* 0x000fe400078ec0ff */
[C---:B------:R-:W-:Y:S02]  /*5cef0*/  ISETP.LT.AND P2, PT, R3.reuse, UR48, !P1 ;  /* 0x0000003003007c0c */ /* 0x040fe4000cf41270 */
[----:B------:R-:W-:Y:S01]  /*5cf00*/  ISETP.LT.AND P1, PT, R2, UR16, !P1 ;  /* 0x0000001002007c0c */ /* 0x000fe2000cf21270 */
[----:B------:R-:W-:Y:S02]  /*5cf10*/  ULDC.64 UR16, c[0x0][0x228] ;  /* 0x00008a0000107ab9 */ /* 0x000fe40000000a00 */
[----:B------:R-:W-:-:S08]  /*5cf20*/  ISETP.LT.AND P6, PT, R3, UR16, !P6 ;  /* 0x0000001003007c0c */ /* 0x000fd0000f7c1270 */
[----:B------:R-:W-:-:S04]  /*5cf30*/  @P2 LOP3.LUT R249, R249, 0x1000000, RZ, 0xfc, !PT ;  /* 0x01000000f9f92812 */ /* 0x000fc800078efcff */
[----:B------:R-:W-:-:S04]  /*5cf40*/  LOP3.LUT R249, R249, 0xff7fffff, RZ, 0xc0, !PT ;  /* 0xff7ffffff9f97812 */ /* 0x000fc800078ec0ff */
[----:B------:R-:W-:Y:S02]  /*5cf50*/  @P1 LOP3.LUT R249, R249, 0x800000, RZ, 0xfc, !PT ;  /* 0x00800000f9f91812 */ /* 0x000fe400078efcff */
[----:B------:R-:W-:Y:S02]  /*5cf60*/  ISETP.GE.AND P1, PT, R46, UR7, PT ;  /* 0x000000072e007c0c */ /* 0x000fe4000bf26270 */
[----:B------:R-:W-:Y:S02]  /*5cf70*/  LOP3.LUT R249, R249, 0xffbfffff, RZ, 0xc0, !PT ;  /* 0xffbffffff9f97812 */ /* 0x000fe400078ec0ff */
[----:B------:R-:W-:Y:S02]  /*5cf80*/  ISETP.LT.AND P3, PT, R3, UR10, !P1 ;  /* 0x0000000a03007c0c */ /* 0x000fe4000cf61270 */
[----:B------:R-:W-:Y:S01]  /*5cf90*/  ISETP.LT.AND P2, PT, R2, UR18, !P1 ;  /* 0x0000001202007c0c */ /* 0x000fe2000cf41270 */
[----:B------:R-:W-:Y:S01]  /*5cfa0*/  ULDC UR18, c[0x0][0x228] ;  /* 0x00008a0000127ab9 */ /* 0x000fe20000000800 */
[----:B------:R-:W-:-:S09]  /*5cfb0*/  ISETP.GE.AND P1, PT, R45, UR19, PT ;  /* 0x000000132d007c0c */ /* 0x000fd2000bf26270 */
[----:B------:R-:W-:Y:S02]  /*5cfc0*/  @P3 LOP3.LUT R249, R249, 0x400000, RZ, 0xfc, !PT ;  /* 0x00400000f9f93812 */ /* 0x000fe400078efcff */
[----:B------:R-:W-:Y:S02]  /*5cfd0*/  ISETP.LT.AND P3, PT, R3, UR50, !P1 ;  /* 0x0000003203007c0c */ /* 0x000fe4000cf61270 */
[----:B------:R-:W-:-:S04]  /*5cfe0*/  LOP3.LUT R249, R249, 0xffdfffff, RZ, 0xc0, !PT ;  /* 0xffdffffff9f97812 */ /* 0x000fc800078ec0ff */
[----:B------:R-:W-:Y:S02]  /*5cff0*/  @P2 LOP3.LUT R249, R249, 0x200000, RZ, 0xfc, !PT ;  /* 0x00200000f9f92812 */ /* 0x000fe400078efcff */
[----:B------:R-:W-:Y:S01]  /*5d000*/  ISETP.LT.AND P2, PT, R2, UR6, !P1 ;  /* 0x0000000602007c0c */ /* 0x000fe2000cf41270 */
[----:B------:R-:W-:Y:S01]  /*5d010*/  ULDC UR6, c[0x0][0x228] ;  /* 0x00008a0000067ab9 */ /* 0x000fe20000000800 */
[----:B------:R-:W-:Y:S02]  /*5d020*/  LOP3.LUT R249, R249, 0xffefffff, RZ, 0xc0, !PT ;  /* 0xffeffffff9f97812 */ /* 0x000fe400078ec0ff */
[----:B------:R-:W-:Y:S02]  /*5d030*/  ISETP.GE.AND P1, PT, R44, UR41, PT ;  /* 0x000000292c007c0c */ /* 0x000fe4000bf26270 */
[----:B------:R-:W-:Y:S02]  /*5d040*/  @P3 LOP3.LUT R249, R249, 0x100000, RZ, 0xfc, !PT ;  /* 0x00100000f9f93812 */ /* 0x000fe400078efcff */
[----:B------:R-:W-:-:S02]  /*5d050*/  ISETP.LT.AND P3, PT, R3, UR22, !P1 ;  /* 0x0000001603007c0c */ /* 0x000fc4000cf61270 */
        /* <DEDUP_REMOVED lines=20> */
[----:B------:R-:W-:-:S09]  /*5d1a0*/  ISETP.GE.AND P1, PT, R41, UR49, PT ;  /* 0x0000003129007c0c */ /* 0x000fd2000bf26270 */
        /* <DEDUP_REMOVED lines=44> */
[----:B------:R-:W-:Y:S02]  /*5d470*/  LOP3.LUT R249, R249, 0xfffffffd, RZ, 0xc0, !PT ;  /* 0xfffffffdf9f97812 */ /* 0x000fe400078ec0ff */
[----:B------:R-:W-:Y:S02]  /*5d480*/  ISETP.LT.AND P1, PT, R2, UR36, !P1 ;  /* 0x0000002402007c0c */ /* 0x000fe4000cf21270 */
[----:B------:R-:W-:Y:S02]  /*5d490*/  @P3 LOP3.LUT R249, R249, 0x2, RZ, 0xfc, !PT ;  /* 0x00000002f9f93812 */ /* 0x000fe400078efcff */
[----:B------:R-:W-:Y:S02]  /*5d4a0*/  ISETP.GE.AND P3, PT, R34, UR21, PT ;  /* 0x0000001522007c0c */ /* 0x000fe4000bf66270 */
[----:B------:R-:W-:-:S04]  /*5d4b0*/  LOP3.LUT R249, R249, 0xfffffffe, RZ, 0xc0, !PT ;  /* 0xfffffffef9f97812 */ /* 0x000fc800078ec0ff */
[----:B------:R-:W-:Y:S02]  /*5d4c0*/  @P2 LOP3.LUT R249, R249, 0x1, RZ, 0xfc, !PT ;  /* 0x00000001f9f92812 */ /* 0x000fe400078efcff */
[----:B------:R-:W-:Y:S02]  /*5d4d0*/  ISETP.LT.AND P2, PT, R3, UR4, !P3 ;  /* 0x0000000403007c0c */ /* 0x000fe4000df41270 */
[----:B------:R-:W-:Y:S01]  /*5d4e0*/  ISETP.LT.AND P3, PT, R2, UR60, !P3 ;  /* 0x0000003c02007c0c */ /* 0x000fe2000df61270 */
[----:B------:R-:W2:Y:S01]  /*5d4f0*/  LDL.LU R219, [R1+0xd44] ;  /* 0x000d440001db7983 */ /* 0x000ea20000300800 */
[----:B------:R-:W-:Y:S01]  /*5d500*/  IADD3 R237, R237, UR46, R251 ;  /* 0x0000002eeded7c10 */ /* 0x000fe2000fffe0fb */
[----:B------:R-:W-:Y:S01]  /*5d510*/  ULDC.64 UR8, c[0x0][0x228] ;  /* 0x00008a0000087ab9 */ /* 0x000fe20000000a00 */
[----:B------:R-:W-:Y:S01]  /*5d520*/  ULDC.64 UR6, c[0x0][0x228] ;  /* 0x00008a0000067ab9 */ /* 0x000fe20000000a00 */
[----:B------:R-:W3:Y:S01]  /*5d530*/  LDL.LU R221, [R1+0xd3c] ;  /* 0x000d3c0001dd7983 */ /* 0x000ee20000300800 */
[----:B------:R-:W-:Y:S01]  /*5d540*/  ULDC.64 UR12, c[0x0][0x228] ;  /* 0x00008a00000c7ab9 */ /* 0x000fe20000000a00 */
[----:B------:R-:W-:Y:S01]  /*5d550*/  ULDC.64 UR10, c[0x0][0x228] ;  /* 0x00008a00000a7ab9 */ /* 0x000fe20000000a00 */
[----:B------:R-:W-:Y:S01]  /*5d560*/  ULDC.64 UR20, c[0x0][0x228] ;  /* 0x00008a0000147ab9 */ /* 0x000fe20000000a00 */
[----:B------:R-:W4:Y:S01]  /*5d570*/  LDL.LU R223, [R1+0xd38] ;  /* 0x000d380001df7983 */ /* 0x000f220000300800 */
[----:B------:R-:W-:Y:S01]  /*5d580*/  ULDC.64 UR18, c[0x0][0x228] ;  /* 0x00008a0000127ab9 */ /* 0x000fe20000000a00 */
[----:B------:R-:W-:Y:S01]  /*5d590*/  ULDC.64 UR14, c[0x0][0x228] ;  /* 0x00008a00000e7ab9 */ /* 0x000fe20000000a00 */
[----:B------:R-:W-:Y:S01]  /*5d5a0*/  ULDC.64 UR24, c[0x0][0x228] ;  /* 0x00008a0000187ab9 */ /* 0x000fe20000000a00 */
[----:B------:R-:W4:Y:S01]  /*5d5b0*/  LDL.LU R227, [R1+0xb84] ;  /* 0x000b840001e37983 */ /* 0x000f220000300800 */
[----:B------:R-:W-:-:S03]  /*5d5c0*/  ULDC.64 UR22, c[0x0][0x228] ;  /* 0x00008a0000167ab9 */ /* 0x000fc60000000a00 */
[----:B------:R-:W4:Y:S04]  /*5d5d0*/  LDL.LU R226, [R1+0x348] ;  /* 0x0003480001e27983 */ /* 0x000f280000300800 */
[----:B------:R-:W4:Y:S04]  /*5d5e0*/  LDL.LU R252, [R1+0x330] ;  /* 0x0003300001fc7983 */ /* 0x000f280000300800 */
[----:B------:R-:W4:Y:S04]  /*5d5f0*/  LDL.LU R216, [R1+0x1ac0] ;  /* 0x001ac00001d87983 */ /* 0x000f280000300800 */
[----:B------:R-:W-:Y:S04]  /*5d600*/  STL.64 [R1+0x1be0], R230 ;  /* 0x001be0e601007387 */ /* 0x000fe80000100a00 */
[----:B------:R-:W-:Y:S04]  /*5d610*/  STL.64 [R1+0x1bd8], R228 ;  /* 0x001bd8e401007387 */ /* 0x000fe80000100a00 */
[----:B------:R0:W-:Y:S04]  /*5d620*/  STL [R1+0x1bd4], R235 ;  /* 0x001bd4eb01007387 */ /* 0x0001e80000100800 */
[----:B------:R-:W-:Y:S04]  /*5d630*/  STL [R1+0x1bd0], R236 ;  /* 0x001bd0ec01007387 */ /* 0x000fe80000100800 */
[----:B------:R1:W-:Y:S04]  /*5d640*/  STL [R1+0x1bcc], R250 ;  /* 0x001bccfa01007387 */ /* 0x0003e80000100800 */
[----:B------:R-:W-:Y:S04]  /*5d650*/  STL [R1+0x1bc8], R0 ;  /* 0x001bc80001007387 */ /* 0x000fe80000100800 */
[----:B------:R1:W-:Y:S04]  /*5d660*/  STL.64 [R1+0x1bc0], R2 ;  /* 0x001bc00201007387 */ /* 0x0003e80000100a00 */
[----:B------:R-:W4:Y:S04]  /*5d670*/  LDL.LU R217, [R1+0x3c] ;  /* 0x00003c0001d97983 */ /* 0x000f280000300800 */
[----:B------:R-:W4:Y:S04]  /*5d680*/  LDL.LU R218, [R1+0x40] ;  /* 0x0000400001da7983 */ /* 0x000f280000300800 */
[----:B------:R-:W4:Y:S04]  /*5d690*/  LDL.LU R220, [R1+0x44] ;  /* 0x0000440001dc7983 */ /* 0x000f280000300800 */
[----:B------:R-:W4:Y:S04]  /*5d6a0*/  LDL.LU R222, [R1+0xd54] ;  /* 0x000d540001de7983 */ /* 0x000f280000300800 */
[----:B------:R-:W4:Y:S04]  /*5d6b0*/  LDL.LU R224, [R1+0xd48] ;  /* 0x000d480001e07983 */ /* 0x000f280000300800 */
[----:B------:R-:W4:Y:S01]  /*5d6c0*/  LDL.LU R225, [R1+0xd40] ;  /* 0x000d400001e17983 */ /* 0x000f220000300800 */
[----:B------:R-:W-:Y:S01]  /*5d6d0*/  BAR.SYNC.DEFER_BLOCKING 0x0 ;  /* 0x0000000000007b1d */ /* 0x000fe20000010000 */
[----:B--2---:R-:W-:-:S02]  /*5d6e0*/  LOP3.LUT R36, R219, 0xffff, RZ, 0xc0, !PT ;  /* 0x0000ffffdb247812 */ /* 0x004fc400078ec0ff */
[----:B---3--:R-:W-:-:S03]  /*5d6f0*/  LOP3.LUT R35, R221, 0xffff, RZ, 0xc0, !PT ;  /* 0x0000ffffdd237812 */ /* 0x008fc600078ec0ff */
[----:B------:R-:W2:Y:S01]  /*5d700*/  LDL.LU R221, [R1+0xb8c] ;  /* 0x000b8c0001dd7983 */ /* 0x000ea20000300800 */
[----:B----4-:R-:W-:Y:S02]  /*5d710*/  LOP3.LUT R33, R223, 0xffff, RZ, 0xc0, !PT ;  /* 0x0000ffffdf217812 */ /* 0x010fe400078ec0ff */
[----:B------:R-:W-:Y:S02]  /*5d720*/  LOP3.LUT R38, R227, 0xffff, RZ, 0xc0, !PT ;  /* 0x0000ffffe3267812 */ /* 0x000fe400078ec0ff */
[----:B------:R-:W-:Y:S02]  /*5d730*/  LOP3.LUT R37, R226, 0xffff, RZ, 0xc0, !PT ;  /* 0x0000ffffe2257812 */ /* 0x000fe400078ec0ff */
[----:B------:R-:W3:Y:S01]  /*5d740*/  LDL.LU R226, [R1+0xb88] ;  /* 0x000b880001e27983 */ /* 0x000ee20000300800 */
[----:B------:R-:W-:Y:S02]  /*5d750*/  SHF.R.U32.HI R211, RZ, 0x8, R36 ;  /* 0x00000008ffd37819 */ /* 0x000fe40000011624 */
[----:B------:R-:W-:-:S02]  /*5d760*/  PRMT R215, R36, 0x3340, R38 ;  /* 0x0000334024d77816 */ /* 0x000fc40000000026 */
[----:B------:R-:W-:Y:S02]  /*5d770*/  SHF.R.U32.HI R36, RZ, 0x8, R38 ;  /* 0x00000008ff247819 */ /* 0x000fe40000011626 */
[----:B------:R-:W-:Y:S02]  /*5d780*/  LOP3.LUT R34, R252, 0xffff, RZ, 0xc0, !PT ;  /* 0x0000fffffc227812 */ /* 0x000fe400078ec0ff */
[----:B------:R-:W-:Y:S01]  /*5d790*/  LOP3.LUT R211, R211, 0xffff, RZ, 0xc0, !PT ;  /* 0x0000ffffd3d37812 */ /* 0x000fe200078ec0ff */
[----:B------:R-:W4:Y:S01]  /*5d7a0*/  LDL.LU R252, [R1+0x368] ;  /* 0x0003680001fc7983 */ /* 0x000f220000300800 */
[----:B------:R-:W-:Y:S02]  /*5d7b0*/  LOP3.LUT R36, R36, 0xffff, RZ, 0xc0, !PT ;  /* 0x0000ffff24247812 */ /* 0x000fe400078ec0ff */
[----:B------:R-:W-:Y:S02]  /*5d7c0*/  SHF.R.U32.HI R227, RZ, 0x8, R33 ;  /* 0x00000008ffe37819 */ /* 0x000fe40000011621 */
[----:B0-----:R-:W-:-:S02]  /*5d7d0*/  PRMT R235, R33, 0x3340, R34 ;  /* 0x0000334021eb7816 */ /* 0x001fc40000000022 */
[----:B------:R-:W-:Y:S02]  /*5d7e0*/  LOP3.LUT R33, R216, 0x300, RZ, 0xc0, !PT ;  /* 0x00000300d8217812 */ /* 0x000fe400078ec0ff */
[----:B------:R-:W-:Y:S01]  /*5d7f0*/  SHF.R.U32.HI R219, RZ, 0x8, R35 ;  /* 0x00000008ffdb7819 */ /* 0x000fe20000011623 */
[----:B------:R-:W4:Y:S01]  /*5d800*/  LDL.LU R216, [R1+0x48] ;  /* 0x0000480001d87983 */ /* 0x000f220000300800 */
[--C-:B------:R-:W-:Y:S02]  /*5d810*/  PRMT R223, R35, 0x3340, R37.reuse ;  /* 0x0000334023df7816 */ /* 0x100fe40000000025 */
[----:B------:R-:W-:Y:S02]  /*5d820*/  PRMT R211, R211, 0x3340, R36 ;  /* 0x00003340d3d37816 */ /* 0x000fe40000000024 */
[----:B------:R-:W-:Y:S01]  /*5d830*/  SHF.R.U32.HI R35, RZ, 0x8, R37 ;  /* 0x00000008ff237819 */ /* 0x000fe20000011625 */
[----:B------:R-:W-:Y:S01]  /*5d840*/  IMAD.IADD R237, R237, 0x1, R33 ;  /* 0x00000001eded7824 */ /* 0x000fe200078e0221 */
[----:B------:R-:W-:-:S02]  /*5d850*/  PRMT R36, R217, 0x5410, R29 ;  /* 0x00005410d9247816 */ /* 0x000fc4000000001d */
[----:B------:R-:W4:Y:S01]  /*5d860*/  LDL.LU R217, [R1+0x394] ;  /* 0x0003940001d97983 */ /* 0x000f220000300800 */
[----:B------:R-:W-:-:S03]  /*5d870*/  PRMT R37, R218, 0x5410, R30 ;  /* 0x00005410da257816 */ /* 0x000fc6000000001e */
[----:B------:R-:W4:Y:S01]  /*5d880*/  LDL.LU R218, [R1+0x36c] ;  /* 0x00036c0001da7983 */ /* 0x000f220000300800 */
[----:B------:R-:W-:-:S03]  /*5d890*/  PRMT R38, R220, 0x5410, R31 ;  /* 0x00005410dc267816 */ /* 0x000fc6000000001f */
[----:B------:R-:W4:Y:S01]  /*5d8a0*/  LDL.LU R220, [R1+0x35c] ;  /* 0x00035c0001dc7983 */ /* 0x000f220000300800 */
[----:B------:R-:W-:-:S03]  /*5d8b0*/  LOP3.LUT R33, R222, 0xffff, RZ, 0xc0, !PT ;  /* 0x0000ffffde217812 */ /* 0x000fc600078ec0ff */
[----:B------:R-:W4:Y:S01]  /*5d8c0*/  LDL.LU R222, [R1+0x31c] ;  /* 0x00031c0001de7983 */ /* 0x000f220000300800 */
[----:B------:R-:W-:-:S03]  /*5d8d0*/  LOP3.LUT R29, R224, 0xffff, RZ, 0xc0, !PT ;  /* 0x0000ffffe01d7812 */ /* 0x000fc600078ec0ff */
[----:B------:R-:W4:Y:S01]  /*5d8e0*/  LDL.LU R224, [R1+0x2ec] ;  /* 0x0002ec0001e07983 */ /* 0x000f220000300800 */
[----:B------:R-:W-:-:S03]  /*5d8f0*/  LOP3.LUT R30, R225, 0xffff, RZ, 0xc0, !PT ;  /* 0x0000ffffe11e7812 */ /* 0x000fc600078ec0ff */
[----:B------:R-:W4:Y:S01]  /*5d900*/  LDL.LU R225, [R1+0x2e8] ;  /* 0x0002e80001e17983 */ /* 0x000f220000300800 */
[----:B------:R-:W-:Y:S02]  /*5d910*/  LOP3.LUT R219, R219, 0xffff, RZ, 0xc0, !PT ;  /* 0x0000ffffdbdb7812 */ /* 0x000fe400078ec0ff */
[----:B------:R-:W-:-:S04]  /*5d920*/  LOP3.LUT R35, R35, 0xffff, RZ, 0xc0, !PT ;  /* 0x0000ffff23237812 */ /* 0x000fc800078ec0ff */
[----:B------:R-:W-:Y:S02]  /*5d930*/  PRMT R219, R219, 0x3340, R35 ;  /* 0x00003340dbdb7816 */ /* 0x000fe40000000023 */
[----:B--2---:R-:W-:Y:S02]  /*5d940*/  LOP3.LUT R35, R221, 0xffff, RZ, 0xc0, !PT ;  /* 0x0000ffffdd237812 */ /* 0x004fe400078ec0ff */
[----:B------:R-:W2:Y:S01]  /*5d950*/  LDL.LU R221, [R1+0x88] ;  /* 0x0000880001dd7983 */ /* 0x000ea20000300800 */
[----:B---3--:R-:W-:-:S03]  /*5d960*/  LOP3.LUT R31, R226, 0xffff, RZ, 0xc0, !PT ;  /* 0x0000ffffe21f7812 */ /* 0x008fc600078ec0ff */
[----:B------:R-:W3:Y:S04]  /*5d970*/  LDL.LU R226, [R1+0x340] ;  /* 0x0003400001e27983 */ /* 0x000ee80000300800 */
        /* <DEDUP_REMOVED lines=8> */
[----:B------:R-:W-:-:S02]  /*5da00*/  SHF.R.U32.HI R34, RZ, 0x8, R34 ;  /* 0x00000008ff227819 */ /* 0x000fc40000011622 */
[----:B------:R-:W-:Y:S01]  /*5da10*/  LOP3.LUT R227, R227, 0xffff, RZ, 0xc0, !PT ;  /* 0x0000ffffe3e37812 */ /* 0x000fe200078ec0ff */
[----:B------:R-:W2:Y:S01]  /*5da20*/  LDL.LU R213, [R1+0x8] ;  /* 0x0000080001d57983 */ /* 0x000ea20000300800 */
[----:B------:R-:W-:Y:S02]  /*5da30*/  LOP3.LUT R34, R34, 0xffff, RZ, 0xc0, !PT ;  /* 0x0000ffff22227812 */ /* 0x000fe400078ec0ff */
[----:B------:R-:W-:Y:S01]  /*5da40*/  SHF.R.U32.HI R251, RZ, 0x8, R33 ;  /* 0x00000008fffb7819 */ /* 0x000fe20000011621 */
[----:B------:R-:W2:Y:S01]  /*5da50*/  LDL.LU R214, [R1+0x7fc] ;  /* 0x0007fc0001d67983 */ /* 0x000ea20000300800 */
[--C-:B-1----:R-:W-:Y:S02]  /*5da60*/  PRMT R250, R33, 0x3340, R35.reuse ;  /* 0x0000334021fa7816 */ /* 0x102fe40000000023 */
[----:B------:R-:W-:Y:S02]  /*5da70*/  SHF.R.U32.HI R33, RZ, 0x8, R35 ;  /* 0x00000008ff217819 */ /* 0x000fe40000011623 */
[----:B------:R-:W-:-:S02]  /*5da80*/  PRMT R227, R227, 0x3340, R34 ;  /* 0x00003340e3e37816 */ /* 0x000fc40000000022 */
[----:B----4-:R-:W-:Y:S02]  /*5da90*/  LOP3.LUT R34, R252, 0xffff, RZ, 0xc0, !PT ;  /* 0x0000fffffc227812 */ /* 0x010fe400078ec0ff */
[----:B------:R-:W-:Y:S02]  /*5daa0*/  LOP3.LUT R251, R251, 0xffff, RZ, 0xc0, !PT ;  /* 0x0000fffffbfb7812 */ /* 0x000fe400078ec0ff */
[----:B------:R-:W-:Y:S02]  /*5dab0*/  LOP3.LUT R33, R33, 0xffff, RZ, 0xc0, !PT ;  /* 0x0000ffff21217812 */ /* 0x000fe400078ec0ff */
[----:B------:R-:W-:Y:S02]  /*5dac0*/  SHF.R.U32.HI R252, RZ, 0x8, R29 ;  /* 0x00000008fffc7819 */ /* 0x000fe4000001161d */
[----:B------:R-:W-:Y:S02]  /*5dad0*/  PRMT R2, R29, 0x3340, R31 ;  /* 0x000033401d027816 */ /* 0x000fe4000000001f */
[----:B------:R-:W-:-:S02]  /*5dae0*/  PRMT R39, R216, 0x5410, R32 ;  /* 0x00005410d8277816 */ /* 0x000fc40000000020 */
[----:B------:R-:W-:Y:S01]  /*5daf0*/  SHF.R.U32.HI R29, RZ, 0x8, R30 ;  /* 0x00000008ff1d7819 */ /* 0x000fe2000001161e */
[----:B------:R-:W4:Y:S01]  /*5db00*/  LDL.LU R216, [R1+0x4] ;  /* 0x0000040001d87983 */ /* 0x000f220000300800 */
[----:B------:R-:W-:Y:S02]  /*5db10*/  PRMT R3, R30, 0x3340, R34 ;  /* 0x000033401e037816 */ /* 0x000fe40000000022 */
[----:B------:R-:W-:Y:S02]  /*5db20*/  PRMT R251, R251, 0x3340, R33 ;  /* 0x00003340fbfb7816 */ /* 0x000fe40000000021 */
[----:B------:R-:W-:Y:S02]  /*5db30*/  PRMT R32, R217, 0x5410, R8 ;  /* 0x00005410d9207816 */ /* 0x000fe40000000008 */
[----:B------:R-:W-:Y:S01]  /*5db40*/  SHF.R.U32.HI R30, RZ, 0x8, R34 ;  /* 0x00000008ff1e7819 */ /* 0x000fe20000011622 */
[----:B------:R-:W4:Y:S01]  /*5db50*/  LDL.LU R217, [R1+0x7ec] ;  /* 0x0007ec0001d97983 */ /* 0x000f220000300800 */
[----:B------:R-:W-:-:S02]  /*5db60*/  PRMT R33, R218, 0x5410, R9 ;  /* 0x00005410da217816 */ /* 0x000fc40000000009 */
[----:B------:R-:W-:Y:S01]  /*5db70*/  PRMT R34, R220, 0x5410, R10 ;  /* 0x00005410dc227816 */ /* 0x000fe2000000000a */
[----:B------:R-:W4:Y:S01]  /*5db80*/  LDL.LU R218, [R1] ;  /* 0x0000000001da7983 */ /* 0x000f220000300800 */
[----:B------:R-:W-:-:S03]  /*5db90*/  PRMT R12, R222, 0x5410, R12 ;  /* 0x00005410de0c7816 */ /* 0x000fc6000000000c */
[----:B------:R-:W4:Y:S01]  /*5dba0*/  LDL.LU R220, [R1+0x7e8] ;  /* 0x0007e80001dc7983 */ /* 0x000f220000300800 */
[----:B------:R-:W-:-:S03]  /*5dbb0*/  PRMT R13, R224, 0x5410, R13 ;  /* 0x00005410e00d7816 */ /* 0x000fc6000000000d */
[----:B------:R-:W-:Y:S01]  /*5dbc0*/  STSM.16.M88.4 [R237], R36 ;  /* 0x00000024ed007844 */ /* 0x000fe20000000200 */
[----:B------:R-:W-:-:S03]  /*5dbd0*/  PRMT R14, R225, 0x5410, R14 ;  /* 0x00005410e10e7816 */ /* 0x000fc6000000000e */
[----:B------:R-:W4:Y:S04]  /*5dbe0*/  LDL.LU R222, [R1+0x7dc] ;  /* 0x0007dc0001de7983 */ /* 0x000f280000300800 */
[----:B------:R-:W4:Y:S04]  /*5dbf0*/  LDL.LU R224, [R1+0x7d0] ;  /* 0x0007d00001e07983 */ /* 0x000f280000300800 */
[----:B------:R-:W4:Y:S01]  /*5dc00*/  LDL.LU R225, [R1+0x7cc] ;  /* 0x0007cc0001e17983 */ /* 0x000f220000300800 */
[----:B------:R-:W-:Y:S01]  /*5dc10*/  LEA R236, R188, UR46, 0x4 ;  /* 0x0000002ebcec7c11 */ /* 0x000fe2000f8e20ff */
[----:B------:R-:W-:Y:S01]  /*5dc20*/  BAR.SYNC.DEFER_BLOCKING 0x0 ;  /* 0x0000000000007b1d */ /* 0x000fe20000010000 */
[----:B---3--:R-:W-:-:S05]  /*5dc30*/  PRMT R35, R226, 0x5410, R11 ;  /* 0x00005410e2237816 */ /* 0x008fca000000000b */
[----:B------:R-:W-:Y:S01]  /*5dc40*/  LDS.128 R8, [R236] ;  /* 0x00000000ec087984 */ /* 0x000fe20000000c00 */
[----:B--2---:R-:W-:Y:S01]  /*5dc50*/  PRMT R15, R221, 0x5410, R15 ;  /* 0x00005410dd0f7816 */ /* 0x004fe2000000000f */
[----:B------:R-:W-:Y:S06]  /*5dc60*/  BAR.SYNC.DEFER_BLOCKING 0x0 ;  /* 0x0000000000007b1d */ /* 0x000fec0000010000 */
[----:B------:R-:W2:Y:S04]  /*5dc70*/  LDL.LU R221, [R1+0x84] ;  /* 0x0000840001dd7983 */ /* 0x000ea80000300800 */
[----:B------:R-:W3:Y:S04]  /*5dc80*/  LDL.LU R226, [R1+0x7e4] ;  /* 0x0007e40001e27983 */ /* 0x000ee80000300800 */
[----:B------:R-:W-:Y:S01]  /*5dc90*/  STSM.16.M88.4 [R237], R12 ;  /* 0x0000000ced007844 */ /* 0x000fe20000000200 */
[----:B------:R-:W-:Y:S06]  /*5dca0*/  BAR.SYNC.DEFER_BLOCKING 0x0 ;  /* 0x0000000000007b1d */ /* 0x000fec0000010000 */
[----:B------:R-:W-:Y:S04]  /*5dcb0*/  STL [R1+0xaac], R236 ;  /* 0x000aacec01007387 */ /* 0x000fe80000100800 */
[----:B------:R-:W3:Y:S04]  /*5dcc0*/  LDL.LU R191, [R1+0x28] ;  /* 0x0000280001bf7983 */ /* 0x000ee80000300800 */
[----:B------:R-:W3:Y:S04]  /*5dcd0*/  LDL.LU R192, [R1+0x9b0] ;  /* 0x0009b00001c07983 */ /* 0x000ee80000300800 */
[----:B------:R-:W3:Y:S04]  /*5dce0*/  LDL.LU R193, [R1+0x24] ;  /* 0x0000240001c17983 */ /* 0x000ee80000300800 */
[----:B------:R-:W-:Y:S01]  /*5dcf0*/  LDS.128 R12, [R236] ;  /* 0x00000000ec0c7984 */ /* 0x000fe20000000c00 */
[----:B------:R-:W-:Y:S06]  /*5dd00*/  BAR.SYNC.DEFER_BLOCKING 0x0 ;  /* 0x0000000000007b1d */ /* 0x000fec0000010000 */
        /* <DEDUP_REMOVED lines=8> */
[----:B------:R0:W-:Y:S04]  /*5dd90*/  STSM.16.M88.4 [R237], R32 ;  /* 0x00000020ed007844 */ /* 0x0001e80000000200 */
[----:B------:R-:W3:Y:S04]  /*5dda0*/  LDL.LU R202, [R1+0x81c] ;  /* 0x00081c0001ca7983 */ /* 0x000ee80000300800 */
[----:B------:R-:W3:Y:S01]  /*5ddb0*/  LDL.LU R203, [R1+0xc] ;  /* 0x00000c0001cb7983 */ /* 0x000ee20000300800 */
[----:B0-----:R-:W-:-:S03]  /*5ddc0*/  PRMT R32, R204, 0x5410, R23 ;  /* 0x00005410cc207816 */ /* 0x001fc60000000017 */
[----:B------:R-:W3:Y:S01]  /*5ddd0*/  LDL.LU R204, [R1+0x2f4] ;  /* 0x0002f40001cc7983 */ /* 0x000ee20000300800 */
[----:B------:R-:W-:Y:S02]  /*5dde0*/  PRMT R36, R207, 0x5410, R19 ;  /* 0x00005410cf247816 */ /* 0x000fe40000000013 */
[----:B------:R-:W-:Y:S02]  /*5ddf0*/  PRMT R37, R208, 0x5410, R18 ;  /* 0x00005410d0257816 */ /* 0x000fe40000000012 */
[----:B------:R-:W-:Y:S02]  /*5de00*/  PRMT R38, R209, 0x5410, R17 ;  /* 0x00005410d1267816 */ /* 0x000fe40000000011 */
[----:B------:R-:W-:Y:S01]  /*5de10*/  PRMT R39, R210, 0x5410, R16 ;  /* 0x00005410d2277816 */ /* 0x000fe20000000010 */
[----:B------:R-:W-:Y:S01]  /*5de20*/  BAR.SYNC.DEFER_BLOCKING 0x0 ;  /* 0x0000000000007b1d */ /* 0x000fe20000010000 */
[----:B------:R-:W-:Y:S02]  /*5de30*/  PRMT R33, R205, 0x5410, R22 ;  /* 0x00005410cd217816 */ /* 0x000fe40000000016 */
[----:B------:R-:W-:-:S03]  /*5de40*/  PRMT R34, R206, 0x5410, R21 ;  /* 0x00005410ce227816 */ /* 0x000fc60000000015 */
[----:B------:R-:W3:Y:S04]  /*5de50*/  LDL.LU R205, [R1+0x1c] ;  /* 0x00001c0001cd7983 */ /* 0x000ee80000300800 */
[----:B------:R-:W3:Y:S01]  /*5de60*/  LDL.LU R206, [R1+0x9a4] ;  /* 0x0009a40001ce7983 */ /* 0x000ee20000300800 */
[----:B------:R-:W-:-:S03]  /*5de70*/  PRMT R35, R212, 0x5410, R20 ;  /* 0x00005410d4237816 */ /* 0x000fc60000000014 */
[----:B------:R-:W3:Y:S01]  /*5de80*/  LDL.LU R207, [R1+0x34] ;  /* 0x0000340001cf7983 */ /* 0x000ee20000300800 */
[----:B------:R-:W-:-:S03]  /*5de90*/  PRMT R40, R214, 0x5410, R213 ;  /* 0x00005410d6287816 */ /* 0x000fc600000000d5 */
[----:B------:R-:W3:Y:S04]  /*5dea0*/  LDL.LU R208, [R1+0xa04] ;  /* 0x000a040001d07983 */ /* 0x000ee80000300800 */
[----:B------:R-:W-:Y:S01]  /*5deb0*/  LDS.128 R16, [R236] ;  /* 0x00000000ec107984 */ /* 0x000fe20000000c00 */
[----:B------:R-:W-:Y:S01]  /*5dec0*/  BAR.SYNC.DEFER_BLOCKING 0x0 ;  /* 0x0000000000007b1d */ /* 0x000fe20000010000 */
[----:B----4-:R-:W-:-:S05]  /*5ded0*/  PRMT R41, R217, 0x5410, R216 ;  /* 0x00005410d9297816 */ /* 0x010fca00000000d8 */
[----:B------:R-:W4:Y:S04]  /*5dee0*/  LDL.LU R209, [R1+0x30] ;  /* 0x0000300001d17983 */ /* 0x000f280000300800 */
[----:B------:R-:W4:Y:S04]  /*5def0*/  LDL.LU R210, [R1+0x9fc] ;  /* 0x0009fc0001d27983 */ /* 0x000f280000300800 */
[----:B------:R-:W4:Y:S01]  /*5df00*/  LDL.LU R212, [R1+0x4ac] ;  /* 0x0004ac0001d47983 */ /* 0x000f220000300800 */
[----:B------:R-:W-:-:S03]  /*5df10*/  PRMT R42, R220, 0x5410, R218 ;  /* 0x00005410dc2a7816 */ /* 0x000fc600000000da */
[----:B------:R-:W4:Y:S04]  /*5df20*/  LDL.LU R213, [R1+0x9f8] ;  /* 0x0009f80001d57983 */ /* 0x000f280000300800 */
[----:B------:R-:W-:Y:S01]  /*5df30*/  STSM.16.M88.4 [R237], R36 ;  /* 0x00000024ed007844 */ /* 0x000fe20000000200 */
[----:B------:R-:W-:Y:S06]  /*5df40*/  BAR.SYNC.DEFER_BLOCKING 0x0 ;  /* 0x0000000000007b1d */ /* 0x000fec0000010000 */
[----:B------:R-:W4:Y:S04]  /*5df50*/  LDL.LU R214, [R1+0x3fc] ;  /* 0x0003fc0001d67983 */ /* 0x000f280000300800 */
[----:B------:R-:W4:Y:S04]  /*5df60*/  LDL.LU R216, [R1+0x9e4] ;  /* 0x0009e40001d87983 */ /* 0x000f280000300800 */
[----:B------:R-:W4:Y:S04]  /*5df70*/  LDL.LU R217, [R1+0x3cc] ;  /* 0x0003cc0001d97983 */ /* 0x000f280000300800 */
[----:B------:R-:W4:Y:S04]  /*5df80*/  LDL.LU R218, [R1+0x9e0] ;  /* 0x0009e00001da7983 */ /* 0x000f280000300800 */
[----:B------:R-:W-:Y:S01]  /*5df90*/  LDS.128 R20, [R236] ;  /* 0x00000000ec147984 */ /* 0x000fe20000000c00 */
[----:B------:R-:W-:Y:S06]  /*5dfa0*/  BAR.SYNC.DEFER_BLOCKING 0x0 ;  /* 0x0000000000007b1d */ /* 0x000fec0000010000 */
[----:B------:R-:W4:Y:S04]  /*5dfb0*/  LDL.LU R220, [R1+0x3d8] ;  /* 0x0003d80001dc7983 */ /* 0x000f280000300800 */
[----:B------:R0:W-:Y:S02]  /*5dfc0*/  STSM.16.M88.4 [R237], R32 ;  /* 0x00000020ed007844 */ /* 0x0001e40000000200 */
[----:B0-----:R-:W-:-:S02]  /*5dfd0*/  PRMT R32, R222, 0x5410, R27 ;  /* 0x00005410de207816 */ /* 0x001fc4000000001b */
[----:B------:R-:W-:Y:S01]  /*5dfe0*/  PRMT R33, R224, 0x5410, R26 ;  /* 0x00005410e0217816 */ /* 0x000fe2000000001a */
[----:B------:R-:W4:Y:S01]  /*5dff0*/  LDL.LU R222, [R1+0x9dc] ;  /* 0x0009dc0001de7983 */ /* 0x000f220000300800 */
[----:B------:R-:W-:-:S03]  /*5e000*/  PRMT R34, R225, 0x5410, R25 ;  /* 0x00005410e1227816 */ /* 0x000fc60000000019 */
[----:B------:R-:W4:Y:S04]  /*5e010*/  LDL.LU R224, [R1+0x2c] ;  /* 0x00002c0001e07983 */ /* 0x000f280000300800 */
[----:B------:R-:W4:Y:S01]  /*5e020*/  LDL.LU R225, [R1+0x30c] ;  /* 0x00030c0001e17983 */ /* 0x000f220000300800 */
[----:B--2---:R-:W-:Y:S01]  /*5e030*/  PRMT R35, R221, 0x5410, R24 ;  /* 0x00005410dd237816 */ /* 0x004fe20000000018 */
[----:B------:R-:W-:Y:S01]  /*5e040*/  BAR.SYNC.DEFER_BLOCKING 0x0 ;  /* 0x0000000000007b1d */ /* 0x000fe20000010000 */
[----:B---3--:R-:W-:-:S05]  /*5e050*/  PRMT R43, R226, 0x5410, R28 ;  /* 0x00005410e22b7816 */ /* 0x008fca000000001c */
[----:B------:R-:W2:Y:S04]  /*5e060*/  LDL.LU R221, [R1+0x494] ;  /* 0x0004940001dd7983 */ /* 0x000ea80000300800 */
[----:B------:R-:W2:Y:S04]  /*5e070*/  LDL.LU R226, [R1+0x9e8] ;  /* 0x0009e80001e27983 */ /* 0x000ea80000300800 */
[----:B------:R-:W-:Y:S01]  /*5e080*/  LDS.128 R24, [R236] ;  /* 0x00000000ec187984 */ /* 0x000fe20000000c00 */
[----:B------:R-:W-:Y:S01]  /*5e090*/  BAR.SYNC.DEFER_BLOCKING 0x0 ;  /* 0x0000000000007b1d */ /* 0x000fe20000010000 */
[----:B------:R-:W-:-:S05]  /*5e0a0*/  PRMT R44, R192, 0x5410, R191 ;  /* 0x00005410c02c7816 */ /* 0x000fca00000000bf */
[----:B------:R-:W3:Y:S04]  /*5e0b0*/  LDL.LU R191, [R1+0x6a4] ;  /* 0x0006a40001bf7983 */ /* 0x000ee80000300800 */
[----:B------:R-:W3:Y:S01]  /*5e0c0*/  LDL.LU R192, [R1+0xa3c] ;  /* 0x000a3c0001c07983 */ /* 0x000ee20000300800 */
[----:B------:R-:W-:-:S03]  /*5e0d0*/  PRMT R45, R194, 0x5410, R193 ;  /* 0x00005410c22d7816 */ /* 0x000fc600000000c1 */
        /* <DEDUP_REMOVED lines=23> */
[----:B----4-:R-:W-:-:S03]  /*5e250*/  PRMT R49, R210, 0x5410, R209 ;  /* 0x00005410d2317816 */ /* 0x010fc600000000d1 */
[----:B------:R-:W4:Y:S04]  /*5e260*/  LDL.LU R209, [R1+0x7c8] ;  /* 0x0007c80001d17983 */ /* 0x000f280000300800 */
[----:B------:R-:W4:Y:S01]  /*5e270*/  LDL.LU R210, [R1+0xa74] ;  /* 0x000a740001d27983 */ /* 0x000f220000300800 */
[----:B------:R-:W-:-:S03]  /*5e280*/  PRMT R50, R213, 0x5410, R212 ;  /* 0x00005410d5327816 */ /* 0x000fc600000000d4 */
        /* <DEDUP_REMOVED lines=13> */
[----:B------:R-:W4:Y:S04]  /*5e360*/  LDL.LU R225, [R1+0x380] ;  /* 0x0003800001e17983 */ /* 0x000f280000300800 */
[----:B------:R-:W-:Y:S01]  /*5e370*/  STSM.16.M88.4 [R237], R32 ;  /* 0x00000020ed007844 */ /* 0x000fe20000000200 */
[----:B------:R-:W-:Y:S01]  /*5e380*/  BAR.SYNC.DEFER_BLOCKING 0x0 ;  /* 0x0000000000007b1d */ /* 0x000fe20000010000 */
[----:B--2---:R-:W-:-:S05]  /*5e390*/  PRMT R51, R226, 0x5410, R221 ;  /* 0x00005410e2337816 */ /* 0x004fca00000000dd */
[----:B------:R-:W2:Y:S04]  /*5e3a0*/  LDL.LU R221, [R1+0x7bc] ;  /* 0x0007bc0001dd7983 */ /* 0x000ea80000300800 */
[----:B------:R-:W2:Y:S01]  /*5e3b0*/  LDL.LU R226, [R1+0xa68] ;  /* 0x000a680001e27983 */ /* 0x000ea20000300800 */
[----:B------:R-:W-:Y:S02]  /*5e3c0*/  SHF.R.U32.HI R31, RZ, 0x8, R31 ;  /* 0x00000008ff1f7819 */ /* 0x000fe4000001161f */
[----:B---3--:R-:W-:Y:S02]  /*5e3d0*/  PRMT R56, R192, 0x5410, R191 ;  /* 0x00005410c0387816 */ /* 0x008fe400000000bf */
        /* <DEDUP_REMOVED lines=20> */
[----:B------:R-:W-:Y:S02]  /*5e520*/  LOP3.LUT R29, R29, 0xffff, RZ, 0xc0, !PT ;  /* 0x0000ffff1d1d7812 */ /* 0x000fe400078ec0ff */
[----:B------:R-:W-:Y:S02]  /*5e530*/  LOP3.LUT R31, R31, 0xffff, RZ, 0xc0, !PT ;  /* 0x0000ffff1f1f7812 */ /* 0x000fe400078ec0ff */
[----:B------:R-:W-:Y:S02]  /*5e540*/  LOP3.LUT R30, R30, 0xffff, RZ, 0xc0, !PT ;  /* 0x0000ffff1e1e7812 */ /* 0x000fe400078ec0ff */
[----:B------:R-:W-:-:S02]  /*5e550*/  LOP3.LUT R252, R252, 0xffff, RZ, 0xc0, !PT ;  /* 0x0000fffffcfc7812 */ /* 0x000fc400078ec0ff */
[----:B------:R-:W-:Y:S02]  /*5e560*/  PRMT R0, R29, 0x3340, R30 ;  /* 0x000033401d007816 */ /* 0x000fe4000000001e */
[----:B------:R-:W-:Y:S02]  /*5e570*/  PRMT R252, R252, 0x3340, R31 ;  /* 0x00003340fcfc7816 */ /* 0x000fe4000000001f */
[----:B------:R-:W-:Y:S01]  /*5e580*/  LDS.128 R28, [R236] ;  /* 0x00000000ec1c7984 */ /* 0x000fe20000000c00 */
[----:B------:R-:W-:Y:S06]  /*5e590*/  BAR.SYNC.DEFER_BLOCKING 0x0 ;  /* 0x0000000000007b1d */ /* 0x000fec0000010000 */
[----:B------:R-:W-:Y:S02]  /*5e5a0*/  STSM.16.M88.4 [R237], R40 ;  /* 0x00000028ed007844 */ /* 0x000fe40000000200 */
[----:B------:R-:W-:Y:S06]  /*5e5b0*/  BAR.SYNC.DEFER_BLOCKING 0x0 ;  /* 0x0000000000007b1d */ /* 0x000fec0000010000 */
[----:B------:R-:W-:Y:S02]  /*5e5c0*/  LDS.128 R32, [R236] ;  /* 0x00000000ec207984 */ /* 0x000fe40000000c00 */
[----:B------:R-:W-:Y:S06]  /*5e5d0*/  BAR.SYNC.DEFER_BLOCKING 0x0 ;  /* 0x0000000000007b1d */ /* 0x000fec0000010000 */
[----:B------:R-:W-:Y:S02]  /*5e5e0*/  STSM.16.M88.4 [R237], R36 ;  /* 0x00000024ed007844 */ /* 0x000fe40000000200 */
[----:B------:R-:W-:Y:S01]  /*5e5f0*/  BAR.SYNC.DEFER_BLOCKING 0x0 ;  /* 0x0000000000007b1d */ /* 0x000fe20000010000 */
[----:B------:R-:W-:-:S05]  /*5e600*/  PRMT R59, R206, 0x5410, R205 ;  /* 0x00005410ce3b7816 */ /* 0x000fca00000000cd */
[----:B------:R-:W3:Y:S04]  /*5e610*/  LDL.LU R205, [R1+0x80c] ;  /* 0x00080c0001cd7983 */ /* 0x000ee80000300800 */
[----:B------:R-:W3:Y:S04]  /*5e620*/  LDL.LU R206, [R1+0xab0] ;  /* 0x000ab00001ce7983 */ /* 0x000ee80000300800 */
[----:B------:R-:W-:Y:S01]  /*5e630*/  LDS.128 R36, [R236] ;  /* 0x00000000ec247984 */ /* 0x000fe20000000c00 */
[----:B------:R-:W-:Y:S06]  /*5e640*/  BAR.SYNC.DEFER_BLOCKING 0x0 ;  /* 0x0000000000007b1d */ /* 0x000fec0000010000 */
[----:B------:R-:W-:Y:S02]  /*5e650*/  STSM.16.M88.4 [R237], R44 ;  /* 0x0000002ced007844 */ /* 0x000fe40000000200 */
[----:B------:R-:W-:Y:S01]  /*5e660*/  BAR.SYNC.DEFER_BLOCKING 0x0 ;  /* 0x0000000000007b1d */ /* 0x000fe20000010000 */
[----:B------:R-:W-:-:S02]  /*5e670*/  PRMT R64, R208, 0x5410, R207 ;  /* 0x00005410d0407816 */ /* 0x000fc400000000cf */
[----:B----4-:R-:W-:Y:S02]  /*5e680*/  PRMT R65, R210, 0x5410, R209 ;  /* 0x00005410d2417816 */ /* 0x010fe400000000d1 */
[----:B------:R-:W-:Y:S01]  /*5e690*/  PRMT R66, R213, 0x5410, R212 ;  /* 0x00005410d5427816 */ /* 0x000fe200000000d4 */
[----:B------:R-:W4:Y:S04]  /*5e6a0*/  LDL.LU R207, [R1+0x9d8] ;  /* 0x0009d80001cf7983 */ /* 0x000f280000300800 */
[----:B------:R-:W4:Y:S04]  /*5e6b0*/  LDL.LU R208, [R1+0xb10] ;  /* 0x000b100001d07983 */ /* 0x000f280000300800 */
[----:B------:R-:W4:Y:S04]  /*5e6c0*/  LDL.LU R209, [R1+0x9d4] ;  /* 0x0009d40001d17983 */ /* 0x000f280000300800 */
[----:B------:R-:W4:Y:S04]  /*5e6d0*/  LDL.LU R210, [R1+0xb0c] ;  /* 0x000b0c0001d27983 */ /* 0x000f280000300800 */
[----:B------:R-:W-:Y:S01]  /*5e6e0*/  LDS.128 R40, [R236] ;  /* 0x00000000ec287984 */ /* 0x000fe20000000c00 */
[----:B------:R-:W-:Y:S06]  /*5e6f0*/  BAR.SYNC.DEFER_BLOCKING 0x0 ;  /* 0x0000000000007b1d */ /* 0x000fec0000010000 */
[----:B------:R-:W4:Y:S04]  /*5e700*/  LDL.LU R212, [R1+0x9c4] ;  /* 0x0009c40001d47983 */ /* 0x000f280000300800 */
[----:B------:R-:W4:Y:S04]  /*5e710*/  LDL.LU R213, [R1+0xafc] ;  /* 0x000afc0001d57983 */ /* 0x000f280000300800 */
[----:B------:R0:W-:Y:S01]  /*5e720*/  STSM.16.M88.4 [R237], R60 ;  /* 0x0000003ced007844 */ /* 0x0001e20000000200 */
[----:B--2---:R-:W-:Y:S01]  /*5e730*/  PRMT R67, R226, 0x5410, R221 ;  /* 0x00005410e2437816 */ /* 0x004fe200000000dd */
[----:B------:R-:W-:Y:S01]  /*5e740*/  BAR.SYNC.DEFER_BLOCKING 0x0 ;  /* 0x0000000000007b1d */ /* 0x000fe20000010000 */
[----:B0-----:R-:W-:-:S05]  /*5e750*/  PRMT R60, R216, 0x5410, R214 ;  /* 0x00005410d83c7816 */ /* 0x001fca00000000d6 */
[----:B------:R-:W2:Y:S01]  /*5e760*/  LDL.LU R214, [R1+0x9bc] ;  /* 0x0009bc0001d67983 */ /* 0x000ea20000300800 */
[----:B------:R-:W-:-:S03]  /*5e770*/  PRMT R61, R218, 0x5410, R217 ;  /* 0x00005410da3d7816 */ /* 0x000fc600000000d9 */
[----:B------:R-:W2:Y:S01]  /*5e780*/  LDL.LU R216, [R1+0xaec] ;  /* 0x000aec0001d87983 */ /* 0x000ea20000300800 */
[----:B------:R-:W-:-:S03]  /*5e790*/  PRMT R62, R222, 0x5410, R220 ;  /* 0x00005410de3e7816 */ /* 0x000fc600000000dc */
[----:B------:R-:W2:Y:S01]  /*5e7a0*/  LDL.LU R217, [R1+0x9b8] ;  /* 0x0009b80001d97983 */ /* 0x000ea20000300800 */
[----:B------:R-:W-:-:S03]  /*5e7b0*/  PRMT R63, R225, 0x5410, R224 ;  /* 0x00005410e13f7816 */ /* 0x000fc600000000e0 */
[----:B------:R-:W2:Y:S04]  /*5e7c0*/  LDL.LU R218, [R1+0xae8] ;  /* 0x000ae80001da7983 */ /* 0x000ea80000300800 */
[----:B------:R-:W2:Y:S04]  /*5e7d0*/  LDL.LU R220, [R1+0x9a8] ;  /* 0x0009a80001dc7983 */ /* 0x000ea80000300800 */
[----:B------:R-:W2:Y:S04]  /*5e7e0*/  LDL.LU R222, [R1+0xadc] ;  /* 0x000adc0001de7983 */ /* 0x000ea80000300800 */
[----:B------:R-:W2:Y:S04]  /*5e7f0*/  LDL.LU R224, [R1+0x54] ;  /* 0x0000540001e07983 */ /* 0x000ea80000300800 */
[----:B------:R-:W2:Y:S04]  /*5e800*/  LDL.LU R225, [R1+0x488] ;  /* 0x0004880001e17983 */ /* 0x000ea80000300800 */
[----:B------:R-:W2:Y:S04]  /*5e810*/  LDL.LU R221, [R1+0x9c8] ;  /* 0x0009c80001dd7983 */ /* 0x000ea80000300800 */
[----:B------:R-:W2:Y:S01]  /*5e820*/  LDL.LU R226, [R1+0xb00] ;  /* 0x000b000001e27983 */ /* 0x000ea20000300800 */
[----:B---3--:R-:W-:-:S02]  /*5e830*/  PRMT R72, R192, 0x5410, R191 ;  /* 0x00005410c0487816 */ /* 0x008fc400000000bf */
[----:B------:R-:W-:Y:S01]  /*5e840*/  PRMT R73, R194, 0x5410, R193 ;  /* 0x00005410c2497816 */ /* 0x000fe200000000c1 */
[----:B------:R-:W3:Y:S01]  /*5e850*/  LDL.LU R191, [R1+0xa14] ;  /* 0x000a140001bf7983 */ /* 0x000ee20000300800 */
[----:B------:R-:W-:-:S03]  /*5e860*/  PRMT R74, R196, 0x5410, R195 ;  /* 0x00005410c44a7816 */ /* 0x000fc600000000c3 */
        /* <DEDUP_REMOVED lines=9> */
[----:B------:R-:W3:Y:S04]  /*5e900*/  LDL.LU R198, [R1+0xb48] ;  /* 0x000b480001c67983 */ /* 0x000ee80000300800 */
[----:B------:R-:W3:Y:S01]  /*5e910*/  LDL.LU R199, [R1+0x9f4] ;  /* 0x0009f40001c77983 */ /* 0x000ee20000300800 */
[----:B------:R-:W-:-:S03]  /*5e920*/  PRMT R71, R204, 0x5410, R203 ;  /* 0x00005410cc477816 */ /* 0x000fc600000000cb */
[----:B------:R-:W3:Y:S04]  /*5e930*/  LDL.LU R200, [R1+0xb40] ;  /* 0x000b400001c87983 */ /* 0x000ee80000300800 */
[----:B------:R-:W3:Y:S04]  /*5e940*/  LDL.LU R201, [R1+0x9f0] ;  /* 0x0009f00001c97983 */ /* 0x000ee80000300800 */
[----:B------:R-:W3:Y:S04]  /*5e950*/  LDL.LU R202, [R1+0xb3c] ;  /* 0x000b3c0001ca7983 */ /* 0x000ee80000300800 */
[----:B------:R-:W3:Y:S04]  /*5e960*/  LDL.LU R203, [R1+0x58] ;  /* 0x0000580001cb7983 */ /* 0x000ee80000300800 */
[----:B------:R-:W3:Y:S04]  /*5e970*/  LDL.LU R204, [R1+0x688] ;  /* 0x0006880001cc7983 */ /* 0x000ee80000300800 */
[----:B------:R-:W-:Y:S01]  /*5e980*/  LDS.128 R44, [R236] ;  /* 0x00000000ec2c7984 */ /* 0x000fe20000000c00 */
[----:B------:R-:W-:Y:S01]  /*5e990*/  BAR.SYNC.DEFER_BLOCKING 0x0 ;  /* 0x0000000000007b1d */ /* 0x000fe20000010000 */
[----:B------:R-:W-:-:S05]  /*5e9a0*/  PRMT R75, R206, 0x5410, R205 ;  /* 0x00005410ce4b7816 */ /* 0x000fca00000000cd */
        /* <DEDUP_REMOVED lines=11> */
[----:B--2---:R-:W-:-:S03]  /*5ea60*/  PRMT R76, R216, 0x5410, R214 ;  /* 0x00005410d84c7816 */ /* 0x004fc600000000d6 */
[----:B------:R-:W2:Y:S04]  /*5ea70*/  LDL.LU R214, [R1+0xa34] ;  /* 0x000a340001d67983 */ /* 0x000ea80000300800 */
[----:B------:R-:W2:Y:S01]  /*5ea80*/  LDL.LU R216, [R1+0xba8] ;  /* 0x000ba80001d87983 */ /* 0x000ea20000300800 */
[----:B------:R-:W-:-:S03]  /*5ea90*/  PRMT R77, R218, 0x5410, R217 ;  /* 0x00005410da4d7816 */ /* 0x000fc600000000d9 */
        /* <DEDUP_REMOVED lines=11> */
[----:B---3--:R-:W-:-:S03]  /*5eb50*/  PRMT R88, R192, 0x5410, R191 ;  /* 0x00005410c0587816 */ /* 0x008fc600000000bf */
        /* <DEDUP_REMOVED lines=20> */
[----:B------:R-:W-:Y:S01]  /*5eca0*/  STSM.16.M88.4 [R237], R48 ;  /* 0x00000030ed007844 */ /* 0x000fe20000000200 */
[----:B------:R-:W-:Y:S06]  /*5ecb0*/  BAR.SYNC.DEFER_BLOCKING 0x0 ;  /* 0x0000000000007b1d */ /* 0x000fec0000010000 */
[----:B------:R-:W-:Y:S02]  /*5ecc0*/  LDS.128 R48, [R236] ;  /* 0x00000000ec307984 */ /* 0x000fe40000000c00 */
[----:B------:R-:W-:Y:S01]  /*5ecd0*/  BAR.SYNC.DEFER_BLOCKING 0x0 ;  /* 0x0000000000007b1d */ /* 0x000fe20000010000 */
[----:B------:R-:W-:-:S05]  /*5ece0*/  PRMT R91, R206, 0x5410, R205 ;  /* 0x00005410ce5b7816 */ /* 0x000fca00000000cd */
[----:B------:R-:W3:Y:S04]  /*5ecf0*/  LDL.LU R205, [R1+0xa78] ;  /* 0x000a780001cd7983 */ /* 0x000ee80000300800 */
[----:B------:R-:W3:Y:S04]  /*5ed00*/  LDL.LU R206, [R1+0xc24] ;  /* 0x000c240001ce7983 */ /* 0x000ee80000300800 */
[----:B------:R-:W-:Y:S01]  /*5ed10*/  STSM.16.M88.4 [R237], R52 ;  /* 0x00000034ed007844 */ /* 0x000fe20000000200 */
[----:B------:R-:W-:Y:S06]  /*5ed20*/  BAR.SYNC.DEFER_BLOCKING 0x0 ;  /* 0x0000000000007b1d */ /* 0x000fec0000010000 */
[----:B------:R-:W-:Y:S02]  /*5ed30*/  LDS.128 R52, [R236] ;  /* 0x00000000ec347984 */ /* 0x000fe40000000c00 */
[----:B------:R-:W-:Y:S01]  /*5ed40*/  BAR.SYNC.DEFER_BLOCKING 0x0 ;  /* 0x0000000000007b1d */ /* 0x000fe20000010000 */
[----:B----4-:R-:W-:-:S05]  /*5ed50*/  PRMT R96, R208, 0x5410, R207 ;  /* 0x00005410d0607816 */ /* 0x010fca00000000cf */
        /* <DEDUP_REMOVED lines=22> */
[----:B------:R-:W2:Y:S04]  /*5eec0*/  LDL.LU R226, [R1+0xc44] ;  /* 0x000c440001e27983 */ /* 0x000ea80000300800 */
[----:B------:R-:W-:Y:S01]  /*5eed0*/  STSM.16.M88.4 [R237], R56 ;  /* 0x00000038ed007844 */ /* 0x000fe20000000200 */
[----:B------:R-:W-:Y:S01]  /*5eee0*/  BAR.SYNC.DEFER_BLOCKING 0x0 ;  /* 0x0000000000007b1d */ /* 0x000fe20000010000 */
[----:B---3--:R-:W-:-:S02]  /*5eef0*/  PRMT R104, R192, 0x5410, R191 ;  /* 0x00005410c0687816 */ /* 0x008fc400000000bf */
[----:B------:R-:W-:-:S03]  /*5ef00*/  PRMT R105, R194, 0x5410, R193 ;  /* 0x00005410c2697816 */ /* 0x000fc600000000c1 */
[----:B------:R-:W3:Y:S01]  /*5ef10*/  LDL.LU R191, [R1+0xaf8] ;  /* 0x000af80001bf7983 */ /* 0x000ee20000300800 */
[----:B------:R-:W-:-:S03]  /*5ef20*/  PRMT R106, R196, 0x5410, R195 ;  /* 0x00005410c46a7816 */ /* 0x000fc600000000c3 */
[----:B------:R-:W3:Y:S04]  /*5ef30*/  LDL.LU R192, [R1+0xc64] ;  /* 0x000c640001c07983 */ /* 0x000ee80000300800 */
[----:B------:R-:W3:Y:S01]  /*5ef40*/  LDL.LU R193, [R1+0xaf4] ;  /* 0x000af40001c17983 */ /* 0x000ee20000300800 */
[----:B------:R-:W-:-:S03]  /*5ef50*/  PRMT R100, R198, 0x5410, R197 ;  /* 0x00005410c6647816 */ /* 0x000fc600000000c5 */
[----:B------:R-:W3:Y:S04]  /*5ef60*/  LDL.LU R194, [R1+0xc60] ;  /* 0x000c600001c27983 */ /* 0x000ee80000300800 */
        /* <DEDUP_REMOVED lines=14> */
[----:B------:R-:W3:Y:S04]  /*5f050*/  LDL.LU R204, [R1+0x7b8] ;  /* 0x0007b80001cc7983 */ /* 0x000ee80000300800 */
[----:B------:R-:W-:Y:S01]  /*5f060*/  STSM.16.M88.4 [R237], R60 ;  /* 0x0000003ced007844 */ /* 0x000fe20000000200 */
[----:B------:R-:W-:Y:S06]  /*5f070*/  BAR.SYNC.DEFER_BLOCKING 0x0 ;  /* 0x0000000000007b1d */ /* 0x000fec0000010000 */
[----:B------:R-:W-:Y:S02]  /*5f080*/  LDS.128 R60, [R236] ;  /* 0x00000000ec3c7984 */ /* 0x000fe40000000c00 */
        /* <DEDUP_REMOVED lines=14> */
[----:B----4-:R-:W-:-:S02]  /*5f170*/  PRMT R112, R208, 0x5410, R207 ;  /* 0x00005410d0707816 */ /* 0x010fc400000000cf */
[----:B------:R-:W-:Y:S02]  /*5f180*/  PRMT R113, R210, 0x5410, R209 ;  /* 0x00005410d2717816 */ /* 0x000fe400000000d1 */
[----:B------:R-:W-:Y:S01]  /*5f190*/  PRMT R114, R213, 0x5410, R212 ;  /* 0x00005410d5727816 */ /* 0x000fe200000000d4 */
[----:B------:R-:W4:Y:S04]  /*5f1a0*/  LDL.LU R207, [R1+0xb38] ;  /* 0x000b380001cf7983 */ /* 0x000f280000300800 */
[----:B------:R-:W4:Y:S01]  /*5f1b0*/  LDL.LU R208, [R1+0xd80] ;  /* 0x000d800001d07983 */ /* 0x000f220000300800 */
[----:B--2---:R-:W-:-:S03]  /*5f1c0*/  PRMT R108, R216, 0x5410, R214 ;  /* 0x00005410d86c7816 */ /* 0x004fc600000000d6 */
[----:B------:R-:W2:Y:S04]  /*5f1d0*/  LDL.LU R209, [R1+0xb30] ;  /* 0x000b300001d17983 */ /* 0x000ea80000300800 */
[----:B------:R-:W2:Y:S04]  /*5f1e0*/  LDL.LU R210, [R1+0xd74] ;  /* 0x000d740001d27983 */ /* 0x000ea80000300800 */
[----:B------:R-:W-:Y:S01]  /*5f1f0*/  LDS.128 R72, [R236] ;  /* 0x00000000ec487984 */ /* 0x000fe20000000c00 */
[----:B------:R-:W-:Y:S01]  /*5f200*/  BAR.SYNC.DEFER_BLOCKING 0x0 ;  /* 0x0000000000007b1d */ /* 0x000fe20000010000 */
[----:B------:R-:W-:-:S02]  /*5f210*/  PRMT R109, R218, 0x5410, R217 ;  /* 0x00005410da6d7816 */ /* 0x000fc400000000d9 */
[----:B------:R-:W-:-:S03]  /*5f220*/  PRMT R110, R222, 0x5410, R220 ;  /* 0x00005410de6e7816 */ /* 0x000fc600000000dc */
[----:B------:R-:W2:Y:S04]  /*5f230*/  LDL.LU R212, [R1+0xb2c] ;  /* 0x000b2c0001d47983 */ /* 0x000ea80000300800 */
[----:B------:R-:W2:Y:S04]  /*5f240*/  LDL.LU R213, [R1+0xd70] ;  /* 0x000d700001d57983 */ /* 0x000ea80000300800 */
[----:B------:R-:W2:Y:S04]  /*5f250*/  LDL.LU R214, [R1+0xb1c] ;  /* 0x000b1c0001d67983 */ /* 0x000ea80000300800 */
        /* <DEDUP_REMOVED lines=8> */
[----:B------:R-:W-:Y:S01]  /*5f2e0*/  STSM.16.M88.4 [R237], R76 ;  /* 0x0000004ced007844 */ /* 0x000fe20000000200 */
[----:B------:R-:W-:Y:S01]  /*5f2f0*/  BAR.SYNC.DEFER_BLOCKING 0x0 ;  /* 0x0000000000007b1d */ /* 0x000fe20000010000 */
[----:B------:R-:W-:-:S05]  /*5f300*/  PRMT R115, R226, 0x5410, R221 ;  /* 0x00005410e2737816 */ /* 0x000fca00000000dd */
[----:B------:R-:W2:Y:S04]  /*5f310*/  LDL.LU R221, [R1+0xb20] ;  /* 0x000b200001dd7983 */ /* 0x000ea80000300800 */
[----:B------:R-:W2:Y:S04]  /*5f320*/  LDL.LU R226, [R1+0xd64] ;  /* 0x000d640001e27983 */ /* 0x000ea80000300800 */
[----:B------:R-:W-:Y:S01]  /*5f330*/  LDS.128 R76, [R236] ;  /* 0x00000000ec4c7984 */ /* 0x000fe20000000c00 */
[----:B------:R-:W-:Y:S06]  /*5f340*/  BAR.SYNC.DEFER_BLOCKING 0x0 ;  /* 0x0000000000007b1d */ /* 0x000fec0000010000 */
[----:B------:R-:W-:Y:S02]  /*5f350*/  STSM.16.M88.4 [R237], R80 ;  /* 0x00000050ed007844 */ /* 0x000fe40000000200 */
[----:B------:R-:W-:Y:S01]  /*5f360*/  BAR.SYNC.DEFER_BLOCKING 0x0 ;  /* 0x0000000000007b1d */ /* 0x000fe20000010000 */
[----:B---3--:R-:W-:-:S02]  /*5f370*/  PRMT R120, R192, 0x5410, R191 ;  /* 0x00005410c0787816 */ /* 0x008fc400000000bf */
[----:B------:R-:W-:Y:S02]  /*5f380*/  PRMT R121, R194, 0x5410, R193 ;  /* 0x00005410c2797816 */ /* 0x000fe400000000c1 */
[----:B------:R-:W-:Y:S01]  /*5f390*/  PRMT R122, R196, 0x5410, R195 ;  /* 0x00005410c47a7816 */ /* 0x000fe200000000c3 */
[----:B------:R-:W3:Y:S04]  /*5f3a0*/  LDL.LU R191, [R1+0xb80] ;  /* 0x000b800001bf7983 */ /* 0x000ee80000300800 */
[----:B------:R-:W3:Y:S01]  /*5f3b0*/  LDL.LU R192, [R1+0xdb8] ;  /* 0x000db80001c07983 */ /* 0x000ee20000300800 */
[----:B------:R-:W-:-:S03]  /*5f3c0*/  PRMT R117, R198, 0x5410, R197 ;  /* 0x00005410c6757816 */ /* 0x000fc600000000c5 */
[----:B------:R-:W3:Y:S04]  /*5f3d0*/  LDL.LU R193, [R1+0xb7c] ;  /* 0x000b7c0001c17983 */ /* 0x000ee80000300800 */
[----:B------:R-:W3:Y:S04]  /*5f3e0*/  LDL.LU R194, [R1+0xdb4] ;  /* 0x000db40001c27983 */ /* 0x000ee80000300800 */
[----:B------:R-:W-:Y:S01]  /*5f3f0*/  LDS.128 R80, [R236] ;  /* 0x00000000ec507984 */ /* 0x000fe20000000c00 */
[----:B------:R-:W-:Y:S01]  /*5f400*/  BAR.SYNC.DEFER_BLOCKING 0x0 ;  /* 0x0000000000007b1d */ /* 0x000fe20000010000 */
[----:B------:R-:W-:-:S02]  /*5f410*/  PRMT R118, R200, 0x5410, R199 ;  /* 0x00005410c8767816 */ /* 0x000fc400000000c7 */
[----:B------:R-:W-:-:S03]  /*5f420*/  PRMT R116, R202, 0x5410, R201 ;  /* 0x00005410ca747816 */ /* 0x000fc600000000c9 */
[----:B------:R-:W3:Y:S04]  /*5f430*/  LDL.LU R195, [R1+0xb68] ;  /* 0x000b680001c37983 */ /* 0x000ee80000300800 */
        /* <DEDUP_REMOVED lines=28> */
[----:B--2---:R-:W-:Y:S02]  /*5f600*/  PRMT R129, R210, 0x5410, R209 ;  /* 0x00005410d2817816 */ /* 0x004fe400000000d1 */
[----:B------:R-:W-:Y:S01]  /*5f610*/  PRMT R130, R213, 0x5410, R212 ;  /* 0x00005410d5827816 */ /* 0x000fe200000000d4 */
[----:B------:R-:W2:Y:S04]  /*5f620*/  LDL.LU R207, [R1+0xbd8] ;  /* 0x000bd80001cf7983 */ /* 0x000ea80000300800 */
[----:B------:R-:W2:Y:S01]  /*5f630*/  LDL.LU R208, [R1+0xdf8] ;  /* 0x000df80001d07983 */ /* 0x000ea20000300800 */
[----:B------:R-:W-:-:S03]  /*5f640*/  PRMT R124, R216, 0x5410, R214 ;  /* 0x00005410d87c7816 */ /* 0x000fc600000000d6 */
[----:B------:R-:W4:Y:S04]  /*5f650*/  LDL.LU R209, [R1+0xbc4] ;  /* 0x000bc40001d17983 */ /* 0x000f280000300800 */
[----:B------:R-:W4:Y:S04]  /*5f660*/  LDL.LU R210, [R1+0xdec] ;  /* 0x000dec0001d27983 */ /* 0x000f280000300800 */
[----:B------:R-:W-:Y:S01]  /*5f670*/  LDS.128 R96, [R236] ;  /* 0x00000000ec607984 */ /* 0x000fe20000000c00 */
[----:B------:R-:W-:Y:S01]  /*5f680*/  BAR.SYNC.DEFER_BLOCKING 0x0 ;  /* 0x0000000000007b1d */ /* 0x000fe20000010000 */
[----:B------:R-:W-:-:S02]  /*5f690*/  PRMT R125, R218, 0x5410, R217 ;  /* 0x00005410da7d7816 */ /* 0x000fc400000000d9 */
[----:B------:R-:W-:-:S03]  /*5f6a0*/  PRMT R126, R222, 0x5410, R220 ;  /* 0x00005410de7e7816 */ /* 0x000fc600000000dc */
[----:B------:R-:W4:Y:S04]  /*5f6b0*/  LDL.LU R212, [R1+0xbc0] ;  /* 0x000bc00001d47983 */ /* 0x000f280000300800 */
[----:B------:R-:W4:Y:S04]  /*5f6c0*/  LDL.LU R213, [R1+0xde8] ;  /* 0x000de80001d57983 */ /* 0x000f280000300800 */
[----:B------:R-:W4:Y:S04]  /*5f6d0*/  LDL.LU R214, [R1+0xbb0] ;  /* 0x000bb00001d67983 */ /* 0x000f280000300800 */
[----:B------:R-:W4:Y:S01]  /*5f6e0*/  LDL.LU R216, [R1+0xde0] ;  /* 0x000de00001d87983 */ /* 0x000f220000300800 */
[----:B------:R-:W-:-:S03]  /*5f6f0*/  PRMT R127, R225, 0x5410, R224 ;  /* 0x00005410e17f7816 */ /* 0x000fc600000000e0 */
[----:B------:R-:W4:Y:S04]  /*5f700*/  LDL.LU R217, [R1+0xb9c] ;  /* 0x000b9c0001d97983 */ /* 0x000f280000300800 */
[----:B------:R-:W4:Y:S04]  /*5f710*/  LDL.LU R218, [R1+0xdd4] ;  /* 0x000dd40001da7983 */ /* 0x000f280000300800 */
[----:B------:R-:W4:Y:S04]  /*5f720*/  LDL.LU R220, [R1+0xb98] ;  /* 0x000b980001dc7983 */ /* 0x000f280000300800 */
[----:B------:R-:W4:Y:S04]  /*5f730*/  LDL.LU R222, [R1+0xdd0] ;  /* 0x000dd00001de7983 */ /* 0x000f280000300800 */
[----:B------:R-:W4:Y:S04]  /*5f740*/  LDL.LU R224, [R1+0x74] ;  /* 0x0000740001e07983 */ /* 0x000f280000300800 */
[----:B------:R-:W4:Y:S04]  /*5f750*/  LDL.LU R225, [R1+0x7e0] ;  /* 0x0007e00001e17983 */ /* 0x000f280000300800 */
[----:B------:R-:W-:Y:S01]  /*5f760*/  STSM.16.M88.4 [R237], R100 ;  /* 0x00000064ed007844 */ /* 0x000fe20000000200 */
[----:B------:R-:W-:Y:S01]  /*5f770*/  BAR.SYNC.DEFER_BLOCKING 0x0 ;  /* 0x0000000000007b1d */ /* 0x000fe20000010000 */
[----:B------:R-:W-:-:S05]  /*5f780*/  PRMT R131, R226, 0x5410, R221 ;  /* 0x00005410e2837816 */ /* 0x000fca00000000dd */
[----:B------:R-:W4:Y:S04]  /*5f790*/  LDL.LU R221, [R1+0xbb4] ;  /* 0x000bb40001dd7983 */ /* 0x000f280000300800 */
[----:B------:R-:W4:Y:S04]  /*5f7a0*/  LDL.LU R226, [R1+0xde4] ;  /* 0x000de40001e27983 */ /* 0x000f280000300800 */
        /* <DEDUP_REMOVED lines=44> */
[----:B--2---:R-:W-:-:S02]  /*5fa70*/  PRMT R144, R208, 0x5410, R207 ;  /* 0x00005410d0907816 */ /* 0x004fc400000000cf */
[----:B----4-:R-:W-:Y:S02]  /*5fa80*/  PRMT R145, R210, 0x5410, R209 ;  /* 0x00005410d2917816 */ /* 0x010fe400000000d1 */
        /* <DEDUP_REMOVED lines=84> */
[----:B------:R-:W2:Y:S04]  /*5ffd0*/  LDL.LU R214, [R1+0xd24] ;  /* 0x000d240001d67983 */ /* 0x000ea80000300800 */
[----:B------:R-:W2:Y:S01]  /*5ffe0*/  LDL.LU R216, [R1+0xfd8] ;  /* 0x000fd80001d87983 */ /* 0x000ea20000300800 */
        /* <DEDUP_REMOVED lines=57> */
[----:B----4-:R-:W-:-:S03]  /*60380*/  PRMT R173, R218, 0x5410, R217 ;  /* 0x00005410daad7816 */ /* 0x010fc600000000d9 */
[----:B------:R-:W-:Y:S01]  /*60390*/  LDS.128 R168, [R236] ;  /* 0x00000000eca87984 */ /* 0x000fe20000000c00 */
[----:B------:R-:W-:Y:S02]  /*603a0*/  PRMT R174, R222, 0x5410, R220 ;  /* 0x00005410deae7816 */ /* 0x000fe400000000dc */
[----:B------:R-:W-:Y:S01]  /*603b0*/  PRMT R175, R225, 0x5410, R224 ;  /* 0x00005410e1af7816 */ /* 0x000fe200000000e0 */
[----:B------:R-:W-:Y:S06]  /*603c0*/  BAR.SYNC.DEFER_BLOCKING 0x0 ;  /* 0x0000000000007b1d */ /* 0x000fec0000010000 */
[----:B------:R-:W-:Y:S02]  /*603d0*/  STSM.16.M88.4 [R237], R172 ;  /* 0x000000aced007844 */ /* 0x000fe40000000200 */
[----:B------:R-:W-:Y:S01]  /*603e0*/  BAR.SYNC.DEFER_BLOCKING 0x0 ;  /* 0x0000000000007b1d */ /* 0x000fe20000010000 */
[----:B------:R-:W-:-:S02]  /*603f0*/  PRMT R176, R208, 0x5410, R207 ;  /* 0x00005410d0b07816 */ /* 0x000fc400000000cf */
[----:B------:R-:W-:Y:S02]  /*60400*/  PRMT R177, R210, 0x5410, R209 ;  /* 0x00005410d2b17816 */ /* 0x000fe400000000d1 */
[----:B------:R-:W-:Y:S02]  /*60410*/  PRMT R178, R213, 0x5410, R212 ;  /* 0x00005410d5b27816 */ /* 0x000fe400000000d4 */
[----:B------:R-:W-:Y:S01]  /*60420*/  PRMT R179, R226, 0x5410, R221 ;  /* 0x00005410e2b37816 */ /* 0x000fe200000000dd */
[----:B------:R-:W2:Y:S04]  /*60430*/  LDL.LU R207, [R1+0xdac] ;  /* 0x000dac0001cf7983 */ /* 0x000ea80000300800 */
[----:B------:R-:W2:Y:S04]  /*60440*/  LDL.LU R208, [R1+0x1064] ;  /* 0x0010640001d07983 */ /* 0x000ea80000300800 */
[----:B------:R-:W4:Y:S04]  /*60450*/  LDL.LU R209, [R1+0xda4] ;  /* 0x000da40001d17983 */ /* 0x000f280000300800 */
[----:B------:R-:W4:Y:S04]  /*60460*/  LDL.LU R210, [R1+0x1060] ;  /* 0x0010600001d27983 */ /* 0x000f280000300800 */
[----:B------:R-:W-:Y:S01]  /*60470*/  LDS.128 R172, [R236] ;  /* 0x00000000ecac7984 */ /* 0x000fe20000000c00 */
[----:B------:R-:W-:Y:S06]  /*60480*/  BAR.SYNC.DEFER_BLOCKING 0x0 ;  /* 0x0000000000007b1d */ /* 0x000fec0000010000 */
[----:B------:R-:W4:Y:S04]  /*60490*/  LDL.LU R212, [R1+0xda0] ;  /* 0x000da00001d47983 */ /* 0x000f280000300800 */
[----:B------:R-:W4:Y:S04]  /*604a0*/  LDL.LU R213, [R1+0x105c] ;  /* 0x00105c0001d57983 */ /* 0x000f280000300800 */
[----:B------:R-:W4:Y:S04]  /*604b0*/  LDL.LU R214, [R1+0xd90] ;  /* 0x000d900001d67983 */ /* 0x000f280000300800 */
[----:B------:R-:W4:Y:S04]  /*604c0*/  LDL.LU R216, [R1+0x1050] ;  /* 0x0010500001d87983 */ /* 0x000f280000300800 */
[----:B------:R-:W-:Y:S01]  /*604d0*/  STSM.16.M88.4 [R237], R176 ;  /* 0x000000b0ed007844 */ /* 0x000fe20000000200 */
[----:B------:R-:W-:Y:S06]  /*604e0*/  BAR.SYNC.DEFER_BLOCKING 0x0 ;  /* 0x0000000000007b1d */ /* 0x000fec0000010000 */
[----:B------:R-:W4:Y:S04]  /*604f0*/  LDL.LU R217, [R1+0xd88] ;  /* 0x000d880001d97983 */ /* 0x000f280000300800 */
[----:B------:R-:W4:Y:S04]  /*60500*/  LDL.LU R218, [R1+0x1048] ;  /* 0x0010480001da7983 */ /* 0x000f280000300800 */
[----:B------:R-:W4:Y:S04]  /*60510*/  LDL.LU R220, [R1+0xd84] ;  /* 0x000d840001dc7983 */ /* 0x000f280000300800 */
[----:B------:R-:W4:Y:S04]  /*60520*/  LDL.LU R222, [R1+0x1044] ;  /* 0x0010440001de7983 */ /* 0x000f280000300800 */
[----:B------:R-:W-:Y:S04]  /*60530*/  LDS.128 R176, [R236] ;  /* 0x00000000ecb07984 */ /* 0x000fe80000000c00 */
[----:B------:R-:W4:Y:S04]  /*60540*/  LDL.LU R224, [R1+0x328] ;  /* 0x0003280001e07983 */ /* 0x000f280000300800 */
[----:B------:R-:W4:Y:S04]  /*60550*/  LDL.LU R225, [R1+0x99c] ;  /* 0x00099c0001e17983 */ /* 0x000f280000300800 */
[----:B------:R-:W4:Y:S04]  /*60560*/  LDL.LU R221, [R1+0xd94] ;  /* 0x000d940001dd7983 */ /* 0x000f280000300800 */
[----:B------:R-:W4:Y:S01]  /*60570*/  LDL.LU R226, [R1+0x1054] ;  /* 0x0010540001e27983 */ /* 0x000f220000300800 */
[----:B---3--:R-:W-:-:S02]  /*60580*/  PRMT R180, R198, 0x5410, R197 ;  /* 0x00005410c6b47816 */ /* 0x008fc400000000c5 */
[----:B------:R-:W-:Y:S02]  /*60590*/  PRMT R181, R200, 0x5410, R199 ;  /* 0x00005410c8b57816 */ /* 0x000fe400000000c7 */
[----:B------:R-:W-:Y:S02]  /*605a0*/  PRMT R182, R202, 0x5410, R201 ;  /* 0x00005410cab67816 */ /* 0x000fe400000000c9 */
[----:B------:R-:W-:Y:S01]  /*605b0*/  PRMT R183, R204, 0x5410, R203 ;  /* 0x00005410ccb77816 */ /* 0x000fe200000000cb */
[----:B------:R-:W-:Y:S06]  /*605c0*/  BAR.SYNC.DEFER_BLOCKING 0x0 ;  /* 0x0000000000007b1d */ /* 0x000fec0000010000 */
[----:B------:R-:W-:Y:S02]  /*605d0*/  STSM.16.M88.4 [R237], R180 ;  /* 0x000000b4ed007844 */ /* 0x000fe40000000200 */
[----:B------:R-:W-:Y:S06]  /*605e0*/  BAR.SYNC.DEFER_BLOCKING 0x0 ;  /* 0x0000000000007b1d */ /* 0x000fec0000010000 */
[----:B------:R-:W0:Y:S01]  /*605f0*/  LDS.128 R180, [R236] ;  /* 0x00000000ecb47984 */ /* 0x000e220000000c00 */
[----:B------:R-:W-:-:S02]  /*60600*/  PRMT R184, R192, 0x5410, R191 ;  /* 0x00005410c0b87816 */ /* 0x000fc400000000bf */
[----:B------:R-:W-:Y:S02]  /*60610*/  PRMT R185, R194, 0x5410, R193 ;  /* 0x00005410c2b97816 */ /* 0x000fe400000000c1 */
[----:B------:R-:W-:Y:S01]  /*60620*/  PRMT R186, R196, 0x5410, R195 ;  /* 0x00005410c4ba7816 */ /* 0x000fe200000000c3 */
[----:B0-----:R-:W-:Y:S04]  /*60630*/  STL.64 [R1+0x50], R180 ;  /* 0x000050b401007387 */ /* 0x001fe80000100a00 */
[----:B------:R-:W-:Y:S04]  /*60640*/  STL.64 [R1+0x58], R182 ;  /* 0x000058b601007387 */ /* 0x000fe80000100a00 */
        /* <DEDUP_REMOVED lines=14> */
[----:B------:R-:W-:-:S03]  /*60730*/  PRMT R187, R206, 0x5410, R205 ;  /* 0x00005410cebb7816 */ /* 0x000fc600000000cd */
[----:B------:R-:W3:Y:S04]  /*60740*/  LDL.LU R205, [R1+0xdcc] ;  /* 0x000dcc0001cd7983 */ /* 0x000ee80000300800 */
[----:B------:R-:W3:Y:S01]  /*60750*/  LDL.LU R206, [R1+0x1078] ;  /* 0x0010780001ce7983 */ /* 0x000ee20000300800 */
[----:B------:R-:W-:Y:S06]  /*60760*/  BAR.SYNC.DEFER_BLOCKING 0x0 ;  /* 0x0000000000007b1d */ /* 0x000fec0000010000 */
[----:B------:R2:W-:Y:S02]  /*60770*/  STSM.16.M88.4 [R237], R184 ;  /* 0x000000b8ed007844 */ /* 0x0005e40000000200 */
[----:B------:R-:W-:Y:S01]  /*60780*/  BAR.SYNC.DEFER_BLOCKING 0x0 ;  /* 0x0000000000007b1d */ /* 0x000fe20000010000 */
[----:B--2---:R-:W-:-:S05]  /*60790*/  PRMT R184, R208, 0x5410, R207 ;  /* 0x00005410d0b87816 */ /* 0x004fca00000000cf */
[----:B------:R-:W2:Y:S04]  /*607a0*/  LDL.LU R207, [R1+0xf04] ;  /* 0x000f040001cf7983 */ /* 0x000ea80000300800 */
[----:B------:R-:W2:Y:S01]  /*607b0*/  LDL.LU R208, [R1+0x109c] ;  /* 0x00109c0001d07983 */ /* 0x000ea20000300800 */
[----:B----4-:R-:W-:-:S03]  /*607c0*/  PRMT R185, R210, 0x5410, R209 ;  /* 0x00005410d2b97816 */ /* 0x010fc600000000d1 */
[----:B------:R-:W0:Y:S04]  /*607d0*/  LDS.128 R228, [R236] ;  /* 0x00000000ece47984 */ /* 0x000e280000000c00 */
        /* <DEDUP_REMOVED lines=14> */
[----:B------:R-:W-:Y:S01]  /*608c0*/  PRMT R183, R225, 0x5410, R224 ;  /* 0x00005410e1b77816 */ /* 0x000fe200000000e0 */
[----:B------:R-:W-:Y:S06]  /*608d0*/  BAR.SYNC.DEFER_BLOCKING 0x0 ;  /* 0x0000000000007b1d */ /* 0x000fec0000010000 */
[----:B------:R-:W4:Y:S01]  /*608e0*/  LDL.LU R224, [R1+0x374] ;  /* 0x0003740001e07983 */ /* 0x000f220000300800 */
[----:B------:R-:W-:-:S03]  /*608f0*/  PRMT R187, R226, 0x5410, R221 ;  /* 0x00005410e2bb7816 */ /* 0x000fc600000000dd */
[----:B------:R-:W4:Y:S04]  /*60900*/  LDL.LU R225, [R1+0x9c0] ;  /* 0x0009c00001e17983 */ /* 0x000f280000300800 */
[----:B------:R-:W4:Y:S04]  /*60910*/  LDL.LU R221, [R1+0xef4] ;  /* 0x000ef40001dd7983 */ /* 0x000f280000300800 */
[----:B------:R-:W4:Y:S04]  /*60920*/  LDL.LU R226, [R1+0x1090] ;  /* 0x0010900001e27983 */ /* 0x000f280000300800 */
[----:B------:R-:W-:Y:S01]  /*60930*/  STSM.16.M88.4 [R237], R180 ;  /* 0x000000b4ed007844 */ /* 0x000fe20000000200 */
[----:B------:R-:W-:Y:S06]  /*60940*/  BAR.SYNC.DEFER_BLOCKING 0x0 ;  /* 0x0000000000007b1d */ /* 0x000fec0000010000 */
[----:B------:R-:W1:Y:S02]  /*60950*/  LDS.128 R180, [R236] ;  /* 0x00000000ecb47984 */ /* 0x000e640000000c00 */
[----:B------:R-:W-:Y:S06]  /*60960*/  BAR.SYNC.DEFER_BLOCKING 0x0 ;  /* 0x0000000000007b1d */ /* 0x000fec0000010000 */
[----:B------:R-:W-:Y:S04]  /*60970*/  STSM.16.M88.4 [R237], R184 ;  /* 0x000000b8ed007844 */ /* 0x000fe80000000200 */
[----:B0-----:R-:W-:Y:S04]  /*60980*/  STL.64 [R1+0x40], R228 ;  /* 0x000040e401007387 */ /* 0x001fe80000100a00 */
[----:B------:R0:W-:Y:S04]  /*60990*/  STL.64 [R1+0x48], R230 ;  /* 0x000048e601007387 */ /* 0x0001e80000100a00 */
[----:B0-----:R-:W4:Y:S04]  /*609a0*/  LDL.LU.64 R230, [R1+0x1be0] ;  /* 0x001be00001e67983 */ /* 0x001f280000300a00 */
[----:B------:R-:W4:Y:S01]  /*609b0*/  LDL.LU.64 R228, [R1+0x1bd8] ;  /* 0x001bd80001e47983 */ /* 0x000f220000300a00 */
[----:B---3--:R-:W-:Y:S01]  /*609c0*/  PRMT R184, R192, 0x5410, R191 ;  /* 0x00005410c0b87816 */ /* 0x008fe200000000bf */
[----:B------:R-:W-:Y:S06]  /*609d0*/  BAR.SYNC.DEFER_BLOCKING 0x0 ;  /* 0x0000000000007b1d */ /* 0x000fec0000010000 */
[----:B------:R-:W0:Y:S04]  /*609e0*/  LDS.128 R188, [R236] ;  /* 0x00000000ecbc7984 */ /* 0x000e280000000c00 */
[----:B-1----:R1:W-:Y:S04]  /*609f0*/  STL.64 [R1+0x30], R180 ;  /* 0x000030b401007387 */ /* 0x0023e80000100a00 */
[----:B------:R3:W-:Y:S01]  /*60a00*/  STL.64 [R1+0x38], R182 ;  /* 0x000038b601007387 */ /* 0x0007e20000100a00 */
[----:B-1----:R-:W-:-:S02]  /*60a10*/  PRMT R180, R198, 0x5410, R197 ;  /* 0x00005410c6b47816 */ /* 0x002fc400000000c5 */
[----:B------:R-:W-:Y:S02]  /*60a20*/  PRMT R181, R200, 0x5410, R199 ;  /* 0x00005410c8b57816 */ /* 0x000fe400000000c7 */
[----:B---3--:R-:W-:Y:S02]  /*60a30*/  PRMT R182, R202, 0x5410, R201 ;  /* 0x00005410cab67816 */ /* 0x008fe400000000c9 */
[----:B------:R-:W-:Y:S01]  /*60a40*/  PRMT R183, R204, 0x5410, R203 ;  /* 0x00005410ccb77816 */ /* 0x000fe200000000cb */
[----:B------:R-:W-:Y:S06]  /*60a50*/  BAR.SYNC.DEFER_BLOCKING 0x0 ;  /* 0x0000000000007b1d */ /* 0x000fec0000010000 */
[----:B------:R-:W-:Y:S02]  /*60a60*/  STSM.16.M88.4 [R237], R180 ;  /* 0x000000b4ed007844 */ /* 0x000fe40000000200 */
[----:B------:R-:W-:Y:S01]  /*60a70*/  BAR.SYNC.DEFER_BLOCKING 0x0 ;  /* 0x0000000000007b1d */ /* 0x000fe20000010000 */
[----:B------:R-:W-:-:S02]  /*60a80*/  PRMT R185, R194, 0x5410, R193 ;  /* 0x00005410c2b97816 */ /* 0x000fc400000000c1 */
[----:B------:R-:W-:-:S03]  /*60a90*/  PRMT R186, R196, 0x5410, R195 ;  /* 0x00005410c4ba7816 */ /* 0x000fc600000000c3 */
[----:B------:R-:W1:Y:S01]  /*60aa0*/  LDS.128 R180, [R236] ;  /* 0x00000000ecb47984 */ /* 0x000e620000000c00 */
[----:B------:R-:W-:Y:S01]  /*60ab0*/  PRMT R187, R206, 0x5410, R205 ;  /* 0x00005410cebb7816 */ /* 0x000fe200000000cd */
[----:B------:R-:W-:Y:S06]  /*60ac0*/  BAR.SYNC.DEFER_BLOCKING 0x0 ;  /* 0x0000000000007b1d */ /* 0x000fec0000010000 */
[----:B------:R-:W-:Y:S04]  /*60ad0*/  STSM.16.M88.4 [R237], R184 ;  /* 0x000000b8ed007844 */ /* 0x000fe80000000200 */
[----:B0-----:R-:W-:Y:S04]  /*60ae0*/  STL.64 [R1+0x20], R188 ;  /* 0x000020bc01007387 */ /* 0x001fe80000100a00 */
[----:B------:R-:W-:Y:S04]  /*60af0*/  STL.64 [R1+0x28], R190 ;  /* 0x000028be01007387 */ /* 0x000fe80000100a00 */
[----:B-1----:R-:W-:Y:S04]  /*60b00*/  STL.64 [R1+0x10], R180 ;  /* 0x000010b401007387 */ /* 0x002fe80000100a00 */
[----:B------:R-:W-:Y:S01]  /*60b10*/  STL.64 [R1+0x18], R182 ;  /* 0x000018b601007387 */ /* 0x000fe20000100a00 */
[----:B------:R-:W-:Y:S06]  /*60b20*/  BAR.SYNC.DEFER_BLOCKING 0x0 ;  /* 0x0000000000007b1d */ /* 0x000fec0000010000 */
[----:B------:R-:W3:Y:S04]  /*60b30*/  LDL.LU R196, [R1+0x10b8] ;  /* 0x0010b80001c47983 */ /* 0x000ee80000300800 */
[----:B------:R-:W3:Y:S04]  /*60b40*/  LDL.LU R192, [R1+0xf34] ;  /* 0x000f340001c07983 */ /* 0x000ee80000300800 */
[----:B------:R-:W0:Y:S04]  /*60b50*/  LDS.128 R180, [R236] ;  /* 0x00000000ecb47984 */ /* 0x000e280000000c00 */
        /* <DEDUP_REMOVED lines=13> */
[----:B------:R-:W-:Y:S01]  /*60c30*/  BAR.SYNC.DEFER_BLOCKING 0x0 ;  /* 0x0000000000007b1d */ /* 0x000fe20000010000 */
[----:B--2---:R-:W-:-:S02]  /*60c40*/  PRMT R184, R208, 0x5410, R207 ;  /* 0x00005410d0b87816 */ /* 0x004fc400000000cf */
[----:B----4-:R-:W-:-:S03]  /*60c50*/  PRMT R185, R210, 0x5410, R209 ;  /* 0x00005410d2b97816 */ /* 0x010fc600000000d1 */
[----:B------:R-:W2:Y:S04]  /*60c60*/  LDL.LU R205, [R1+0xf30] ;  /* 0x000f300001cd7983 */ /* 0x000ea80000300800 */
[----:B------:R-:W2:Y:S01]  /*60c70*/  LDL.LU R206, [R1+0x10b0] ;  /* 0x0010b00001ce7983 */ /* 0x000ea20000300800 */
        /* <DEDUP_REMOVED lines=10> */
[----:B------:R-:W4:Y:S01]  /*60d20*/  LDL.LU R214, [R1+0xf54] ;  /* 0x000f540001d67983 */ /* 0x000f220000300800 */
[----:B------:R-:W-:-:S03]  /*60d30*/  PRMT R191, R225, 0x5410, R224 ;  /* 0x00005410e1bf7816 */ /* 0x000fc600000000e0 */
        /* <DEDUP_REMOVED lines=10> */
[----:B------:R0:W-:Y:S01]  /*60de0*/  STSM.16.M88.4 [R237], R188 ;  /* 0x000000bced007844 */ /* 0x0001e20000000200 */
[----:B------:R-:W-:Y:S06]  /*60df0*/  BAR.SYNC.DEFER_BLOCKING 0x0 ;  /* 0x0000000000007b1d */ /* 0x000fec0000010000 */
[----:B0-----:R-:W4:Y:S04]  /*60e00*/  LDL.LU R191, [R1+0xf38] ;  /* 0x000f380001bf7983 */ /* 0x001f280000300800 */
[----:B------:R-:W0:Y:S01]  /*60e10*/  LDS.128 R180, [R236] ;  /* 0x00000000ecb47984 */ /* 0x000e220000000c00 */
[----:B------:R-:W-:Y:S06]  /*60e20*/  BAR.SYNC.DEFER_BLOCKING 0x0 ;  /* 0x0000000000007b1d */ /* 0x000fec0000010000 */
[----:B------:R-:W-:Y:S02]  /*60e30*/  STSM.16.M88.4 [R237], R184 ;  /* 0x000000b8ed007844 */ /* 0x000fe40000000200 */
[----:B------:R-:W-:Y:S06]  /*60e40*/  BAR.SYNC.DEFER_BLOCKING 0x0 ;  /* 0x0000000000007b1d */ /* 0x000fec0000010000 */
[----:B0-----:R-:W-:Y:S04]  /*60e50*/  STL.64 [R1+0x1ba0], R180 ;  /* 0x001ba0b401007387 */ /* 0x001fe80000100a00 */
[----:B------:R-:W-:Y:S04]  /*60e60*/  STL.64 [R1+0x1b90], R182 ;  /* 0x001b90b601007387 */ /* 0x000fe80000100a00 */
[----:B------:R-:W0:Y:S01]  /*60e70*/  LDS.128 R180, [R236] ;  /* 0x00000000ecb47984 */ /* 0x000e220000000c00 */
[----:B---3--:R-:W-:-:S02]  /*60e80*/  PRMT R197, R197, 0x5410, R192 ;  /* 0x00005410c5c57816 */ /* 0x008fc400000000c0 */
[----:B------:R-:W-:Y:S02]  /*60e90*/  PRMT R198, R198, 0x5410, R193 ;  /* 0x00005410c6c67816 */ /* 0x000fe400000000c1 */
[----:B------:R-:W-:Y:S02]  /*60ea0*/  PRMT R192, R195, 0x5410, R194 ;  /* 0x00005410c3c07816 */ /* 0x000fe400000000c2 */
[----:B------:R-:W-:Y:S02]  /*60eb0*/  PRMT R193, R200, 0x5410, R199 ;  /* 0x00005410c8c17816 */ /* 0x000fe400000000c7 */
[----:B------:R-:W-:Y:S02]  /*60ec0*/  PRMT R194, R202, 0x5410, R201 ;  /* 0x00005410cac27816 */ /* 0x000fe400000000c9 */
[----:B------:R-:W-:Y:S01]  /*60ed0*/  PRMT R195, R204, 0x5410, R203 ;  /* 0x00005410ccc37816 */ /* 0x000fe200000000cb */
[----:B------:R-:W-:Y:S06]  /*60ee0*/  BAR.SYNC.DEFER_BLOCKING 0x0 ;  /* 0x0000000000007b1d */ /* 0x000fec0000010000 */
[----:B------:R-:W-:Y:S02]  /*60ef0*/  STSM.16.M88.4 [R237], R192 ;  /* 0x000000c0ed007844 */ /* 0x000fe40000000200 */
[----:B------:R-:W-:Y:S06]  /*60f00*/  BAR.SYNC.DEFER_BLOCKING 0x0 ;  /* 0x0000000000007b1d */ /* 0x000fec0000010000 */
[----:B------:R-:W1:Y:S01]  /*60f10*/  LDS.128 R184, [R236] ;  /* 0x00000000ecb87984 */ /* 0x000e620000000c00 */
[----:B--2---:R-:W-:-:S03]  /*60f20*/  PRMT R199, R206, 0x5410, R205 ;  /* 0x00005410cec77816 */ /* 0x004fc600000000cd */
[----:B0-----:R-:W-:Y:S01]  /*60f30*/  STL [R1], R180 ;  /* 0x000000b401007387 */ /* 0x001fe20000100800 */
[----:B----4-:R-:W-:-:S03]  /*60f40*/  PRMT R206, R213, 0x5410, R212 ;  /* 0x00005410d5ce7816 */ /* 0x010fc600000000d4 */
[----:B------:R0:W-:Y:S01]  /*60f50*/  STL.64 [R1+0x8], R182 ;  /* 0x000008b601007387 */ /* 0x0001e20000100a00 */
[----:B------:R-:W-:Y:S02]  /*60f60*/  PRMT R200, R216, 0x5410, R214 ;  /* 0x00005410d8c87816 */ /* 0x000fe400000000d6 */
[----:B------:R-:W-:Y:S02]  /*60f70*/  PRMT R204, R208, 0x5410, R207 ;  /* 0x00005410d0cc7816 */ /* 0x000fe400000000cf */
[----:B------:R-:W-:Y:S01]  /*60f80*/  PRMT R205, R210, 0x5410, R209 ;  /* 0x00005410d2cd7816 */ /* 0x000fe200000000d1 */
[----:B-1----:R-:W-:Y:S04]  /*60f90*/  STL.64 [R1+0x1b78], R184 ;  /* 0x001b78b801007387 */ /* 0x002fe80000100a00 */
[----:B------:R-:W-:Y:S01]  /*60fa0*/  STL.64 [R1+0x1b68], R186 ;  /* 0x001b68ba01007387 */ /* 0x000fe20000100a00 */
[----:B------:R-:W-:Y:S01]  /*60fb0*/  PRMT R196, R196, 0x5410, R191 ;  /* 0x00005410c4c47816 */ /* 0x000fe200000000bf */
[----:B------:R-:W-:Y:S06]  /*60fc0*/  BAR.SYNC.DEFER_BLOCKING 0x0 ;  /* 0x0000000000007b1d */ /* 0x000fec0000010000 */
[----:B------:R-:W2:Y:S04]  /*60fd0*/  LDL.LU R212, [R1+0x10f0] ;  /* 0x0010f00001d47983 */ /* 0x000ea80000300800 */
[----:B------:R-:W3:Y:S04]  /*60fe0*/  LDL.LU R213, [R1+0x10ec] ;  /* 0x0010ec0001d57983 */ /* 0x000ee80000300800 */
[----:B------:R1:W-:Y:S01]  /*60ff0*/  STSM.16.M88.4 [R237], R196 ;  /* 0x000000c4ed007844 */ /* 0x0003e20000000200 */
[----:B------:R-:W-:Y:S01]  /*61000*/  PRMT R202, R222, 0x5410, R220 ;  /* 0x00005410deca7816 */ /* 0x000fe200000000dc */
[----:B0-----:R-:W-:Y:S01]  /*61010*/  IMAD.MOV.U32 R182, RZ, RZ, R181 ;  /* 0x000000ffffb67224 */ /* 0x001fe200078e00b5 */
[----:B------:R-:W-:Y:S01]  /*61020*/  PRMT R207, R226, 0x5410, R221 ;  /* 0x00005410e2cf7816 */ /* 0x000fe200000000dd */
[----:B------:R-:W-:Y:S06]  /*61030*/  BAR.SYNC.DEFER_BLOCKING 0x0 ;  /* 0x0000000000007b1d */ /* 0x000fec0000010000 */
[----:B-1----:R-:W4:Y:S04]  /*61040*/  LDL.LU R196, [R1+0xf94] ;  /* 0x000f940001c47983 */ /* 0x002f280000300800 */
[----:B------:R-:W4:Y:S04]  /*61050*/  LDL.LU R214, [R1+0x10e4] ;  /* 0x0010e40001d67983 */ /* 0x000f280000300800 */
[----:B------:R-:W2:Y:S04]  /*61060*/  LDL.LU R197, [R1+0xf88] ;  /* 0x000f880001c57983 */ /* 0x000ea80000300800 */
[----:B------:R-:W2:Y:S04]  /*61070*/  LDL.LU R208, [R1+0x10e0] ;  /* 0x0010e00001d07983 */ /* 0x000ea80000300800 */
        /* <DEDUP_REMOVED lines=10> */
[----:B------:R-:W0:Y:S01]  /*61120*/  LDS.128 R188, [R236] ;  /* 0x00000000ecbc7984 */ /* 0x000e220000000c00 */
[----:B------:R-:W-:-:S02]  /*61130*/  PRMT R201, R218, 0x5410, R217 ;  /* 0x00005410dac97816 */ /* 0x000fc400000000d9 */
[----:B------:R-:W-:Y:S01]  /*61140*/  PRMT R203, R225, 0x5410, R224 ;  /* 0x00005410e1cb7816 */ /* 0x000fe200000000e0 */
[----:B------:R-:W-:Y:S06]  /*61150*/  BAR.SYNC.DEFER_BLOCKING 0x0 ;  /* 0x0000000000007b1d */ /* 0x000fec0000010000 */
[----:B------:R-:W3:Y:S04]  /*61160*/  LDL.LU R184, [R1+0xfc4] ;  /* 0x000fc40001b87983 */ /* 0x000ee80000300800 */
[----:B------:R-:W3:Y:S04]  /*61170*/  LDL.LU R222, [R1+0x1104] ;  /* 0x0011040001de7983 */ /* 0x000ee80000300800 */
[----:B------:R-:W3:Y:S04]  /*61180*/  LDL.LU R185, [R1+0xfbc] ;  /* 0x000fbc0001b97983 */ /* 0x000ee80000300800 */
[----:B------:R-:W3:Y:S04]  /*61190*/  LDL.LU R216, [R1+0x10fc] ;  /* 0x0010fc0001d87983 */ /* 0x000ee80000300800 */
[----:B------:R-:W-:Y:S01]  /*611a0*/  STSM.16.M88.4 [R237], R200 ;  /* 0x000000c8ed007844 */ /* 0x000fe20000000200 */
[----:B------:R-:W-:Y:S06]  /*611b0*/  BAR.SYNC.DEFER_BLOCKING 0x0 ;  /* 0x0000000000007b1d */ /* 0x000fec0000010000 */
[----:B------:R-:W3:Y:S04]  /*611c0*/  LDL.LU R183, [R1+0xfb8] ;  /* 0x000fb80001b77983 */ /* 0x000ee80000300800 */
[----:B------:R-:W3:Y:S04]  /*611d0*/  LDL.LU R217, [R1+0x10f8] ;  /* 0x0010f80001d97983 */ /* 0x000ee80000300800 */
[----:B------:R-:W3:Y:S04]  /*611e0*/  LDL.LU R218, [R1+0xfb4] ;  /* 0x000fb40001da7983 */ /* 0x000ee80000300800 */
[----:B------:R-:W3:Y:S04]  /*611f0*/  LDL.LU R224, [R1+0x10f4] ;  /* 0x0010f40001e07983 */ /* 0x000ee80000300800 */
[----:B------:R-:W1:Y:S01]  /*61200*/  LDS.128 R192, [R236] ;  /* 0x00000000ecc07984 */ /* 0x000e620000000c00 */
[----:B------:R-:W-:Y:S06]  /*61210*/  BAR.SYNC.DEFER_BLOCKING 0x0 ;  /* 0x0000000000007b1d */ /* 0x000fec0000010000 */
[----:B------:R-:W3:Y:S04]  /*61220*/  LDL.LU R225, [R1+0xfc0] ;  /* 0x000fc00001e17983 */ /* 0x000ee80000300800 */
[----:B------:R-:W3:Y:S04]  /*61230*/  LDL.LU R226, [R1+0x1100] ;  /* 0x0011000001e27983 */ /* 0x000ee80000300800 */
[----:B0-----:R0:W-:Y:S04]  /*61240*/  STL.64 [R1+0x1b60], R188 ;  /* 0x001b60bc01007387 */ /* 0x0011e80000100a00 */
[----:B0-----:R-:W3:Y:S04]  /*61250*/  LDL.LU R188, [R1+0xfa0] ;  /* 0x000fa00001bc7983 */ /* 0x001ee80000300800 */
[----:B------:R-:W3:Y:S04]  /*61260*/  LDL.LU R189, [R1+0xf9c] ;  /* 0x000f9c0001bd7983 */ /* 0x000ee80000300800 */
[----:B------:R-:W-:Y:S01]  /*61270*/  STSM.16.M88.4 [R237], R204 ;  /* 0x000000cced007844 */ /* 0x000fe20000000200 */
[----:B------:R-:W-:Y:S01]  /*61280*/  BAR.SYNC.DEFER_BLOCKING 0x0 ;  /* 0x0000000000007b1d */ /* 0x000fe20000010000 */
[----:B------:R-:W-:-:S05]  /*61290*/  PRMT R211, R215, 0x5410, R211 ;  /* 0x00005410d7d37816 */ /* 0x000fca00000000d3 */
[----:B------:R-:W-:Y:S04]  /*612a0*/  STL.64 [R1+0x1b58], R190 ;  /* 0x001b58be01007387 */ /* 0x000fe80000100a00 */
[----:B-1----:R-:W-:Y:S04]  /*612b0*/  STL.64 [R1+0x1b50], R192 ;  /* 0x001b50c001007387 */ /* 0x002fe80000100a00 */
[----:B------:R-:W-:Y:S01]  /*612c0*/  STL.64 [R1+0x1b48], R194 ;  /* 0x001b48c201007387 */ /* 0x000fe20000100a00 */
[----:B----4-:R-:W-:Y:S02]  /*612d0*/  PRMT R214, R214, 0x5410, R196 ;  /* 0x00005410d6d67816 */ /* 0x010fe400000000c4 */
[----:B--2---:R-:W-:-:S02]  /*612e0*/  PRMT R208, R208, 0x5410, R197 ;  /* 0x00005410d0d07816 */ /* 0x004fc400000000c5 */
[----:B---3--:R-:W-:Y:S02]  /*612f0*/  PRMT R209, R209, 0x5410, R198 ;  /* 0x00005410d1d17816 */ /* 0x008fe400000000c6 */
[----:B------:R-:W-:Y:S02]  /*61300*/  PRMT R210, R210, 0x5410, R199 ;  /* 0x00005410d2d27816 */ /* 0x000fe400000000c7 */
[----:B------:R-:W0:Y:S01]  /*61310*/  LDS.128 R196, [R236] ;  /* 0x00000000ecc47984 */ /* 0x000e220000000c00 */
[----:B------:R-:W-:Y:S06]  /*61320*/  BAR.SYNC.DEFER_BLOCKING 0x0 ;  /* 0x0000000000007b1d */ /* 0x000fec0000010000 */
[----:B------:R-:W-:Y:S02]  /*61330*/  STSM.16.M88.4 [R237], R208 ;  /* 0x000000d0ed007844 */ /* 0x000fe40000000200 */
[----:B------:R-:W-:Y:S06]  /*61340*/  BAR.SYNC.DEFER_BLOCKING 0x0 ;  /* 0x0000000000007b1d */ /* 0x000fec0000010000 */
[----:B------:R-:W1:Y:S01]  /*61350*/  LDS.128 R200, [R236] ;  /* 0x00000000ecc87984 */ /* 0x000e620000000c00 */
[----:B------:R-:W-:-:S03]  /*61360*/  PRMT R220, R220, 0x5410, R180 ;  /* 0x00005410dcdc7816 */ /* 0x000fc600000000b4 */
[----:B0-----:R-:W-:Y:S01]  /*61370*/  STL.64 [R1+0x1b40], R196 ;  /* 0x001b40c401007387 */ /* 0x001fe20000100a00 */
[----:B------:R-:W-:-:S03]  /*61380*/  PRMT R221, R221, 0x5410, R181 ;  /* 0x00005410dddd7816 */ /* 0x000fc600000000b5 */
[----:B------:R-:W-:Y:S04]  /*61390*/  STL.64 [R1+0x1b38], R198 ;  /* 0x001b38c601007387 */ /* 0x000fe80000100a00 */
[----:B-1----:R0:W-:Y:S04]  /*613a0*/  STL.64 [R1+0x1b30], R200 ;  /* 0x001b30c801007387 */ /* 0x0021e80000100a00 */
[----:B------:R-:W-:Y:S04]  /*613b0*/  STL.64 [R1+0x1b28], R202 ;  /* 0x001b28ca01007387 */ /* 0x000fe80000100a00 */
[----:B------:R-:W2:Y:S04]  /*613c0*/  LDL.LU R180, [R1+0x1004] ;  /* 0x0010040001b47983 */ /* 0x000ea80000300800 */
[----:B------:R-:W2:Y:S01]  /*613d0*/  LDL.LU R181, [R1+0x1128] ;  /* 0x0011280001b57983 */ /* 0x000ea20000300800 */
[----:B------:R-:W-:-:S03]  /*613e0*/  PRMT R215, R187, 0x5410, R186 ;  /* 0x00005410bbd77816 */ /* 0x000fc600000000ba */
[----:B0-----:R-:W3:Y:S01]  /*613f0*/  LDL.LU R200, [R1+0x1000] ;  /* 0x0010000001c87983 */ /* 0x001ee20000300800 */
[----:B------:R-:W-:-:S03]  /*61400*/  PRMT R212, R212, 0x5410, R188 ;  /* 0x00005410d4d47816 */ /* 0x000fc600000000bc */
[----:B------:R-:W3:Y:S01]  /*61410*/  LDL.LU R201, [R1+0x1124] ;  /* 0x0011240001c97983 */ /* 0x000ee20000300800 */
[----:B------:R-:W-:Y:S01]  /*61420*/  PRMT R213, R213, 0x5410, R189 ;  /* 0x00005410d5d57816 */ /* 0x000fe200000000bd */
[----:B------:R-:W-:Y:S01]  /*61430*/  BAR.SYNC.DEFER_BLOCKING 0x0 ;  /* 0x0000000000007b1d */ /* 0x000fe20000010000 */
[----:B------:R-:W-:Y:S02]  /*61440*/  PRMT R216, R216, 0x5410, R185 ;  /* 0x00005410d8d87816 */ /* 0x000fe400000000b9 */
[----:B------:R-:W-:Y:S02]  /*61450*/  PRMT R217, R217, 0x5410, R183 ;  /* 0x00005410d9d97816 */ /* 0x000fe400000000b7 */
[----:B------:R-:W-:Y:S02]  /*61460*/  PRMT R218, R224, 0x5410, R218 ;  /* 0x00005410e0da7816 */ /* 0x000fe400000000da */
[----:B------:R-:W-:Y:S01]  /*61470*/  PRMT R219, R223, 0x5410, R219 ;  /* 0x00005410dfdb7816 */ /* 0x000fe200000000db */
[----:B------:R-:W4:Y:S04]  /*61480*/  LDL.LU R198, [R1+0xff8] ;  /* 0x000ff80001c67983 */ /* 0x000f280000300800 */
[----:B------:R-:W-:Y:S01]  /*61490*/  STSM.16.M88.4 [R237], R212 ;  /* 0x000000d4ed007844 */ /* 0x000fe20000000200 */
[----:B------:R-:W-:Y:S01]  /*614a0*/  BAR.SYNC.DEFER_BLOCKING 0x0 ;  /* 0x0000000000007b1d */ /* 0x000fe20000010000 */
[----:B------:R-:W-:-:S05]  /*614b0*/  PRMT R223, R226, 0x5410, R225 ;  /* 0x00005410e2df7816 */ /* 0x000fca00000000e1 */
[----:B------:R-:W4:Y:S04]  /*614c0*/  LDL.LU R197, [R1+0x111c] ;  /* 0x00111c0001c57983 */ /* 0x000f280000300800 */
[----:B------:R-:W3:Y:S04]  /*614d0*/  LDL.LU R194, [R1+0xff0] ;  /* 0x000ff00001c27983 */ /* 0x000ee80000300800 */
[----:B------:R-:W3:Y:S04]  /*614e0*/  LDL.LU R224, [R1+0x1118] ;  /* 0x0011180001e07983 */ /* 0x000ee80000300800 */
[----:B------:R-:W4:Y:S04]  /*614f0*/  LDL.LU R195, [R1+0xfec] ;  /* 0x000fec0001c37983 */ /* 0x000f280000300800 */
[----:B------:R-:W0:Y:S01]  /*61500*/  LDS.128 R204, [R236] ;  /* 0x00000000eccc7984 */ /* 0x000e220000000c00 */
        /* <DEDUP_REMOVED lines=8> */
[----:B------:R-:W1:Y:S04]  /*61590*/  LDS.128 R208, [R236] ;  /* 0x00000000ecd07984 */ /* 0x000e680000000c00 */
[----:B0-----:R-:W-:Y:S04]  /*615a0*/  STL.64 [R1+0x1b20], R204 ;  /* 0x001b20cc01007387 */ /* 0x001fe80000100a00 */
[----:B------:R-:W-:Y:S01]  /*615b0*/  STL.64 [R1+0x1b18], R206 ;  /* 0x001b18ce01007387 */ /* 0x000fe20000100a00 */
[----:B------:R-:W-:Y:S01]  /*615c0*/  PRMT R222, R222, 0x5410, R184 ;  /* 0x00005410dede7816 */ /* 0x000fe200000000b8 */
[----:B------:R-:W-:Y:S06]  /*615d0*/  BAR.SYNC.DEFER_BLOCKING 0x0 ;  /* 0x0000000000007b1d */ /* 0x000fec0000010000 */
[----:B-1----:R-:W-:Y:S04]  /*615e0*/  STL.64 [R1+0x1b10], R208 ;  /* 0x001b10d001007387 */ /* 0x002fe80000100a00 */
[----:B------:R-:W-:Y:S04]  /*615f0*/  STL.64 [R1+0x1b08], R210 ;  /* 0x001b08d201007387 */ /* 0x000fe80000100a00 */
        /* <DEDUP_REMOVED lines=8> */
[----:B------:R2:W-:Y:S04]  /*61680*/  STSM.16.M88.4 [R237], R220 ;  /* 0x000000dced007844 */ /* 0x0005e80000000200 */
[----:B------:R-:W4:Y:S04]  /*61690*/  LDL.LU R185, [R1+0x1018] ;  /* 0x0010180001b97983 */ /* 0x000f280000300800 */
[----:B------:R-:W4:Y:S01]  /*616a0*/  LDL.LU R183, [R1+0x1130] ;  /* 0x0011300001b77983 */ /* 0x000f220000300800 */
[----:B------:R-:W-:Y:S01]  /*616b0*/  BAR.SYNC.DEFER_BLOCKING 0x0 ;  /* 0x0000000000007b1d */ /* 0x000fe20000010000 */
[----:B------:R-:W-:-:S05]  /*616c0*/  PRMT R227, R235, 0x5410, R227 ;  /* 0x00005410ebe37816 */ /* 0x000fca00000000e3 */
[----:B------:R-:W0:Y:S01]  /*616d0*/  LDS.128 R212, [R236] ;  /* 0x00000000ecd47984 */ /* 0x000e220000000c00 */
[----:B--2---:R-:W-:-:S03]  /*616e0*/  PRMT R220, R181, 0x5410, R180 ;  /* 0x00005410b5dc7816 */ /* 0x004fc600000000b4 */
[----:B------:R-:W2:Y:S04]  /*616f0*/  LDL.LU R180, [R1+0x1014] ;  /* 0x0010140001b47983 */ /* 0x000ea80000300800 */
[----:B------:R-:W2:Y:S04]  /*61700*/  LDL.LU R181, [R1+0x112c] ;  /* 0x00112c0001b57983 */ /* 0x000ea80000300800 */
[----:B------:R-:W2:Y:S01]  /*61710*/  LDL.LU R235, [R1+0x1bd4] ;  /* 0x001bd40001eb7983 */ /* 0x000ea20000300800 */
[----:B---3--:R-:W-:Y:S02]  /*61720*/  PRMT R224, R224, 0x5410, R194 ;  /* 0x00005410e0e07816 */ /* 0x008fe400000000c2 */
[----:B----4-:R-:W-:-:S02]  /*61730*/  PRMT R225, R225, 0x5410, R195 ;  /* 0x00005410e1e17816 */ /* 0x010fc400000000c3 */
[----:B------:R-:W-:Y:S01]  /*61740*/  PRMT R226, R226, 0x5410, R190 ;  /* 0x00005410e2e27816 */ /* 0x000fe200000000be */
[----:B------:R-:W-:Y:S06]  /*61750*/  BAR.SYNC.DEFER_BLOCKING 0x0 ;  /* 0x0000000000007b1d */ /* 0x000fec0000010000 */
[----:B------:R-:W-:Y:S02]  /*61760*/  STSM.16.M88.4 [R237], R224 ;  /* 0x000000e0ed007844 */ /* 0x000fe40000000200 */
[----:B------:R-:W-:Y:S06]  /*61770*/  BAR.SYNC.DEFER_BLOCKING 0x0 ;  /* 0x0000000000007b1d */ /* 0x000fec0000010000 */
[----:B------:R1:W3:Y:S01]  /*61780*/  LDS.128 R216, [R236] ;  /* 0x00000000ecd87984 */ /* 0x0002e20000000c00 */
[----:B------:R-:W-:-:S03]  /*61790*/  PRMT R222, R197, 0x5410, R198 ;  /* 0x00005410c5de7816 */ /* 0x000fc600000000c6 */
[----:B0-----:R-:W-:Y:S04]  /*617a0*/  STL.64 [R1+0x1ad8], R212 ;  /* 0x001ad8d401007387 */ /* 0x001fe80000100a00 */
[----:B------:R-:W-:Y:S04]  /*617b0*/  STL.64 [R1+0x1ac8], R214 ;  /* 0x001ac8d601007387 */ /* 0x000fe80000100a00 */
[----:B-1----:R-:W4:Y:S01]  /*617c0*/  LDL.LU R236, [R1+0x1bd0] ;  /* 0x001bd00001ec7983 */ /* 0x002f220000300800 */
[----:B------:R-:W-:-:S03]  /*617d0*/  PRMT R223, R189, 0x5410, R188 ;  /* 0x00005410bddf7816 */ /* 0x000fc600000000bc */
[----:B------:R-:W4:Y:S04]  /*617e0*/  LDL.LU R197, [R1+0x104c] ;  /* 0x00104c0001c57983 */ /* 0x000f280000300800 */
[----:B------:R-:W4:Y:S04]  /*617f0*/  LDL.LU R194, [R1+0x114c] ;  /* 0x00114c0001c27983 */ /* 0x000f280000300800 */
[----:B------:R-:W4:Y:S04]  /*61800*/  LDL.LU R195, [R1+0x1040] ;  /* 0x0010400001c37983 */ /* 0x000f280000300800 */
[----:B------:R-:W4:Y:S01]  /*61810*/  LDL.LU R190, [R1+0x1148] ;  /* 0x0011480001be7983 */ /* 0x000f220000300800 */
[----:B------:R-:W-:-:S03]  /*61820*/  PRMT R221, R201, 0x5410, R200 ;  /* 0x00005410c9dd7816 */ /* 0x000fc600000000c8 */
[----:B------:R-:W4:Y:S01]  /*61830*/  LDL.LU R188, [R1+0x103c] ;  /* 0x00103c0001bc7983 */ /* 0x000f220000300800 */
[----:B------:R-:W-:-:S03]  /*61840*/  PRMT R227, R250, 0x5410, R251 ;  /* 0x00005410fae37816 */ /* 0x000fc600000000fb */
[----:B------:R-:W4:Y:S04]  /*61850*/  LDL.LU R189, [R1+0x1144] ;  /* 0x0011440001bd7983 */ /* 0x000f280000300800 */
[----:B---3--:R-:W-:Y:S01]  /*61860*/  STL.64 [R1+0x1ae0], R216 ;  /* 0x001ae0d801007387 */ /* 0x008fe20000100a00 */
[----:B------:R-:W-:-:S03]  /*61870*/  PRMT R201, R193, 0x5410, R192 ;  /* 0x00005410c1c97816 */ /* 0x000fc600000000c0 */
[----:B------:R-:W-:Y:S04]  /*61880*/  STL.64 [R1+0x1ad0], R218 ;  /* 0x001ad0da01007387 */ /* 0x000fe80000100a00 */
[----:B------:R-:W3:Y:S01]  /*61890*/  LDL.LU R250, [R1+0x1bcc] ;  /* 0x001bcc0001fa7983 */ /* 0x000ee20000300800 */
[----:B------:R-:W-:-:S03]  /*618a0*/  PRMT R202, R186, 0x5410, R191 ;  /* 0x00005410baca7816 */ /* 0x000fc600000000bf */
[----:B------:R-:W3:Y:S04]  /*618b0*/  LDL.LU.64 R192, [R1+0xe30] ;  /* 0x000e300001c07983 */ /* 0x000ee80000300a00 */
[----:B------:R-:W3:Y:S01]  /*618c0*/  LDL.LU R191, [R1+0xe90] ;  /* 0x000e900001bf7983 */ /* 0x000ee20000300800 */
[----:B------:R-:W-:-:S03]  /*618d0*/  PRMT R224, R184, 0x5410, R187 ;  /* 0x00005410b8e07816 */ /* 0x000fc600000000bb */
[----:B------:R-:W3:Y:S01]  /*618e0*/  LDL.LU R186, [R1+0x1058] ;  /* 0x0010580001ba7983 */ /* 0x000ee20000300800 */
[----:B------:R-:W-:-:S03]  /*618f0*/  PRMT R203, R2, 0x5410, R252 ;  /* 0x0000541002cb7816 */ /* 0x000fc600000000fc */
[----:B------:R-:W3:Y:S01]  /*61900*/  LDL.LU R187, [R1+0xe2c] ;  /* 0x000e2c0001bb7983 */ /* 0x000ee20000300800 */
[----:B------:R-:W-:Y:S01]  /*61910*/  BAR.SYNC.DEFER_BLOCKING 0x0 ;  /* 0x0000000000007b1d */ /* 0x000fe20000010000 */
[----:B------:R-:W-:Y:S02]  /*61920*/  PRMT R225, R183, 0x5410, R185 ;  /* 0x00005410b7e17816 */ /* 0x000fe400000000b9 */
[----:B--2---:R-:W-:-:S03]  /*61930*/  PRMT R226, R181, 0x5410, R180 ;  /* 0x00005410b5e27816 */ /* 0x004fc600000000b4 */
[----:B------:R-:W2:Y:S04]  /*61940*/  LDL.LU R181, [R1+0xf3c] ;  /* 0x000f3c0001b57983 */ /* 0x000ea80000300800 */
[----:B------:R-:W2:Y:S04]  /*61950*/  LDL.LU.64 R184, [R1+0xe38] ;  /* 0x000e380001b87983 */ /* 0x000ea80000300a00 */
[----:B------:R-:W3:Y:S04]  /*61960*/  LDL.LU R252, [R1+0xaac] ;  /* 0x000aac0001fc7983 */ /* 0x000ee80000300800 */
[----:B------:R-:W-:Y:S01]  /*61970*/  STSM.16.M88.4 [R237], R220 ;  /* 0x000000dced007844 */ /* 0x000fe20000000200 */
[----:B------:R-:W-:Y:S01]  /*61980*/  BAR.SYNC.DEFER_BLOCKING 0x0 ;  /* 0x0000000000007b1d */ /* 0x000fe20000010000 */
[----:B------:R-:W-:-:S02]  /*61990*/  PRMT R200, R196, 0x5410, R199 ;  /* 0x00005410c4c87816 */ /* 0x000fc400000000c7 */
[----:B------:R-:W-:Y:S02]  /*619a0*/  PRMT R199, R3, 0x5410, R0 ;  /* 0x0000541003c77816 */ /* 0x000fe40000000000 */
[----:B----4-:R-:W-:Y:S01]  /*619b0*/  PRMT R198, R189, 0x5410, R188 ;  /* 0x00005410bdc67816 */ /* 0x010fe200000000bc */
[----:B---3--:R-:W0:Y:S02]  /*619c0*/  LDS.128 R220, [R252] ;  /* 0x00000000fcdc7984 */ /* 0x008e240000000c00 */
[----:B------:R-:W-:Y:S06]  /*619d0*/  BAR.SYNC.DEFER_BLOCKING 0x0 ;  /* 0x0000000000007b1d */ /* 0x000fec0000010000 */
[----:B------:R-:W-:Y:S02]  /*619e0*/  STSM.16.M88.4 [R237], R224 ;  /* 0x000000e0ed007844 */ /* 0x000fe40000000200 */
[----:B------:R-:W-:Y:S06]  /*619f0*/  BAR.SYNC.DEFER_BLOCKING 0x0 ;  /* 0x0000000000007b1d */ /* 0x000fec0000010000 */
[----:B------:R-:W1:Y:S02]  /*61a00*/  LDS.128 R204, [R252] ;  /* 0x00000000fccc7984 */ /* 0x000e640000000c00 */
[----:B------:R-:W-:Y:S06]  /*61a10*/  BAR.SYNC.DEFER_BLOCKING 0x0 ;  /* 0x0000000000007b1d */ /* 0x000fec0000010000 */
[----:B------:R-:W-:Y:S02]  /*61a20*/  STSM.16.M88.4 [R237], R200 ;  /* 0x000000c8ed007844 */ /* 0x000fe40000000200 */
[----:B------:R-:W-:Y:S06]  /*61a30*/  BAR.SYNC.DEFER_BLOCKING 0x0 ;  /* 0x0000000000007b1d */ /* 0x000fec0000010000 */
[----:B0-----:R-:W-:Y:S04]  /*61a40*/  STL.64 [R1+0x1af0], R220 ;  /* 0x001af0dc01007387 */ /* 0x001fe80000100a00 */
[----:B------:R-:W-:Y:S04]  /*61a50*/  STL.64 [R1+0x1ae8], R222 ;  /* 0x001ae8de01007387 */ /* 0x000fe80000100a00 */
[----:B------:R-:W3:Y:S04]  /*61a60*/  LDL.LU R183, [R1+0xe28] ;  /* 0x000e280001b77983 */ /* 0x000ee80000300800 */
[----:B------:R-:W4:Y:S04]  /*61a70*/  LDL.LU R2, [R1+0xebc] ;  /* 0x000ebc0001027983 */ /* 0x000f280000300800 */
[----:B------:R-:W0:Y:S04]  /*61a80*/  LDS.128 R224, [R252] ;  /* 0x00000000fce07984 */ /* 0x000e280000000c00 */
[----:B-1----:R-:W-:Y:S04]  /*61a90*/  STL.64 [R1+0x60], R204 ;  /* 0x000060cc01007387 */ /* 0x002fe80000100a00 */
[----:B------:R-:W-:Y:S04]  /*61aa0*/  STL.64 [R1+0x68], R206 ;  /* 0x000068ce01007387 */ /* 0x000fe80000100a00 */
[----:B------:R-:W4:Y:S04]  /*61ab0*/  LDL.LU R180, [R1+0xe24] ;  /* 0x000e240001b47983 */ /* 0x000f280000300800 */
[----:B------:R-:W4:Y:S04]  /*61ac0*/  LDL.LU R0, [R1+0x1bc8] ;  /* 0x001bc80001007983 */ /* 0x000f280000300800 */
[----:B------:R-:W4:Y:S04]  /*61ad0*/  LDL.LU.64 R188, [R1+0xe40] ;  /* 0x000e400001bc7983 */ /* 0x000f280000300a00 */
[----:B0-----:R-:W-:Y:S04]  /*61ae0*/  STL.64 [R1+0x1b00], R224 ;  /* 0x001b00e001007387 */ /* 0x001fe80000100a00 */
[----:B------:R-:W-:Y:S04]  /*61af0*/  STL.64 [R1+0x1af8], R226 ;  /* 0x001af8e201007387 */ /* 0x000fe80000100a00 */
[----:B------:R-:W4:Y:S01]  /*61b00*/  LDL.LU R3, [R1+0xe00] ;  /* 0x000e000001037983 */ /* 0x000f220000300800 */
[----:B------:R-:W-:-:S02]  /*61b10*/  PRMT R196, R194, 0x5410, R197 ;  /* 0x00005410c2c47816 */ /* 0x000fc400000000c5 */
[----:B------:R-:W-:Y:S01]  /*61b20*/  PRMT R197, R190, 0x5410, R195 ;  /* 0x00005410bec57816 */ /* 0x000fe200000000c3 */
[----:B------:R-:W-:Y:S01]  /*61b30*/  BAR.SYNC.DEFER_BLOCKING 0x0 ;  /* 0x0000000000007b1d */ /* 0x000fe20000010000 */
[----:B------:R-:W-:-:S05]  /*61b40*/  PRMT R251, R8, 0x7770, RZ ;  /* 0x0000777008fb7816 */ /* 0x000fca00000000ff */
[----:B------:R0:W-:Y:S02]  /*61b50*/  STSM.16.M88.4 [R237], R196 ;  /* 0x000000c4ed007844 */ /* 0x0001e40000000200 */
[----:B------:R-:W-:Y:S06]  /*61b60*/  BAR.SYNC.DEFER_BLOCKING 0x0 ;  /* 0x0000000000007b1d */ /* 0x000fec0000010000 */
[----:B------:R-:W-:Y:S01]  /*61b70*/  @P0 STG.E.U8 desc[UR44][R192.64], R251 ;  /* 0x000000fbc0000986 */ /* 0x000fe2000c10112c */
[----:B------:R-:W-:-:S05]  /*61b80*/  IADD3 R190, P0, R191, R5, RZ ;  /* 0x00000005bfbe7210 */ /* 0x000fca0007f1e0ff */
[----:B------:R-:W-:Y:S01]  /*61b90*/  IMAD.X R191, R186, 0x1, R6, P0 ;  /* 0x00000001babf7824 */ /* 0x000fe200000e0606 */
[----:B------:R-:W-:Y:S02]  /*61ba0*/  IADD3 R186, P0, R187, R5, RZ ;  /* 0x00000005bbba7210 */ /* 0x000fe40007f1e0ff */
[----:B0-----:R-:W-:-:S03]  /*61bb0*/  PRMT R237, R8, 0x7771, RZ ;  /* 0x0000777108ed7816 */ /* 0x001fc600000000ff */
[----:B--2---:R-:W-:Y:S02]  /*61bc0*/  IMAD.X R187, R181, 0x1, R6, P0 ;  /* 0x00000001b5bb7824 */ /* 0x004fe400000e0606 */
[----:B------:R-:W2:Y:S04]  /*61bd0*/  LDL.LU R181, [R1+0xe04] ;  /* 0x000e040001b57983 */ /* 0x000ea80000300800 */
[----:B------:R0:W-:Y:S02]  /*61be0*/  @P6 STG.E.U8 desc[UR44][R190.64], R237 ;  /* 0x000000edbe006986 */ /* 0x0001e4000c10112c */
[----:B0-----:R-:W-:-:S05]  /*61bf0*/  PRMT R237, R8, 0x7772, RZ ;  /* 0x0000777208ed7816 */ /* 0x001fca00000000ff */
[----:B------:R0:W-:Y:S01]  /*61c00*/  @P5 STG.E.U8 desc[UR44][R184.64], R237 ;  /* 0x000000edb8005986 */ /* 0x0001e2000c10112c */
[----:B------:R-:W-:-:S05]  /*61c10*/  PRMT R8, R8, 0x7773, RZ ;  /* 0x0000777308087816 */ /* 0x000fca00000000ff */
[----:B------:R1:W-:Y:S01]  /*61c20*/  @P4 STG.E.U8 desc[UR44][R186.64], R8 ;  /* 0x00000008ba004986 */ /* 0x0003e2000c10112c */
[----:B0-----:R-:W-:Y:S02]  /*61c30*/  PRMT R237, R9, 0x7770, RZ ;  /* 0x0000777009ed7816 */ /* 0x001fe400000000ff */
[----:B---3--:R-:W-:-:S05]  /*61c40*/  IADD3 R184, P0, R183, R5, RZ ;  /* 0x00000005b7b87210 */ /* 0x008fca0007f1e0ff */
[----:B----4-:R-:W-:Y:S02]  /*61c50*/  IMAD.X R185, R2, 0x1, R6, P0 ;  /* 0x0000000102b97824 */ /* 0x010fe400000e0606 */
[----:B------:R-:W3:Y:S01]  /*61c60*/  LDL.LU R2, [R1+0xe08] ;  /* 0x000e080001027983 */ /* 0x000ee20000300800 */
[----:B-1----:R-:W-:Y:S02]  /*61c70*/  SHF.R.S32.HI R8, RZ, 0x1f, R180 ;  /* 0x0000001fff087819 */ /* 0x002fe400000114b4 */
[----:B------:R-:W-:-:S05]  /*61c80*/  IADD3 R186, P0, R180, R4, RZ ;  /* 0x00000004b4ba7210 */ /* 0x000fca0007f1e0ff */
[----:B------:R-:W-:Y:S01]  /*61c90*/  IMAD.X R187, R8, 0x1, R7, P0 ;  /* 0x0000000108bb7824 */ /* 0x000fe200000e0607 */
[----:B------:R0:W-:Y:S02]  /*61ca0*/  @P3 STG.E.U8 desc[UR44][R188.64], R237 ;  /* 0x000000edbc003986 */ /* 0x0001e4000c10112c */
[----:B0-----:R-:W-:Y:S02]  /*61cb0*/  IADD3 R188, P0, R180, R5, RZ ;  /* 0x00000005b4bc7210 */ /* 0x001fe40007f1e0ff */
[----:B------:R-:W4:Y:S03]  /*61cc0*/  LDL.LU R180, [R1+0xe0c] ;  /* 0x000e0c0001b47983 */ /* 0x000f260000300800 */
[----:B------:R-:W-:Y:S01]  /*61cd0*/  IMAD.X R189, R8, 0x1, R6, P0 ;  /* 0x0000000108bd7824 */ /* 0x000fe200000e0606 */
[C---:B------:R-:W-:Y:S02]  /*61ce0*/  PRMT R8, R9.reuse, 0x7771, RZ ;  /* 0x0000777109087816 */ /* 0x040fe400000000ff */
[----:B------:R-:W-:-:S03]  /*61cf0*/  PRMT R237, R9, 0x7772, RZ ;  /* 0x0000777209ed7816 */ /* 0x000fc600000000ff */
[----:B------:R0:W-:Y:S04]  /*61d00*/  @P2 STG.E.U8 desc[UR44][R184.64], R8 ;  /* 0x00000008b8002986 */ /* 0x0001e8000c10112c */
[----:B------:R1:W-:Y:S01]  /*61d10*/  @P1 STG.E.U8 desc[UR44][R186.64], R237 ;  /* 0x000000edba001986 */ /* 0x0003e2000c10112c */
[----:B0-----:R-:W-:Y:S02]  /*61d20*/  SHF.R.S32.HI R8, RZ, 0x1f, R3 ;  /* 0x0000001fff087819 */ /* 0x001fe40000011403 */
[----:B------:R-:W-:-:S05]  /*61d30*/  IADD3 R184, P0, R3, R4, RZ ;  /* 0x0000000403b87210 */ /* 0x000fca0007f1e0ff */
[C---:B------:R-:W-:Y:S01]  /*61d40*/  IMAD.X R185, R8.reuse, 0x1, R7, P0 ;  /* 0x0000000108b97824 */ /* 0x040fe200000e0607 */
[----:B-1----:R-:W-:Y:S02]  /*61d50*/  IADD3 R186, P0, R3, R5, RZ ;  /* 0x0000000503ba7210 */ /* 0x002fe40007f1e0ff */
[----:B------:R-:W4:Y:S01]  /*61d60*/  LDL.LU R3, [R1+0xe10] ;  /* 0x000e100001037983 */ /* 0x000f220000300800 */
[C---:B------:R-:W-:Y:S02]  /*61d70*/  LOP3.LUT P4, RZ, R249.reuse, 0x1, RZ, 0xc0, !PT ;  /* 0x00000001f9ff7812 */ /* 0x040fe4000788c0ff */
[----:B------:R-:W-:Y:S01]  /*61d80*/  LOP3.LUT P5, RZ, R249, 0x2, RZ, 0xc0, !PT ;  /* 0x00000002f9ff7812 */ /* 0x000fe200078ac0ff */
[----:B------:R-:W-:Y:S01]  /*61d90*/  IMAD.X R187, R8, 0x1, R6, P0 ;  /* 0x0000000108bb7824 */ /* 0x000fe200000e0606 */
[----:B------:R-:W-:Y:S02]  /*61da0*/  PRMT R9, R9, 0x7773, RZ ;  /* 0x0000777309097816 */ /* 0x000fe400000000ff */
[----:B------:R-:W-:-:S02]  /*61db0*/  PRMT R251, R10, 0x7770, RZ ;  /* 0x000077700afb7816 */ /* 0x000fc400000000ff */
[----:B------:R-:W-:-:S05]  /*61dc0*/  LOP3.LUT P6, RZ, R249, 0x4, RZ, 0xc0, !PT ;  /* 0x00000004f9ff7812 */ /* 0x000fca00078cc0ff */
[----:B------:R-:W-:Y:S04]  /*61dd0*/  @P4 STG.E.U8 desc[UR44][R188.64], R9 ;  /* 0x00000009bc004986 */ /* 0x000fe8000c10112c */
[----:B------:R0:W-:Y:S01]  /*61de0*/  @P5 STG.E.U8 desc[UR44][R184.64], R251 ;  /* 0x000000fbb8005986 */ /* 0x0001e2000c10112c */
[C---:B------:R-:W-:Y:S02]  /*61df0*/  LOP3.LUT P1, RZ, R249.reuse, 0x8, RZ, 0xc0, !PT ;  /* 0x00000008f9ff7812 */ /* 0x040fe4000782c0ff */
[----:B------:R-:W-:Y:S02]  /*61e00*/  LOP3.LUT P2, RZ, R249, 0x10, RZ, 0xc0, !PT ;  /* 0x00000010f9ff7812 */ /* 0x000fe4000784c0ff */
[----:B0-----:R-:W-:Y:S02]  /*61e10*/  PRMT R251, R10, 0x7772, RZ ;  /* 0x000077720afb7816 */ /* 0x001fe400000000ff */
[----:B--2---:R-:W-:-:S02]  /*61e20*/  SHF.R.S32.HI R237, RZ, 0x1f, R181 ;  /* 0x0000001fffed7819 */ /* 0x004fc400000114b5 */
[----:B------:R-:W-:-:S05]  /*61e30*/  IADD3 R8, P0, R181, R4, RZ ;  /* 0x00000004b5087210 */ /* 0x000fca0007f1e0ff */
[----:B------:R-:W-:Y:S01]  /*61e40*/  IMAD.X R9, R237, 0x1, R7, P0 ;  /* 0x00000001ed097824 */ /* 0x000fe200000e0607 */
[----:B------:R-:W-:Y:S02]  /*61e50*/  IADD3 R184, P0, R181, R5, RZ ;  /* 0x00000005b5b87210 */ /* 0x000fe40007f1e0ff */
[----:B------:R-:W2:Y:S03]  /*61e60*/  LDL.LU R181, [R1+0xe14] ;  /* 0x000e140001b57983 */ /* 0x000ea60000300800 */
[----:B------:R-:W-:Y:S01]  /*61e70*/  IMAD.X R185, R237, 0x1, R6, P0 ;  /* 0x00000001edb97824 */ /* 0x000fe200000e0606 */
[----:B------:R-:W-:-:S05]  /*61e80*/  PRMT R237, R10, 0x7771, RZ ;  /* 0x000077710aed7816 */ /* 0x000fca00000000ff */
[----:B------:R3:W-:Y:S01]  /*61e90*/  @P6 STG.E.U8 desc[UR44][R186.64], R237 ;  /* 0x000000edba006986 */ /* 0x0007e2000c10112c */
[----:B------:R-:W-:-:S03]  /*61ea0*/  PRMT R10, R10, 0x7773, RZ ;  /* 0x000077730a0a7816 */ /* 0x000fc600000000ff */
[----:B------:R0:W-:Y:S04]  /*61eb0*/  @P1 STG.E.U8 desc[UR44][R8.64], R251 ;  /* 0x000000fb08001986 */ /* 0x0001e8000c10112c */
[----:B------:R4:W-:Y:S01]  /*61ec0*/  @P2 STG.E.U8 desc[UR44][R184.64], R10 ;  /* 0x0000000ab8002986 */ /* 0x0009e2000c10112c */
[C---:B------:R-:W-:Y:S02]  /*61ed0*/  LOP3.LUT P3, RZ, R249.reuse, 0x20, RZ, 0xc0, !PT ;  /* 0x00000020f9ff7812 */ /* 0x040fe4000786c0ff */
[C---:B------:R-:W-:Y:S02]  /*61ee0*/  LOP3.LUT P4, RZ, R249.reuse, 0x40, RZ, 0xc0, !PT ;  /* 0x00000040f9ff7812 */ /* 0x040fe4000788c0ff */
[----:B------:R-:W-:Y:S02]  /*61ef0*/  LOP3.LUT P5, RZ, R249, 0x80, RZ, 0xc0, !PT ;  /* 0x00000080f9ff7812 */ /* 0x000fe400078ac0ff */
[----:B---3--:R-:W-:-:S02]  /*61f00*/  SHF.R.S32.HI R237, RZ, 0x1f, R2 ;  /* 0x0000001fffed7819 */ /* 0x008fc40000011402 */
[----:B------:R-:W-:-:S05]  /*61f10*/  IADD3 R186, P0, R2, R4, RZ ;  /* 0x0000000402ba7210 */ /* 0x000fca0007f1e0ff */
[C---:B------:R-:W-:Y:S01]  /*61f20*/  IMAD.X R187, R237.reuse, 0x1, R7, P0 ;  /* 0x00000001edbb7824 */ /* 0x040fe200000e0607 */
[----:B0-----:R-:W-:Y:S02]  /*61f30*/  IADD3 R8, P0, R2, R5, RZ ;  /* 0x0000000502087210 */ /* 0x001fe40007f1e0ff */
[----:B------:R-:W3:Y:S03]  /*61f40*/  LDL.LU R2, [R1+0xe18] ;  /* 0x000e180001027983 */ /* 0x000ee60000300800 */
[----:B------:R-:W-:Y:S01]  /*61f50*/  IMAD.X R9, R237, 0x1, R6, P0 ;  /* 0x00000001ed097824 */ /* 0x000fe200000e0606 */
[----:B------:R-:W-:-:S05]  /*61f60*/  PRMT R237, R11, 0x7770, RZ ;  /* 0x000077700bed7816 */ /* 0x000fca00000000ff */
[----:B------:R-:W-:Y:S01]  /*61f70*/  @P3 STG.E.U8 desc[UR44][R186.64], R237 ;  /* 0x000000edba003986 */ /* 0x000fe2000c10112c */
[----:B----4-:R-:W-:Y:S02]  /*61f80*/  SHF.R.S32.HI R10, RZ, 0x1f, R180 ;  /* 0x0000001fff0a7819 */ /* 0x010fe400000114b4 */
[----:B------:R-:W-:-:S05]  /*61f90*/  IADD3 R184, P0, R180, R4, RZ ;  /* 0x00000004b4b87210 */ /* 0x000fca0007f1e0ff */
[----:B------:R-:W-:Y:S01]  /*61fa0*/  IMAD.X R185, R10, 0x1, R7, P0 ;  /* 0x000000010ab97824 */ /* 0x000fe200000e0607 */
[----:B------:R-:W-:Y:S02]  /*61fb0*/  IADD3 R188, P0, R180, R5, RZ ;  /* 0x00000005b4bc7210 */ /* 0x000fe40007f1e0ff */
[----:B------:R-:W4:Y:S03]  /*61fc0*/  LDL.LU R180, [R1+0xe1c] ;  /* 0x000e1c0001b47983 */ /* 0x000f260000300800 */
[----:B------:R-:W-:Y:S01]  /*61fd0*/  IMAD.X R189, R10, 0x1, R6, P0 ;  /* 0x000000010abd7824 */ /* 0x000fe200000e0606 */
[----:B------:R-:W-:-:S05]  /*61fe0*/  PRMT R10, R11, 0x7771, RZ ;  /* 0x000077710b0a7816 */ /* 0x000fca00000000ff */
[----:B------:R0:W-:Y:S02]  /*61ff0*/  @P4 STG.E.U8 desc[UR44][R8.64], R10 ;  /* 0x0000000a08004986 */ /* 0x0001e4000c10112c */
[----:B0-----:R-:W-:Y:S02]  /*62000*/  SHF.R.S32.HI R8, RZ, 0x1f, R3 ;  /* 0x0000001fff087819 */ /* 0x001fe40000011403 */
[----:B------:R-:W-:Y:S02]  /*62010*/  IADD3 R186, P0, R3, R4, RZ ;  /* 0x0000000403ba7210 */ /* 0x000fe40007f1e0ff */
[----:B------:R-:W-:-:S03]  /*62020*/  PRMT R9, R11, 0x7772, RZ ;  /* 0x000077720b097816 */ /* 0x000fc600000000ff */
[C---:B------:R-:W-:Y:S02]  /*62030*/  IMAD.X R187, R8.reuse, 0x1, R7, P0 ;  /* 0x0000000108bb7824 */ /* 0x040fe400000e0607 */
[----:B------:R0:W-:Y:S02]  /*62040*/  @P5 STG.E.U8 desc[UR44][R184.64], R9 ;  /* 0x00000009b8005986 */ /* 0x0001e4000c10112c */
[----:B0-----:R-:W-:Y:S02]  /*62050*/  IADD3 R184, P0, R3, R5, RZ ;  /* 0x0000000503b87210 */ /* 0x001fe40007f1e0ff */
[----:B------:R-:W4:Y:S01]  /*62060*/  LDL.LU R3, [R1+0xe20] ;  /* 0x000e200001037983 */ /* 0x000f220000300800 */
[C---:B------:R-:W-:Y:S02]  /*62070*/  LOP3.LUT P6, RZ, R249.reuse, 0x100, RZ, 0xc0, !PT ;  /* 0x00000100f9ff7812 */ /* 0x040fe400078cc0ff */
[----:B------:R-:W-:Y:S02]  /*62080*/  LOP3.LUT P1, RZ, R249, 0x200, RZ, 0xc0, !PT ;  /* 0x00000200f9ff7812 */ /* 0x000fe4000782c0ff */
[----:B------:R-:W-:Y:S01]  /*62090*/  PRMT R11, R11, 0x7773, RZ ;  /* 0x000077730b0b7816 */ /* 0x000fe200000000ff */
[----:B------:R-:W-:Y:S01]  /*620a0*/  IMAD.X R185, R8, 0x1, R6, P0 ;  /* 0x0000000108b97824 */ /* 0x000fe200000e0606 */
[----:B------:R-:W-:-:S07]  /*620b0*/  LOP3.LUT P2, RZ, R249, 0x400, RZ, 0xc0, !PT ;  /* 0x00000400f9ff7812 */ /* 0x000fce000784c0ff */
[----:B------:R0:W-:Y:S01]  /*620c0*/  @P6 STG.E.U8 desc[UR44][R188.64], R11 ;  /* 0x0000000bbc006986 */ /* 0x0001e2000c10112c */
[----:B------:R-:W-:Y:S02]  /*620d0*/  LOP3.LUT P3, RZ, R249, 0x800, RZ, 0xc0, !PT ;  /* 0x00000800f9ff7812 */ /* 0x000fe4000786c0ff */
[----:B0-----:R-:W-:-:S05]  /*620e0*/  PRMT R11, R12, 0x7770, RZ ;  /* 0x000077700c0b7816 */ /* 0x001fca00000000ff */
[----:B------:R0:W-:Y:S01]  /*620f0*/  @P1 STG.E.U8 desc[UR44][R186.64], R11 ;  /* 0x0000000bba001986 */ /* 0x0001e2000c10112c */
[----:B--2---:R-:W-:Y:S02]  /*62100*/  SHF.R.S32.HI R10, RZ, 0x1f, R181 ;  /* 0x0000001fff0a7819 */ /* 0x004fe400000114b5 */
[----:B------:R-:W-:-:S05]  /*62110*/  IADD3 R8, P0, R181, R4, RZ ;  /* 0x00000004b5087210 */ /* 0x000fca0007f1e0ff */
[C---:B------:R-:W-:Y:S01]  /*62120*/  IMAD.X R9, R10.reuse, 0x1, R7, P0 ;  /* 0x000000010a097824 */ /* 0x040fe200000e0607 */
[----:B0-----:R-:W-:Y:S02]  /*62130*/  IADD3 R186, P0, R181, R5, RZ ;  /* 0x00000005b5ba7210 */ /* 0x001fe40007f1e0ff */
[----:B------:R-:W2:Y:S03]  /*62140*/  LDL.LU R181, [R1+0x600] ;  /* 0x0006000001b57983 */ /* 0x000ea60000300800 */
[----:B------:R-:W-:Y:S01]  /*62150*/  IMAD.X R187, R10, 0x1, R6, P0 ;  /* 0x000000010abb7824 */ /* 0x000fe200000e0606 */
[----:B------:R-:W-:Y:S02]  /*62160*/  PRMT R10, R12, 0x7771, RZ ;  /* 0x000077710c0a7816 */ /* 0x000fe400000000ff */
[----:B------:R-:W-:-:S03]  /*62170*/  LOP3.LUT P4, RZ, R249, 0x1000, RZ, 0xc0, !PT ;  /* 0x00001000f9ff7812 */ /* 0x000fc6000788c0ff */
[----:B------:R0:W-:Y:S02]  /*62180*/  @P2 STG.E.U8 desc[UR44][R184.64], R10 ;  /* 0x0000000ab8002986 */ /* 0x0001e4000c10112c */
[C---:B0-----:R-:W-:Y:S02]  /*62190*/  PRMT R10, R12.reuse, 0x7772, RZ ;  /* 0x000077720c0a7816 */ /* 0x041fe400000000ff */
[----:B------:R-:W-:-:S03]  /*621a0*/  PRMT R12, R12, 0x7773, RZ ;  /* 0x000077730c0c7816 */ /* 0x000fc600000000ff */
[----:B------:R0:W-:Y:S04]  /*621b0*/  @P3 STG.E.U8 desc[UR44][R8.64], R10 ;  /* 0x0000000a08003986 */ /* 0x0001e8000c10112c */
[----:B------:R4:W-:Y:S01]  /*621c0*/  @P4 STG.E.U8 desc[UR44][R186.64], R12 ;  /* 0x0000000cba004986 */ /* 0x0009e2000c10112c */
[C---:B------:R-:W-:Y:S02]  /*621d0*/  LOP3.LUT P5, RZ, R249.reuse, 0x2000, RZ, 0xc0, !PT ;  /* 0x00002000f9ff7812 */ /* 0x040fe400078ac0ff */
[C---:B------:R-:W-:Y:S02]  /*621e0*/  LOP3.LUT P6, RZ, R249.reuse, 0x4000, RZ, 0xc0, !PT ;  /* 0x00004000f9ff7812 */ /* 0x040fe400078cc0ff */
[----:B------:R-:W-:Y:S02]  /*621f0*/  LOP3.LUT P1, RZ, R249, 0x8000, RZ, 0xc0, !PT ;  /* 0x00008000f9ff7812 */ /* 0x000fe4000782c0ff */
[----:B------:R-:W-:-:S02]  /*62200*/  PRMT R237, R13, 0x7770, RZ ;  /* 0x000077700ded7816 */ /* 0x000fc400000000ff */
[----:B---3--:R-:W-:Y:S02]  /*62210*/  SHF.R.S32.HI R11, RZ, 0x1f, R2 ;  /* 0x0000001fff0b7819 */ /* 0x008fe40000011402 */
[----:B------:R-:W-:-:S05]  /*62220*/  IADD3 R184, P0, R2, R4, RZ ;  /* 0x0000000402b87210 */ /* 0x000fca0007f1e0ff */
[C---:B------:R-:W-:Y:S01]  /*62230*/  IMAD.X R185, R11.reuse, 0x1, R7, P0 ;  /* 0x000000010bb97824 */ /* 0x040fe200000e0607 */
[----:B0-----:R-:W-:Y:S02]  /*62240*/  IADD3 R10, P0, R2, R5, RZ ;  /* 0x00000005020a7210 */ /* 0x001fe40007f1e0ff */
[----:B------:R-:W3:Y:S03]  /*62250*/  LDL.LU R2, [R1+0x604] ;  /* 0x0006040001027983 */ /* 0x000ee60000300800 */
[----:B------:R-:W-:Y:S01]  /*62260*/  IMAD.X R11, R11, 0x1, R6, P0 ;  /* 0x000000010b0b7824 */ /* 0x000fe200000e0606 */
        /* <DEDUP_REMOVED lines=9> */
[----:B0-----:R-:W-:-:S05]  /*62300*/  PRMT R10, R13, 0x7772, RZ ;  /* 0x000077720d0a7816 */ /* 0x001fca00000000ff */
[----:B------:R0:W-:Y:S01]  /*62310*/  @P1 STG.E.U8 desc[UR44][R8.64], R10 ;  /* 0x0000000a08001986 */ /* 0x0001e2000c10112c */
[----:B------:R-:W-:Y:S02]  /*62320*/  SHF.R.S32.HI R11, RZ, 0x1f, R3 ;  /* 0x0000001fff0b7819 */ /* 0x000fe40000011403 */
[----:B------:R-:W-:-:S05]  /*62330*/  IADD3 R184, P0, R3, R4, RZ ;  /* 0x0000000403b87210 */ /* 0x000fca0007f1e0ff */
[----:B------:R-:W-:Y:S01]  /*62340*/  IMAD.X R185, R11, 0x1, R7, P0 ;  /* 0x000000010bb97824 */ /* 0x000fe200000e0607 */
[----:B0-----:R-:W-:Y:S02]  /*62350*/  IADD3 R10, P0, R3, R5, RZ ;  /* 0x00000005030a7210 */ /* 0x001fe40007f1e0ff */
[----:B------:R-:W4:Y:S01]  /*62360*/  LDL.LU R3, [R1+0x60c] ;  /* 0x00060c0001037983 */ /* 0x000f220000300800 */
[C---:B------:R-:W-:Y:S02]  /*62370*/  LOP3.LUT P2, RZ, R249.reuse, 0x10000, RZ, 0xc0, !PT ;  /* 0x00010000f9ff7812 */ /* 0x040fe4000784c0ff */
[----:B------:R-:W-:Y:S02]  /*62380*/  LOP3.LUT P3, RZ, R249, 0x20000, RZ, 0xc0, !PT ;  /* 0x00020000f9ff7812 */ /* 0x000fe4000786c0ff */
[----:B------:R-:W-:Y:S01]  /*62390*/  PRMT R13, R13, 0x7773, RZ ;  /* 0x000077730d0d7816 */ /* 0x000fe200000000ff */
[----:B------:R-:W-:Y:S01]  /*623a0*/  IMAD.X R11, R11, 0x1, R6, P0 ;  /* 0x000000010b0b7824 */ /* 0x000fe200000e0606 */
[----:B------:R-:W-:-:S02]  /*623b0*/  PRMT R12, R14, 0x7770, RZ ;  /* 0x000077700e0c7816 */ /* 0x000fc400000000ff */
[----:B------:R-:W-:-:S05]  /*623c0*/  LOP3.LUT P4, RZ, R249, 0x40000, RZ, 0xc0, !PT ;  /* 0x00040000f9ff7812 */ /* 0x000fca000788c0ff */
[----:B------:R2:W-:Y:S04]  /*623d0*/  @P2 STG.E.U8 desc[UR44][R186.64], R13 ;  /* 0x0000000dba002986 */ /* 0x0005e8000c10112c */
[----:B------:R0:W-:Y:S01]  /*623e0*/  @P3 STG.E.U8 desc[UR44][R184.64], R12 ;  /* 0x0000000cb8003986 */ /* 0x0001e2000c10112c */
[C---:B------:R-:W-:Y:S02]  /*623f0*/  LOP3.LUT P5, RZ, R249.reuse, 0x80000, RZ, 0xc0, !PT ;  /* 0x00080000f9ff7812 */ /* 0x040fe400078ac0ff */
[----:B------:R-:W-:Y:S02]  /*62400*/  PRMT R237, R14, 0x7771, RZ ;  /* 0x000077710eed7816 */ /* 0x000fe400000000ff */
[----:B------:R-:W-:Y:S02]  /*62410*/  LOP3.LUT P6, RZ, R249, 0x100000, RZ, 0xc0, !PT ;  /* 0x00100000f9ff7812 */ /* 0x000fe400078cc0ff */
[----:B--2---:R-:W-:-:S02]  /*62420*/  SHF.R.S32.HI R13, RZ, 0x1f, R181 ;  /* 0x0000001fff0d7819 */ /* 0x004fc400000114b5 */
[----:B------:R-:W-:-:S05]  /*62430*/  IADD3 R8, P0, R181, R4, RZ ;  /* 0x00000004b5087210 */ /* 0x000fca0007f1e0ff */
[----:B------:R-:W-:Y:S01]  /*62440*/  IMAD.X R9, R13, 0x1, R7, P0 ;  /* 0x000000010d097824 */ /* 0x000fe200000e0607 */
[----:B0-----:R-:W-:Y:S02]  /*62450*/  IADD3 R12, P0, R181, R5, RZ ;  /* 0x00000005b50c7210 */ /* 0x001fe40007f1e0ff */
[----:B------:R-:W2:Y:S01]  /*62460*/  LDL.LU R181, [R1+0x610] ;  /* 0x0006100001b57983 */ /* 0x000ea20000300800 */
[C---:B------:R-:W-:Y:S02]  /*62470*/  PRMT R251, R14.reuse, 0x7772, RZ ;  /* 0x000077720efb7816 */ /* 0x040fe400000000ff */
[----:B------:R-:W-:Y:S01]  /*62480*/  IMAD.X R13, R13, 0x1, R6, P0 ;  /* 0x000000010d0d7824 */ /* 0x000fe200000e0606 */
[----:B------:R3:W-:Y:S01]  /*62490*/  @P4 STG.E.U8 desc[UR44][R10.64], R237 ;  /* 0x000000ed0a004986 */ /* 0x0007e2000c10112c */
[C---:B------:R-:W-:Y:S02]  /*624a0*/  LOP3.LUT P1, RZ, R249.reuse, 0x200000, RZ, 0xc0, !PT ;  /* 0x00200000f9ff7812 */ /* 0x040fe4000782c0ff */
[----:B------:R-:W-:Y:S01]  /*624b0*/  PRMT R14, R14, 0x7773, RZ ;  /* 0x000077730e0e7816 */ /* 0x000fe200000000ff */
[----:B------:R0:W-:Y:S04]  /*624c0*/  @P5 STG.E.U8 desc[UR44][R8.64], R251 ;  /* 0x000000fb08005986 */ /* 0x0001e8000c10112c */
[----:B------:R4:W-:Y:S01]  /*624d0*/  @P6 STG.E.U8 desc[UR44][R12.64], R14 ;  /* 0x0000000e0c006986 */ /* 0x0009e2000c10112c */
[----:B------:R-:W-:-:S02]  /*624e0*/  LOP3.LUT P2, RZ, R249, 0x400000, RZ, 0xc0, !PT ;  /* 0x00400000f9ff7812 */ /* 0x000fc4000784c0ff */
[----:B------:R-:W-:Y:S02]  /*624f0*/  LOP3.LUT P3, RZ, R249, 0x800000, RZ, 0xc0, !PT ;  /* 0x00800000f9ff7812 */ /* 0x000fe4000786c0ff */
[----:B---3--:R-:W-:Y:S02]  /*62500*/  SHF.R.S32.HI R237, RZ, 0x1f, R2 ;  /* 0x0000001fffed7819 */ /* 0x008fe40000011402 */
[----:B------:R-:W-:-:S05]  /*62510*/  IADD3 R10, P0, R2, R4, RZ ;  /* 0x00000004020a7210 */ /* 0x000fca0007f1e0ff */
[C---:B------:R-:W-:Y:S01]  /*62520*/  IMAD.X R11, R237.reuse, 0x1, R7, P0 ;  /* 0x00000001ed0b7824 */ /* 0x040fe200000e0607 */
[----:B0-----:R-:W-:Y:S02]  /*62530*/  IADD3 R8, P0, R2, R5, RZ ;  /* 0x0000000502087210 */ /* 0x001fe40007f1e0ff */
[----:B------:R-:W3:Y:S03]  /*62540*/  LDL.LU R2, [R1+0x614] ;  /* 0x0006140001027983 */ /* 0x000ee60000300800 */
[----:B------:R-:W-:Y:S01]  /*62550*/  IMAD.X R9, R237, 0x1, R6, P0 ;  /* 0x00000001ed097824 */ /* 0x000fe200000e0606 */
[----:B------:R-:W-:-:S05]  /*62560*/  PRMT R237, R15, 0x7770, RZ ;  /* 0x000077700fed7816 */ /* 0x000fca00000000ff */
[----:B------:R0:W-:Y:S01]  /*62570*/  @P1 STG.E.U8 desc[UR44][R10.64], R237 ;  /* 0x000000ed0a001986 */ /* 0x0001e2000c10112c */
[----:B----4-:R-:W-:Y:S02]  /*62580*/  SHF.R.S32.HI R14, RZ, 0x1f, R180 ;  /* 0x0000001fff0e7819 */ /* 0x010fe400000114b4 */
[----:B------:R-:W-:-:S05]  /*62590*/  IADD3 R12, P0, R180, R4, RZ ;  /* 0x00000004b40c7210 */ /* 0x000fca0007f1e0ff */
[----:B------:R-:W-:Y:S01]  /*625a0*/  IMAD.X R13, R14, 0x1, R7, P0 ;  /* 0x000000010e0d7824 */ /* 0x000fe200000e0607 */
        /* <DEDUP_REMOVED lines=29> */
[----:B------:R0:W-:Y:S01]  /*62780*/  @P6 STG.E.U8 desc[UR44][R12.64], R14 ;  /* 0x0000000e0c006986 */ /* 0x0001e2000c10112c */
[----:B------:R-:W-:Y:S02]  /*62790*/  LOP3.LUT P3, RZ, R249, 0x20000000, RZ, 0xc0, !PT ;  /* 0x20000000f9ff7812 */ /* 0x000fe4000786c0ff */
[C---:B0-----:R-:W-:Y:S02]  /*627a0*/  PRMT R14, R16.reuse, 0x7772, RZ ;  /* 0x00007772100e7816 */ /* 0x041fe400000000ff */
[----:B------:R-:W-:-:S03]  /*627b0*/  PRMT R16, R16, 0x7773, RZ ;  /* 0x0000777310107816 */ /* 0x000fc600000000ff */
[----:B------:R-:W-:Y:S04]  /*627c0*/  @P1 STG.E.U8 desc[UR44][R10.64], R14 ;  /* 0x0000000e0a001986 */ /* 0x000fe8000c10112c */
[----:B------:R0:W-:Y:S01]  /*627d0*/  @P2 STG.E.U8 desc[UR44][R8.64], R16 ;  /* 0x0000001008002986 */ /* 0x0001e2000c10112c */
[----:B------:R-:W-:Y:S02]  /*627e0*/  LOP3.LUT P4, RZ, R249, 0x40000000, RZ, 0xc0, !PT ;  /* 0x40000000f9ff7812 */ /* 0x000fe4000788c0ff */
[----:B0-----:R-:W-:Y:S02]  /*627f0*/  PRMT R8, R17, 0x7770, RZ ;  /* 0x0000777011087816 */ /* 0x001fe400000000ff */
[----:B------:R-:W-:Y:S02]  /*62800*/  LOP3.LUT P5, RZ, R249, 0x80000000, RZ, 0xc0, !PT ;  /* 0x80000000f9ff7812 */ /* 0x000fe400078ac0ff */
[----:B---3--:R-:W-:-:S02]  /*62810*/  SHF.R.S32.HI R15, RZ, 0x1f, R2 ;  /* 0x0000001fff0f7819 */ /* 0x008fc40000011402 */
[----:B------:R-:W-:-:S05]  /*62820*/  IADD3 R12, P0, R2, R4, RZ ;  /* 0x00000004020c7210 */ /* 0x000fca0007f1e0ff */
[C---:B------:R-:W-:Y:S01]  /*62830*/  IMAD.X R13, R15.reuse, 0x1, R7, P0 ;  /* 0x000000010f0d7824 */ /* 0x040fe200000e0607 */
[----:B------:R-:W-:Y:S02]  /*62840*/  IADD3 R14, P0, R2, R5, RZ ;  /* 0x00000005020e7210 */ /* 0x000fe40007f1e0ff */
[----:B------:R-:W3:Y:S03]  /*62850*/  LDL.LU R2, [R1+0x624] ;  /* 0x0006240001027983 */ /* 0x000ee60000300800 */
[----:B------:R-:W-:Y:S01]  /*62860*/  IMAD.X R15, R15, 0x1, R6, P0 ;  /* 0x000000010f0f7824 */ /* 0x000fe200000e0606 */
[----:B------:R0:W-:Y:S01]  /*62870*/  @P3 STG.E.U8 desc[UR44][R12.64], R8 ;  /* 0x000000080c003986 */ /* 0x0001e2000c10112c */
[----:B----4-:R-:W-:Y:S02]  /*62880*/  SHF.R.S32.HI R9, RZ, 0x1f, R180 ;  /* 0x0000001fff097819 */ /* 0x010fe400000114b4 */
[----:B------:R-:W-:-:S05]  /*62890*/  IADD3 R10, P0, R180, R4, RZ ;  /* 0x00000004b40a7210 */ /* 0x000fca0007f1e0ff */
[----:B------:R-:W-:Y:S01]  /*628a0*/  IMAD.X R11, R9, 0x1, R7, P0 ;  /* 0x00000001090b7824 */ /* 0x000fe200000e0607 */
[----:B0-----:R-:W-:Y:S02]  /*628b0*/  IADD3 R8, P0, R180, R5, RZ ;  /* 0x00000005b4087210 */ /* 0x001fe40007f1e0ff */
[----:B------:R-:W4:Y:S01]  /*628c0*/  LDL.LU R180, [R1+0x628] ;  /* 0x0006280001b47983 */ /* 0x000f220000300800 */
[----:B------:R-:W-:Y:S02]  /*628d0*/  PRMT R12, R17, 0x7771, RZ ;  /* 0x00007771110c7816 */ /* 0x000fe400000000ff */
[----:B------:R-:W-:-:S03]  /*628e0*/  IMAD.X R9, R9, 0x1, R6, P0 ;  /* 0x0000000109097824 */ /* 0x000fc600000e0606 */
        /* <DEDUP_REMOVED lines=17> */
[----:B------:R-:W-:Y:S02]  /*62a00*/  LOP3.LUT P4, RZ, R248, 0x10, RZ, 0xc0, !PT ;  /* 0x00000010f8ff7812 */ /* 0x000fe4000788c0ff */
[----:B--2---:R-:W-:Y:S02]  /*62a10*/  SHF.R.S32.HI R14, RZ, 0x1f, R181 ;  /* 0x0000001fff0e7819 */ /* 0x004fe400000114b5 */
[----:B0-----:R-:W-:-:S05]  /*62a20*/  IADD3 R8, P0, R181, R4, RZ ;  /* 0x00000004b5087210 */ /* 0x001fca0007f1e0ff */
[C---:B------:R-:W-:Y:S01]  /*62a30*/  IMAD.X R9, R14.reuse, 0x1, R7, P0 ;  /* 0x000000010e097824 */ /* 0x040fe200000e0607 */
[----:B-1----:R-:W-:Y:S02]  /*62a40*/  IADD3 R12, P0, R181, R5, RZ ;  /* 0x00000005b50c7210 */ /* 0x002fe40007f1e0ff */
[----:B------:R-:W2:Y:S03]  /*62a50*/  LDL.LU R181, [R1+0x630] ;  /* 0x0006300001b57983 */ /* 0x000ea60000300800 */
[----:B------:R-:W-:Y:S01]  /*62a60*/  IMAD.X R13, R14, 0x1, R6, P0 ;  /* 0x000000010e0d7824 */ /* 0x000fe200000e0606 */
[----:B------:R-:W-:-:S05]  /*62a70*/  PRMT R14, R18, 0x7771, RZ ;  /* 0x00007771120e7816 */ /* 0x000fca00000000ff */
[----:B------:R0:W-:Y:S01]  /*62a80*/  @P2 STG.E.U8 desc[UR44][R10.64], R14 ;  /* 0x0000000e0a002986 */ /* 0x0001e2000c10112c */
[----:B------:R-:W-:Y:S02]  /*62a90*/  LOP3.LUT P5, RZ, R248, 0x20, RZ, 0xc0, !PT ;  /* 0x00000020f8ff7812 */ /* 0x000fe400078ac0ff */
[C---:B0-----:R-:W-:Y:S02]  /*62aa0*/  PRMT R10, R18.reuse, 0x7772, RZ ;  /* 0x00007772120a7816 */ /* 0x041fe400000000ff */
[----:B------:R-:W-:-:S03]  /*62ab0*/  PRMT R18, R18, 0x7773, RZ ;  /* 0x0000777312127816 */ /* 0x000fc600000000ff */
[----:B------:R-:W-:Y:S04]  /*62ac0*/  @P3 STG.E.U8 desc[UR44][R8.64], R10 ;  /* 0x0000000a08003986 */ /* 0x000fe8000c10112c */
[----:B------:R0:W-:Y:S01]  /*62ad0*/  @P4 STG.E.U8 desc[UR44][R12.64], R18 ;  /* 0x000000120c004986 */ /* 0x0001e2000c10112c */
[C---:B------:R-:W-:Y:S02]  /*62ae0*/  LOP3.LUT P6, RZ, R248.reuse, 0x40, RZ, 0xc0, !PT ;  /* 0x00000040f8ff7812 */ /* 0x040fe400078cc0ff */
        /* <DEDUP_REMOVED lines=25> */
[C---:B------:R-:W-:Y:S02]  /*62c80*/  LOP3.LUT P3, RZ, R248.reuse, 0x200, RZ, 0xc0, !PT ;  /* 0x00000200f8ff7812 */ /* 0x040fe4000786c0ff */
        /* <DEDUP_REMOVED lines=14> */
[----:B------:R-:W-:Y:S02]  /*62d70*/  LOP3.LUT P6, RZ, R248, 0x1000, RZ, 0xc0, !PT ;  /* 0x00001000f8ff7812 */ /* 0x000fe400078cc0ff */
[----:B------:R-:W-:Y:S01]  /*62d80*/  PRMT R15, R20, 0x7772, RZ ;  /* 0x00007772140f7816 */ /* 0x000fe200000000ff */
[----:B------:R-:W-:Y:S01]  /*62d90*/  @P4 STG.E.U8 desc[UR44][R10.64], R14 ;  /* 0x0000000e0a004986 */ /* 0x000fe2000c10112c */
[----:B------:R-:W-:-:S02]  /*62da0*/  LOP3.LUT P1, RZ, R248, 0x2000, RZ, 0xc0, !PT ;  /* 0x00002000f8ff7812 */ /* 0x000fc4000782c0ff */
[----:B------:R-:W-:Y:S01]  /*62db0*/  PRMT R20, R20, 0x7773, RZ ;  /* 0x0000777314147816 */ /* 0x000fe200000000ff */
[----:B------:R-:W-:Y:S01]  /*62dc0*/  @P5 STG.E.U8 desc[UR44][R8.64], R15 ;  /* 0x0000000f08005986 */ /* 0x000fe2000c10112c */
[----:B------:R-:W-:-:S05]  /*62dd0*/  LOP3.LUT P2, RZ, R248, 0x4000, RZ, 0xc0, !PT ;  /* 0x00004000f8ff7812 */ /* 0x000fca000784c0ff */
[----:B------:R0:W-:Y:S01]  /*62de0*/  @P6 STG.E.U8 desc[UR44][R12.64], R20 ;  /* 0x000000140c006986 */ /* 0x0001e2000c10112c */
[----:B------:R-:W-:Y:S02]  /*62df0*/  LOP3.LUT P3, RZ, R248, 0x8000, RZ, 0xc0, !PT ;  /* 0x00008000f8ff7812 */ /* 0x000fe4000786c0ff */
[----:B0-----:R-:W-:Y:S02]  /*62e00*/  PRMT R12, R21, 0x7770, RZ ;  /* 0x00007770150c7816 */ /* 0x001fe400000000ff */
[----:B---3--:R-:W-:Y:S02]  /*62e10*/  SHF.R.S32.HI R14, RZ, 0x1f, R2 ;  /* 0x0000001fff0e7819 */ /* 0x008fe40000011402 */
[----:B------:R-:W-:-:S05]  /*62e20*/  IADD3 R10, P0, R2, R4, RZ ;  /* 0x00000004020a7210 */ /* 0x000fca0007f1e0ff */
[----:B------:R-:W-:Y:S01]  /*62e30*/  IMAD.X R11, R14, 0x1, R7, P0 ;  /* 0x000000010e0b7824 */ /* 0x000fe200000e0607 */
        /* <DEDUP_REMOVED lines=30> */
[----:B------:R-:W-:Y:S01]  /*63020*/  IMAD.X R9, R13, 0x1, R7, P0 ;  /* 0x000000010d097824 */ /* 0x000fe200000e0607 */
[----:B0-----:R-:W-:Y:S02]  /*63030*/  IADD3 R12, P0, R181, R5, RZ ;  /* 0x00000005b50c7210 */ /* 0x001fe40007f1e0ff */
[----:B------:R-:W2:Y:S01]  /*63040*/  LDL.LU R181, [R1+0x650] ;  /* 0x0006500001b57983 */ /* 0x000ea20000300800 */
[----:B------:R-:W-:Y:S02]  /*63050*/  PRMT R10, R22, 0x7771, RZ ;  /* 0x00007771160a7816 */ /* 0x000fe400000000ff */
[----:B------:R-:W-:Y:S01]  /*63060*/  LOP3.LUT P2, RZ, R248, 0x100000, RZ, 0xc0, !PT ;  /* 0x00100000f8ff7812 */ /* 0x000fe2000784c0ff */
[----:B------:R-:W-:Y:S02]  /*63070*/  IMAD.X R13, R13, 0x1, R6, P0 ;  /* 0x000000010d0d7824 */ /* 0x000fe400000e0606 */
[----:B------:R0:W-:Y:S02]  /*63080*/  @P6 STG.E.U8 desc[UR44][R14.64], R10 ;  /* 0x0000000a0e006986 */ /* 0x0001e4000c10112c */
[----:B0-----:R-:W-:-:S02]  /*63090*/  PRMT R10, R22, 0x7772, RZ ;  /* 0x00007772160a7816 */ /* 0x001fc400000000ff */
[----:B------:R-:W-:-:S03]  /*630a0*/  PRMT R22, R22, 0x7773, RZ ;  /* 0x0000777316167816 */ /* 0x000fc600000000ff */
[----:B------:R-:W-:Y:S04]  /*630b0*/  @P1 STG.E.U8 desc[UR44][R8.64], R10 ;  /* 0x0000000a08001986 */ /* 0x000fe8000c10112c */
[----:B------:R0:W-:Y:S01]  /*630c0*/  @P2 STG.E.U8 desc[UR44][R12.64], R22 ;  /* 0x000000160c002986 */ /* 0x0001e2000c10112c */
[C---:B------:R-:W-:Y:S02]  /*630d0*/  LOP3.LUT P3, RZ, R248.reuse, 0x200000, RZ, 0xc0, !PT ;  /* 0x00200000f8ff7812 */ /* 0x040fe4000786c0ff */
[----:B------:R-:W-:Y:S02]  /*630e0*/  LOP3.LUT P4, RZ, R248, 0x400000, RZ, 0xc0, !PT ;  /* 0x00400000f8ff7812 */ /* 0x000fe4000788c0ff */
[----:B0-----:R-:W-:Y:S02]  /*630f0*/  PRMT R13, R23, 0x7770, RZ ;  /* 0x00007770170d7816 */ /* 0x001fe400000000ff */
[----:B---3--:R-:W-:-:S02]  /*63100*/  SHF.R.S32.HI R11, RZ, 0x1f, R2 ;  /* 0x0000001fff0b7819 */ /* 0x008fc40000011402 */
[----:B------:R-:W-:-:S05]  /*63110*/  IADD3 R14, P0, R2, R4, RZ ;  /* 0x00000004020e7210 */ /* 0x000fca0007f1e0ff */
[C---:B------:R-:W-:Y:S01]  /*63120*/  IMAD.X R15, R11.reuse, 0x1, R7, P0 ;  /* 0x000000010b0f7824 */ /* 0x040fe200000e0607 */
[----:B------:R-:W-:Y:S02]  /*63130*/  IADD3 R10, P0, R2, R5, RZ ;  /* 0x00000005020a7210 */ /* 0x000fe40007f1e0ff */
        /* <DEDUP_REMOVED lines=12> */
[----:B------:R-:W-:-:S05]  /*63200*/  IADD3 R14, P0, R3, R4, RZ ;  /* 0x00000004030e7210 */ /* 0x000fca0007f1e0ff */
[----:B------:R-:W-:Y:S01]  /*63210*/  IMAD.X R15, R10, 0x1, R7, P0 ;  /* 0x000000010a0f7824 */ /* 0x000fe200000e0607 */
[----:B------:R-:W-:Y:S02]  /*63220*/  IADD3 R12, P0, R3, R5, RZ ;  /* 0x00000005030c7210 */ /* 0x000fe40007f1e0ff */
[----:B------:R-:W4:Y:S01]  /*63230*/  LDL.LU R3, [R1+0x65c] ;  /* 0x00065c0001037983 */ /* 0x000f220000300800 */
[C---:B------:R-:W-:Y:S02]  /*63240*/  LOP3.LUT P5, RZ, R248.reuse, 0x800000, RZ, 0xc0, !PT ;  /* 0x00800000f8ff7812 */ /* 0x040fe400078ac0ff */
[C---:B------:R-:W-:Y:S02]  /*63250*/  LOP3.LUT P6, RZ, R248.reuse, 0x1000000, RZ, 0xc0, !PT ;  /* 0x01000000f8ff7812 */ /* 0x040fe400078cc0ff */
[----:B------:R-:W-:Y:S02]  /*63260*/  LOP3.LUT P1, RZ, R248, 0x2000000, RZ, 0xc0, !PT ;  /* 0x02000000f8ff7812 */ /* 0x000fe4000782c0ff */
[C---:B------:R-:W-:Y:S01]  /*63270*/  PRMT R11, R23.reuse, 0x7772, RZ ;  /* 0x00007772170b7816 */ /* 0x040fe200000000ff */
[----:B------:R-:W-:Y:S01]  /*63280*/  IMAD.X R13, R10, 0x1, R6, P0 ;  /* 0x000000010a0d7824 */ /* 0x000fe200000e0606 */
[----:B------:R-:W-:-:S05]  /*63290*/  PRMT R23, R23, 0x7773, RZ ;  /* 0x0000777317177816 */ /* 0x000fca00000000ff */
[----:B------:R0:W-:Y:S01]  /*632a0*/  @P5 STG.E.U8 desc[UR44][R8.64], R11 ;  /* 0x0000000b08005986 */ /* 0x0001e2000c10112c */
[----:B------:R-:W-:-:S03]  /*632b0*/  LOP3.LUT P2, RZ, R248, 0x4000000, RZ, 0xc0, !PT ;  /* 0x04000000f8ff7812 */ /* 0x000fc6000784c0ff */
[----:B------:R-:W-:Y:S01]  /*632c0*/  @P6 STG.E.U8 desc[UR44][R16.64], R23 ;  /* 0x0000001710006986 */ /* 0x000fe2000c10112c */
[----:B0-----:R-:W-:-:S05]  /*632d0*/  PRMT R8, R24, 0x7770, RZ ;  /* 0x0000777018087816 */ /* 0x001fca00000000ff */
[----:B------:R0:W-:Y:S01]  /*632e0*/  @P1 STG.E.U8 desc[UR44][R14.64], R8 ;  /* 0x000000080e001986 */ /* 0x0001e2000c10112c */
[----:B--2---:R-:W-:Y:S02]  /*632f0*/  SHF.R.S32.HI R9, RZ, 0x1f, R181 ;  /* 0x0000001fff097819 */ /* 0x004fe400000114b5 */
[----:B------:R-:W-:-:S05]  /*63300*/  IADD3 R10, P0, R181, R4, RZ ;  /* 0x00000004b50a7210 */ /* 0x000fca0007f1e0ff */
[----:B------:R-:W-:Y:S01]  /*63310*/  IMAD.X R11, R9, 0x1, R7, P0 ;  /* 0x00000001090b7824 */ /* 0x000fe200000e0607 */
[----:B0-----:R-:W-:Y:S02]  /*63320*/  IADD3 R8, P0, R181, R5, RZ ;  /* 0x00000005b5087210 */ /* 0x001fe40007f1e0ff */
[----:B------:R-:W2:Y:S01]  /*63330*/  LDL.LU R181, [R1+0x660] ;  /* 0x0006600001b57983 */ /* 0x000ea20000300800 */
[----:B------:R-:W-:Y:S02]  /*63340*/  LOP3.LUT P3, RZ, R248, 0x8000000, RZ, 0xc0, !PT ;  /* 0x08000000f8ff7812 */ /* 0x000fe4000786c0ff */
[----:B------:R-:W-:Y:S01]  /*63350*/  PRMT R14, R24, 0x7771, RZ ;  /* 0x00007771180e7816 */ /* 0x000fe200000000ff */
[----:B------:R-:W-:Y:S01]  /*63360*/  IMAD.X R9, R9, 0x1, R6, P0 ;  /* 0x0000000109097824 */ /* 0x000fe200000e0606 */
[----:B------:R-:W-:Y:S02]  /*63370*/  LOP3.LUT P4, RZ, R248, 0x10000000, RZ, 0xc0, !PT ;  /* 0x10000000f8ff7812 */ /* 0x000fe4000788c0ff */
[----:B------:R-:W-:Y:S01]  /*63380*/  PRMT R15, R24, 0x7772, RZ ;  /* 0x00007772180f7816 */ /* 0x000fe200000000ff */
[----:B------:R3:W-:Y:S01]  /*63390*/  @P2 STG.E.U8 desc[UR44][R12.64], R14 ;  /* 0x0000000e0c002986 */ /* 0x0007e2000c10112c */
[----:B------:R-:W-:-:S02]  /*633a0*/  LOP3.LUT P5, RZ, R248, 0x20000000, RZ, 0xc0, !PT ;  /* 0x20000000f8ff7812 */ /* 0x000fc400078ac0ff */
[----:B------:R-:W-:-:S03]  /*633b0*/  PRMT R24, R24, 0x7773, RZ ;  /* 0x0000777318187816 */ /* 0x000fc600000000ff */
[----:B------:R0:W-:Y:S04]  /*633c0*/  @P3 STG.E.U8 desc[UR44][R10.64], R15 ;  /* 0x0000000f0a003986 */ /* 0x0001e8000c10112c */
[----:B------:R1:W-:Y:S01]  /*633d0*/  @P4 STG.E.U8 desc[UR44][R8.64], R24 ;  /* 0x0000001808004986 */ /* 0x0003e2000c10112c */
[C---:B------:R-:W-:Y:S02]  /*633e0*/  LOP3.LUT P6, RZ, R248.reuse, 0x40000000, RZ, 0xc0, !PT ;  /* 0x40000000f8ff7812 */ /* 0x040fe400078cc0ff */
[----:B------:R-:W-:Y:S02]  /*633f0*/  LOP3.LUT P1, RZ, R248, 0x80000000, RZ, 0xc0, !PT ;  /* 0x80000000f8ff7812 */ /* 0x000fe4000782c0ff */
[----:B---3--:R-:W-:Y:S02]  /*63400*/  SHF.R.S32.HI R14, RZ, 0x1f, R2 ;  /* 0x0000001fff0e7819 */ /* 0x008fe40000011402 */
[----:B------:R-:W-:-:S05]  /*63410*/  IADD3 R12, P0, R2, R4, RZ ;  /* 0x00000004020c7210 */ /* 0x000fca0007f1e0ff */
[----:B------:R-:W-:Y:S01]  /*63420*/  IMAD.X R13, R14, 0x1, R7, P0 ;  /* 0x000000010e0d7824 */ /* 0x000fe200000e0607 */
[----:B0-----:R-:W-:Y:S02]  /*63430*/  IADD3 R10, P0, R2, R5, RZ ;  /* 0x00000005020a7210 */ /* 0x001fe40007f1e0ff */
[----:B------:R-:W3:Y:S03]  /*63440*/  LDL.LU R2, [R1+0x664] ;  /* 0x0006640001027983 */ /* 0x000ee60000300800 */
[----:B------:R-:W-:Y:S01]  /*63450*/  IMAD.X R11, R14, 0x1, R6, P0 ;  /* 0x000000010e0b7824 */ /* 0x000fe200000e0606 */
[----:B------:R-:W-:-:S05]  /*63460*/  PRMT R14, R25, 0x7770, RZ ;  /* 0x00007770190e7816 */ /* 0x000fca00000000ff */
[----:B------:R0:W-:Y:S01]  /*63470*/  @P5 STG.E.U8 desc[UR44][R12.64], R14 ;  /* 0x0000000e0c005986 */ /* 0x0001e2000c10112c */
[----:B----4-:R-:W-:Y:S02]  /*63480*/  SHF.R.S32.HI R15, RZ, 0x1f, R180 ;  /* 0x0000001fff0f7819 */ /* 0x010fe400000114b4 */
[----:B-1----:R-:W-:-:S05]  /*63490*/  IADD3 R8, P0, R180, R4, RZ ;  /* 0x00000004b4087210 */ /* 0x002fca0007f1e0ff */
        /* <DEDUP_REMOVED lines=28> */
[C---:B------:R-:W-:Y:S02]  /*63660*/  PRMT R14, R26.reuse, 0x7771, RZ ;  /* 0x000077711a0e7816 */ /* 0x040fe400000000ff */
[C---:B------:R-:W-:Y:S02]  /*63670*/  LOP3.LUT P6, RZ, R247.reuse, 0x10, RZ, 0xc0, !PT ;  /* 0x00000010f7ff7812 */ /* 0x040fe400078cc0ff */
        /* <DEDUP_REMOVED lines=28> */
[C---:B------:R-:W-:Y:S01]  /*63840*/  IMAD.X R11, R8.reuse, 0x1, R7, P0 ;  /* 0x00000001080b7824 */ /* 0x040fe200000e0607 */
        /* <DEDUP_REMOVED lines=19> */
[----:B------:R0:W-:Y:S01]  /*63980*/  @P6 STG.E.U8 desc[UR44][R14.64], R10 ;  /* 0x0000000a0e006986 */ /* 0x0001e2000c10112c */
[----:B------:R-:W-:-:S02]  /*63990*/  LOP3.LUT P3, RZ, R247, 0x2000, RZ, 0xc0, !PT ;  /* 0x00002000f7ff7812 */ /* 0x000fc4000786c0ff */
        /* <DEDUP_REMOVED lines=50> */
[----:B------:R0:W-:Y:S01]  /*63cc0*/  @P3 STG.E.U8 desc[UR44][R8.64], R15 ;  /* 0x0000000f08003986 */ /* 0x0001e2000c10112c */
[----:B------:R-:W-:-:S05]  /*63cd0*/  LOP3.LUT P6, RZ, R247, 0x400000, RZ, 0xc0, !PT ;  /* 0x00400000f7ff7812 */ /* 0x000fca00078cc0ff */
[----:B------:R1:W-:Y:S01]  /*63ce0*/  @P4 STG.E.U8 desc[UR44][R12.64], R30 ;  /* 0x0000001e0c004986 */ /* 0x0003e2000c10112c */
[----:B0-----:R-:W-:Y:S02]  /*63cf0*/  PRMT R15, R31, 0x7770, RZ ;  /* 0x000077701f0f7816 */ /* 0x001fe400000000ff */
[----:B------:R-:W-:Y:S02]  /*63d00*/  LOP3.LUT P1, RZ, R247, 0x800000, RZ, 0xc0, !PT ;  /* 0x00800000f7ff7812 */ /* 0x000fe4000782c0ff */
        /* <DEDUP_REMOVED lines=8> */
[----:B-1----:R-:W-:-:S05]  /*63d90*/  IADD3 R12, P0, R180, R4, RZ ;  /* 0x00000004b40c7210 */ /* 0x002fca0007f1e0ff */
        /* <DEDUP_REMOVED lines=701> */
[C---:B------:R-:W-:Y:S02]  /*66970*/  PRMT R14, R60.reuse, 0x7771, RZ ;  /* 0x000077713c0e7816 */ /* 0x040fe400000000ff */
[----:B------:R-:W-:-:S03]  /*66980*/  PRMT R15, R60, 0x7772, RZ ;  /* 0x000077723c0f7816 */ /* 0x000fc600000000ff */
[----:B------:R-:W-:Y:S01]  /*66990*/  @P2 STG.E.U8 desc[UR44][R12.64], R14 ;  /* 0x0000000e0c002986 */ /* 0x000fe2000c10112c */
[C---:B------:R-:W-:Y:S02]  /*669a0*/  LOP3.LUT P5, RZ, R243.reuse, 0x2000, RZ, 0xc0, !PT ;  /* 0x00002000f3ff7812 */ /* 0x040fe400078ac0ff */
[----:B------:R-:W-:Y:S01]  /*669b0*/  PRMT R60, R60, 0x7773, RZ ;  /* 0x000077733c3c7816 */ /* 0x000fe200000000ff */
[----:B------:R0:W-:Y:S04]  /*669c0*/  @P3 STG.E.U8 desc[UR44][R10.64], R15 ;  /* 0x0000000f0a003986 */ /* 0x0001e8000c10112c */
[----:B------:R1:W-:Y:S01]  /*669d0*/  @P4 STG.E.U8 desc[UR44][R8.64], R60 ;  /* 0x0000003c08004986 */ /* 0x0003e2000c10112c */
[----:B------:R-:W-:Y:S02]  /*669e0*/  LOP3.LUT P6, RZ, R243, 0x4000, RZ, 0xc0, !PT ;  /* 0x00004000f3ff7812 */ /* 0x000fe400078cc0ff */
[----:B0-----:R-:W-:-:S02]  /*669f0*/  PRMT R15, R61, 0x7770, RZ ;  /* 0x000077703d0f7816 */ /* 0x001fc400000000ff */
        /* <DEDUP_REMOVED lines=116> */
[----:B------:R-:W-:Y:S01]  /*67140*/  IMAD.X R9, R14, 0x1, R7, P0 ;  /* 0x000000010e097824 */ /* 0x000fe200000e0607 */
        /* <DEDUP_REMOVED lines=21> */
[----:B------:R-:W-:Y:S02]  /*672a0*/  LOP3.LUT P5, RZ, R242, 0x20, RZ, 0xc0, !PT ;  /* 0x00000020f2ff7812 */ /* 0x000fe400078ac0ff */
        /* <DEDUP_REMOVED lines=940> */
[----:B------:R-:W-:Y:S02]  /*6ad70*/  LOP3.LUT P4, RZ, R238, 0x8000000, RZ, 0xc0, !PT ;  /* 0x08000000eeff7812 */ /* 0x000fe4000788c0ff */
        /* <DEDUP_REMOVED lines=583> */
[----:B------:R-:W-:Y:S02]  /*6d1f0*/  LOP3.LUT P1, RZ, R229, 0x80000000, RZ, 0xc0, !PT ;  /* 0x80000000e5ff7812 */ /* 0x000fe4000782c0ff */
        /* <DEDUP_REMOVED lines=1059> */
[----:B------:R-:W-:Y:S01]  /*71430*/  IMAD.X R11, R14, 0x1, R7, P0 ;  /* 0x000000010e0b7824 */ /* 0x000fe200000e0607 */
[----:B-1----:R-:W-:Y:S02]  /*71440*/  IADD3 R8, P0, R181, R5, RZ ;  /* 0x00000005b5087210 */ /* 0x002fe40007f1e0ff */
[----:B------:R-:W-:Y:S01]  /*71450*/  PRMT R15, R174, 0x7772, RZ ;  /* 0x00007772ae0f7816 */ /* 0x000fe200000000ff */
[----:B------:R-:W2:Y:S02]  /*71460*/  LDL.LU R181, [R1+0x564] ;  /* 0x0005640001b57983 */ /* 0x000ea40000300800 */
[----:B------:R-:W-:Y:S01]  /*71470*/  IMAD.X R9, R14, 0x1, R6, P0 ;  /* 0x000000010e097824 */ /* 0x000fe200000e0606 */
[----:B------:R-:W-:-:S05]  /*71480*/  PRMT R14, R174, 0x7771, RZ ;  /* 0x00007771ae0e7816 */ /* 0x000fca00000000ff */
        /* <DEDUP_REMOVED lines=18> */
[----:B0-----:R-:W-:-:S05]  /*715b0*/  IADD3 R12, P0, R180, R5, RZ ;  /* 0x00000005b40c7210 */ /* 0x001fca0007f1e0ff */
        /* <DEDUP_REMOVED lines=11> */
[----:B------:R-:W-:Y:S01]  /*71670*/  LOP3.LUT P3, RZ, R236, 0x10, RZ, 0xc0, !PT ;  /* 0x00000010ecff7812 */ /* 0x000fe2000786c0ff */
[----:B------:R-:W4:Y:S01]  /*71680*/  LDL.LU R180, [R1+0x560] ;  /* 0x0005600001b47983 */ /* 0x000f220000300800 */
        /* <DEDUP_REMOVED lines=17> */
[----:B------:R-:W-:-:S03]  /*717a0*/  PRMT R176, R176, 0x7773, RZ ;  /* 0x00007773b0b07816 */ /* 0x000fc600000000ff */
[----:B------:R0:W-:Y:S04]  /*717b0*/  @P5 STG.E.U8 desc[UR44][R12.64], R15 ;  /* 0x0000000f0c005986 */ /* 0x0001e8000c10112c */
[----:B------:R1:W-:Y:S01]  /*717c0*/  @P6 STG.E.U8 desc[UR44][R10.64], R176 ;  /* 0x000000b00a006986 */ /* 0x0003e2000c10112c */
[----:B0-----:R-:W-:Y:S02]  /*717d0*/  PRMT R15, R177, 0x7770, RZ ;  /* 0x00007770b10f7816 */ /* 0x001fe400000000ff */
[----:B---3--:R-:W-:Y:S02]  /*717e0*/  SHF.R.S32.HI R14, RZ, 0x1f, R2 ;  /* 0x0000001fff0e7819 */ /* 0x008fe40000011402 */
[----:B------:R-:W-:-:S05]  /*717f0*/  IADD3 R8, P0, R2, R4, RZ ;  /* 0x0000000402087210 */ /* 0x000fca0007f1e0ff */
[----:B------:R-:W-:Y:S01]  /*71800*/  IMAD.X R9, R14, 0x1, R7, P0 ;  /* 0x000000010e097824 */ /* 0x000fe200000e0607 */
[----:B------:R-:W-:Y:S02]  /*71810*/  IADD3 R12, P0, R2, R5, RZ ;  /* 0x00000005020c7210 */ /* 0x000fe40007f1e0ff */
[----:B------:R-:W3:Y:S03]  /*71820*/  LDL.LU R2, [R1+0x558] ;  /* 0x0005580001027983 */ /* 0x000ee60000300800 */
[----:B------:R-:W-:Y:S01]  /*71830*/  IMAD.X R13, R14, 0x1, R6, P0 ;  /* 0x000000010e0d7824 */ /* 0x000fe200000e0606 */
[----:B----4-:R-:W-:Y:S02]  /*71840*/  SHF.R.S32.HI R14, RZ, 0x1f, R3 ;  /* 0x0000001fff0e7819 */ /* 0x010fe40000011403 */
[----:B-1----:R-:W-:-:S05]  /*71850*/  IADD3 R10, P0, R3, R4, RZ ;  /* 0x00000004030a7210 */ /* 0x002fca0007f1e0ff */
[----:B------:R-:W-:Y:S01]  /*71860*/  IMAD.X R11, R14, 0x1, R7, P0 ;  /* 0x000000010e0b7824 */ /* 0x000fe200000e0607 */
[----:B------:R-:W-:-:S13]  /*71870*/  LOP3.LUT P0, RZ, R236, 0x800, RZ, 0xc0, !PT ;  /* 0x00000800ecff7812 */ /* 0x000fda000780c0ff */
[----:B------:R0:W-:Y:S02]  /*71880*/  @P0 STG.E.U8 desc[UR44][R8.64], R15 ;  /* 0x0000000f08000986 */ /* 0x0001e4000c10112c */
[----:B0-----:R-:W-:Y:S02]  /*71890*/  IADD3 R8, P0, R3, R5, RZ ;  /* 0x0000000503087210 */ /* 0x001fe40007f1e0ff */
[----:B------:R-:W4:Y:S04]  /*718a0*/  LDL.LU R3, [R1+0x54c] ;  /* 0x00054c0001037983 */ /* 0x000f280000300800 */
[----:B------:R-:W4:Y:S04]  /*718b0*/  LDL.LU R184, [R1+0x550] ;  /* 0x0005500001b87983 */ /* 0x000f280000300800 */
[----:B------:R-:W4:Y:S01]  /*718c0*/  LDL.LU R185, [R1+0x544] ;  /* 0x0005440001b97983 */ /* 0x000f220000300800 */
[----:B------:R-:W-:-:S03]  /*718d0*/  LOP3.LUT P1, RZ, R236, 0x1000, RZ, 0xc0, !PT ;  /* 0x00001000ecff7812 */ /* 0x000fc6000782c0ff */
[----:B------:R-:W4:Y:S01]  /*718e0*/  LDL.LU R183, [R1+0x548] ;  /* 0x0005480001b77983 */ /* 0x000f220000300800 */
[----:B------:R-:W-:Y:S01]  /*718f0*/  LOP3.LUT P2, RZ, R236, 0x4000, RZ, 0xc0, !PT ;  /* 0x00004000ecff7812 */ /* 0x000fe2000784c0ff */
[----:B------:R-:W-:Y:S01]  /*71900*/  IMAD.X R9, R14, 0x1, R6, P0 ;  /* 0x000000010e097824 */ /* 0x000fe200000e0606 */
[C---:B------:R-:W-:Y:S02]  /*71910*/  PRMT R14, R177.reuse, 0x7771, RZ ;  /* 0x00007771b10e7816 */ /* 0x040fe400000000ff */
[----:B------:R-:W-:-:S05]  /*71920*/  PRMT R15, R177, 0x7772, RZ ;  /* 0x00007772b10f7816 */ /* 0x000fca00000000ff */
[----:B------:R0:W-:Y:S01]  /*71930*/  @P1 STG.E.U8 desc[UR44][R12.64], R14 ;  /* 0x0000000e0c001986 */ /* 0x0001e2000c10112c */
[----:B------:R-:W-:-:S03]  /*71940*/  LOP3.LUT P3, RZ, R236, 0x10000, RZ, 0xc0, !PT ;  /* 0x00010000ecff7812 */ /* 0x000fc6000786c0ff */
[----:B------:R1:W-:Y:S01]  /*71950*/  @P2 STG.E.U8 desc[UR44][R10.64], R15 ;  /* 0x0000000f0a002986 */ /* 0x0003e2000c10112c */
[----:B0-----:R-:W-:Y:S02]  /*71960*/  SHF.R.S32.HI R14, RZ, 0x1f, R180 ;  /* 0x0000001fff0e7819 */ /* 0x001fe400000114b4 */
[----:B------:R-:W-:-:S05]  /*71970*/  IADD3 R12, P0, R180, R4, RZ ;  /* 0x00000004b40c7210 */ /* 0x000fca0007f1e0ff */
[----:B------:R-:W-:Y:S01]  /*71980*/  IMAD.X R13, R14, 0x1, R7, P0 ;  /* 0x000000010e0d7824 */ /* 0x000fe200000e0607 */
[----:B-1----:R-:W-:Y:S02]  /*71990*/  IADD3 R10, P0, R180, R5, RZ ;  /* 0x00000005b40a7210 */ /* 0x002fe40007f1e0ff */
[----:B------:R-:W4:Y:S01]  /*719a0*/  LDL.LU R180, [R1+0x53c] ;  /* 0x00053c0001b47983 */ /* 0x000f220000300800 */
[----:B------:R-:W-:Y:S02]  /*719b0*/  PRMT R177, R177, 0x7773, RZ ;  /* 0x00007773b1b17816 */ /* 0x000fe400000000ff */
[----:B------:R-:W-:Y:S01]  /*719c0*/  IMAD.X R11, R14, 0x1, R6, P0 ;  /* 0x000000010e0b7824 */ /* 0x000fe200000e0606 */
[----:B------:R-:W-:Y:S02]  /*719d0*/  LOP3.LUT P4, RZ, R236, 0x20000, RZ, 0xc0, !PT ;  /* 0x00020000ecff7812 */ /* 0x000fe4000788c0ff */
[----:B------:R0:W-:Y:S01]  /*719e0*/  @P3 STG.E.U8 desc[UR44][R8.64], R177 ;  /* 0x000000b108003986 */ /* 0x0001e2000c10112c */
[----:B--2---:R-:W-:-:S02]  /*719f0*/  SHF.R.S32.HI R14, RZ, 0x1f, R181 ;  /* 0x0000001fff0e7819 */ /* 0x004fc400000114b5 */
[----:B------:R-:W-:Y:S02]  /*71a00*/  LOP3.LUT P5, RZ, R236, 0x80000, RZ, 0xc0, !PT ;  /* 0x00080000ecff7812 */ /* 0x000fe400078ac0ff */
[----:B0-----:R-:W-:Y:S02]  /*71a10*/  IADD3 R8, P0, R181, R4, RZ ;  /* 0x00000004b5087210 */ /* 0x001fe40007f1e0ff */
[----:B------:R-:W-:-:S03]  /*71a20*/  PRMT R15, R178, 0x7770, RZ ;  /* 0x00007770b20f7816 */ /* 0x000fc600000000ff */
[----:B------:R-:W-:Y:S01]  /*71a30*/  IMAD.X R9, R14, 0x1, R7, P0 ;  /* 0x000000010e097824 */ /* 0x000fe200000e0607 */
[----:B------:R-:W-:Y:S02]  /*71a40*/  IADD3 R142, P0, R181, R5, RZ ;  /* 0x00000005b58e7210 */ /* 0x000fe40007f1e0ff */
[----:B------:R-:W2:Y:S04]  /*71a50*/  LDL.LU R181, [R1+0x540] ;  /* 0x0005400001b57983 */ /* 0x000ea80000300800 */
[----:B------:R0:W-:Y:S01]  /*71a60*/  @P4 STG.E.U8 desc[UR44][R12.64], R15 ;  /* 0x0000000f0c004986 */ /* 0x0001e2000c10112c */
[----:B------:R-:W-:Y:S01]  /*71a70*/  LOP3.LUT P6, RZ, R236, 0x100000, RZ, 0xc0, !PT ;  /* 0x00100000ecff7812 */ /* 0x000fe200078cc0ff */
[----:B------:R-:W-:Y:S02]  /*71a80*/  IMAD.X R143, R14, 0x1, R6, P0 ;  /* 0x000000010e8f7824 */ /* 0x000fe400000e0606 */
[----:B------:R-:W2:Y:S01]  /*71a90*/  LDL.LU R187, [R1+0x534] ;  /* 0x0005340001bb7983 */ /* 0x000ea20000300800 */
[----:B0-----:R-:W-:-:S05]  /*71aa0*/  PRMT R12, R178, 0x7771, RZ ;  /* 0x00007771b20c7816 */ /* 0x001fca00000000ff */
[----:B------:R0:W-:Y:S02]  /*71ab0*/  @P5 STG.E.U8 desc[UR44][R10.64], R12 ;  /* 0x0000000c0a005986 */ /* 0x0001e4000c10112c */
[----:B0-----:R-:W-:-:S05]  /*71ac0*/  PRMT R11, R178, 0x7772, RZ ;  /* 0x00007772b20b7816 */ /* 0x001fca00000000ff */
[----:B------:R4:W-:Y:S01]  /*71ad0*/  @P6 STG.E.U8 desc[UR44][R8.64], R11 ;  /* 0x0000000b08006986 */ /* 0x0009e2000c10112c */
[----:B---3--:R-:W-:Y:S02]  /*71ae0*/  SHF.R.S32.HI R10, RZ, 0x1f, R2 ;  /* 0x0000001fff0a7819 */ /* 0x008fe40000011402 */
[----:B------:R-:W-:-:S05]  /*71af0*/  IADD3 R162, P0, R2, R4, RZ ;  /* 0x0000000402a27210 */ /* 0x000fca0007f1e0ff */
[----:B------:R-:W-:Y:S01]  /*71b00*/  IMAD.X R163, R10, 0x1, R7, P0 ;  /* 0x000000010aa37824 */ /* 0x000fe200000e0607 */
[----:B------:R-:W-:-:S05]  /*71b10*/  IADD3 R148, P0, R2, R5, RZ ;  /* 0x0000000502947210 */ /* 0x000fca0007f1e0ff */
[----:B------:R-:W-:Y:S01]  /*71b20*/  IMAD.X R149, R10, 0x1, R6, P0 ;  /* 0x000000010a957824 */ /* 0x000fe200000e0606 */
[----:B----4-:R-:W-:Y:S02]  /*71b30*/  SHF.R.S32.HI R8, RZ, 0x1f, R3 ;  /* 0x0000001fff087819 */ /* 0x010fe40000011403 */
[----:B------:R-:W-:-:S05]  /*71b40*/  IADD3 R150, P0, R3, R4, RZ ;  /* 0x0000000403967210 */ /* 0x000fca0007f1e0ff */
[----:B------:R-:W-:Y:S01]  /*71b50*/  IMAD.X R151, R8, 0x1, R7, P0 ;  /* 0x0000000108977824 */ /* 0x000fe200000e0607 */
[----:B------:R-:W-:-:S05]  /*71b60*/  IADD3 R2, P0, R3, R5, RZ ;  /* 0x0000000503027210 */ /* 0x000fca0007f1e0ff */
[----:B------:R-:W-:Y:S01]  /*71b70*/  IMAD.X R3, R8, 0x1, R6, P0 ;  /* 0x0000000108037824 */ /* 0x000fe200000e0606 */
[----:B------:R-:W-:Y:S02]  /*71b80*/  SHF.R.S32.HI R8, RZ, 0x1f, R184 ;  /* 0x0000001fff087819 */ /* 0x000fe400000114b8 */
[----:B------:R-:W-:-:S05]  /*71b90*/  IADD3 R146, P0, R184, R4, RZ ;  /* 0x00000004b8927210 */ /* 0x000fca0007f1e0ff */
[----:B------:R-:W-:Y:S01]  /*71ba0*/  IMAD.X R147, R8, 0x1, R7, P0 ;  /* 0x0000000108937824 */ /* 0x000fe200000e0607 */
[----:B------:R-:W-:Y:S02]  /*71bb0*/  IADD3 R10, P0, R184, R5, RZ ;  /* 0x00000005b80a7210 */ /* 0x000fe40007f1e0ff */
[----:B------:R-:W3:Y:S03]  /*71bc0*/  LDL.LU R184, [R1+0x538] ;  /* 0x0005380001b87983 */ /* 0x000ee60000300800 */
[----:B------:R-:W-:Y:S01]  /*71bd0*/  IMAD.X R11, R8, 0x1, R6, P0 ;  /* 0x00000001080b7824 */ /* 0x000fe200000e0606 */
[----:B------:R-:W-:-:S04]  /*71be0*/  SHF.R.S32.HI R8, RZ, 0x1f, R185 ;  /* 0x0000001fff087819 */ /* 0x000fc800000114b9 */
[----:B------:R0:W-:Y:S02]  /*71bf0*/  STL.64 [R1+0x7f0], R10 ;  /* 0x0007f00a01007387 */ /* 0x0001e40000100a00 */
[----:B0-----:R-:W-:-:S05]  /*71c00*/  IADD3 R10, P0, R185, R4, RZ ;  /* 0x00000004b90a7210 */ /* 0x001fca0007f1e0ff */
[C---:B------:R-:W-:Y:S01]  /*71c10*/  IMAD.X R11, R8.reuse, 0x1, R7, P0 ;  /* 0x00000001080b7824 */ /* 0x040fe200000e0607 */
[----:B------:R-:W-:Y:S02]  /*71c20*/  IADD3 R12, P0, R185, R5, RZ ;  /* 0x00000005b90c7210 */ /* 0x000fe40007f1e0ff */
[----:B------:R-:W4:Y:S03]  /*71c30*/  LDL.LU R185, [R1+0x52c] ;  /* 0x00052c0001b97983 */ /* 0x000f260000300800 */
[----:B------:R-:W-:Y:S01]  /*71c40*/  IMAD.X R13, R8, 0x1, R6, P0 ;  /* 0x00000001080d7824 */ /* 0x000fe200000e0606 */
[----:B------:R-:W-:-:S04]  /*71c50*/  SHF.R.S32.HI R8, RZ, 0x1f, R183 ;  /* 0x0000001fff087819 */ /* 0x000fc800000114b7 */
[----:B------:R0:W-:Y:S02]  /*71c60*/  STL.64 [R1+0x7e0], R12 ;  /* 0x0007e00c01007387 */ /* 0x0001e40000100a00 */
[----:B0-----:R-:W-:-:S05]  /*71c70*/  IADD3 R12, P0, R183, R4, RZ ;  /* 0x00000004b70c7210 */ /* 0x001fca0007f1e0ff */
[----:B------:R-:W-:-:S05]  /*71c80*/  IMAD.X R13, R8, 0x1, R7, P0 ;  /* 0x00000001080d7824 */ /* 0x000fca00000e0607 */
[----:B------:R0:W-:Y:S02]  /*71c90*/  STL.64 [R1+0x7d8], R12 ;  /* 0x0007d80c01007387 */ /* 0x0001e40000100a00 */
[----:B0-----:R-:W-:Y:S02]  /*71ca0*/  IADD3 R12, P0, R183, R5, RZ ;  /* 0x00000005b70c7210 */ /* 0x001fe40007f1e0ff */
        /* <DEDUP_REMOVED lines=10> */
[----:B--2---:R-:W-:-:S04]  /*71d50*/  SHF.R.S32.HI R8, RZ, 0x1f, R181 ;  /* 0x0000001fff087819 */ /* 0x004fc800000114b5 */
[----:B------:R0:W-:Y:S02]  /*71d60*/  STL.64 [R1+0x7c0], R12 ;  /* 0x0007c00c01007387 */ /* 0x0001e40000100a00 */
[----:B0-----:R-:W-:-:S05]  /*71d70*/  IADD3 R12, P0, R181, R4, RZ ;  /* 0x00000004b50c7210 */ /* 0x001fca0007f1e0ff */
[----:B------:R-:W-:-:S05]  /*71d80*/  IMAD.X R13, R8, 0x1, R7, P0 ;  /* 0x00000001080d7824 */ /* 0x000fca00000e0607 */
[----:B------:R0:W-:Y:S02]  /*71d90*/  STL.64 [R1+0x7b8], R12 ;  /* 0x0007b80c01007387 */ /* 0x0001e40000100a00 */
[----:B0-----:R-:W-:Y:S02]  /*71da0*/  IADD3 R12, P0, R181, R5, RZ ;  /* 0x00000005b50c7210 */ /* 0x001fe40007f1e0ff */
[----:B------:R-:W2:Y:S03]  /*71db0*/  LDL.LU R181, [R1+0x524] ;  /* 0x0005240001b57983 */ /* 0x000ea60000300800 */
[----:B------:R-:W-:Y:S01]  /*71dc0*/  IMAD.X R13, R8, 0x1, R6, P0 ;  /* 0x00000001080d7824 */ /* 0x000fe200000e0606 */
[----:B------:R-:W-:-:S04]  /*71dd0*/  SHF.R.S32.HI R8, RZ, 0x1f, R187 ;  /* 0x0000001fff087819 */ /* 0x000fc800000114bb */
[----:B------:R0:W-:Y:S02]  /*71de0*/  STL.64 [R1+0x7b0], R12 ;  /* 0x0007b00c01007387 */ /* 0x0001e40000100a00 */
[----:B0-----:R-:W-:-:S05]  /*71df0*/  IADD3 R12, P0, R187, R4, RZ ;  /* 0x00000004bb0c7210 */ /* 0x001fca0007f1e0ff */
[----:B------:R-:W-:-:S05]  /*71e00*/  IMAD.X R13, R8, 0x1, R7, P0 ;  /* 0x00000001080d7824 */ /* 0x000fca00000e0607 */
[----:B------:R0:W-:Y:S02]  /*71e10*/  STL.64 [R1+0x7a8], R12 ;  /* 0x0007a80c01007387 */ /* 0x0001e40000100a00 */
[----:B0-----:R-:W-:Y:S02]  /*71e20*/  IADD3 R12, P0, R187, R5, RZ ;  /* 0x00000005bb0c7210 */ /* 0x001fe40007f1e0ff */
[----:B------:R-:W2:Y:S03]  /*71e30*/  LDL.LU R187, [R1+0x520] ;  /* 0x0005200001bb7983 */ /* 0x000ea60000300800 */
[----:B------:R-:W-:-:S05]  /*71e40*/  IMAD.X R13, R8, 0x1, R6, P0 ;  /* 0x00000001080d7824 */ /* 0x000fca00000e0606 */
[----:B------:R0:W-:Y:S01]  /*71e50*/  STL.64 [R1+0x7a0], R12 ;  /* 0x0007a00c01007387 */ /* 0x0001e20000100a00 */
[----:B---3--:R-:W-:Y:S02]  /*71e60*/  SHF.R.S32.HI R8, RZ, 0x1f, R184 ;  /* 0x0000001fff087819 */ /* 0x008fe400000114b8 */
[----:B0-----:R-:W-:-:S05]  /*71e70*/  IADD3 R12, P0, R184, R4, RZ ;  /* 0x00000004b80c7210 */ /* 0x001fca0007f1e0ff */
[----:B------:R-:W-:-:S05]  /*71e80*/  IMAD.X R13, R8, 0x1, R7, P0 ;  /* 0x00000001080d7824 */ /* 0x000fca00000e0607 */
[----:B------:R0:W-:Y:S02]  /*71e90*/  STL.64 [R1+0x798], R12 ;  /* 0x0007980c01007387 */ /* 0x0001e40000100a00 */
[----:B0-----:R-:W-:Y:S02]  /*71ea0*/  IADD3 R12, P0, R184, R5, RZ ;  /* 0x00000005b80c7210 */ /* 0x001fe40007f1e0ff */
[----:B------:R-:W3:Y:S03]  /*71eb0*/  LDL.LU R184, [R1+0x51c] ;  /* 0x00051c0001b87983 */ /* 0x000ee60000300800 */
[----:B------:R-:W-:Y:S01]  /*71ec0*/  IMAD.X R13, R8, 0x1, R6, P0 ;  /* 0x00000001080d7824 */ /* 0x000fe200000e0606 */
[----:B----4-:R-:W-:-:S04]  /*71ed0*/  SHF.R.S32.HI R8, RZ, 0x1f, R185 ;  /* 0x0000001fff087819 */ /* 0x010fc800000114b9 */
        /* <DEDUP_REMOVED lines=46> */
[----:B------:R-:W-:-:S05]  /*721c0*/  IMAD.X R13, R8, 0x1, R6, P0 ;  /* 0x00000001080d7824 */ /* 0x000fca00000e0606 */
[----:B------:R0:W-:Y:S01]  /*721d0*/  STL.64 [R1+0x730], R12 ;  /* 0x0007300c01007387 */ /* 0x0001e20000100a00 */
[----:B----4-:R-:W-:Y:S02]  /*721e0*/  SHF.R.S32.HI R8, RZ, 0x1f, R185 ;  /* 0x0000001fff087819 */ /* 0x010fe400000114b9 */
[----:B0-----:R-:W-:-:S05]  /*721f0*/  IADD3 R12, P0, R185, R4, RZ ;  /* 0x00000004b90c7210 */ /* 0x001fca0007f1e0ff */
[----:B------:R-:W-:-:S05]  /*72200*/  IMAD.X R13, R8, 0x1, R7, P0 ;  /* 0x00000001080d7824 */ /* 0x000fca00000e0607 */
[----:B------:R0:W-:Y:S02]  /*72210*/  STL.64 [R1+0x728], R12 ;  /* 0x0007280c01007387 */ /* 0x0001e40000100a00 */
[----:B0-----:R-:W-:Y:S02]  /*72220*/  IADD3 R12, P0, R185, R5, RZ ;  /* 0x00000005b90c7210 */ /* 0x001fe40007f1e0ff */
[----:B------:R-:W4:Y:S03]  /*72230*/  LDL.LU R185, [R1+0x4f4] ;  /* 0x0004f40001b97983 */ /* 0x000f260000300800 */
[----:B------:R-:W-:-:S05]  /*72240*/  IMAD.X R13, R8, 0x1, R6, P0 ;  /* 0x00000001080d7824 */ /* 0x000fca00000e0606 */
[----:B------:R0:W-:Y:S01]  /*72250*/  STL.64 [R1+0x720], R12 ;  /* 0x0007200c01007387 */ /* 0x0001e20000100a00 */
[----:B------:R-:W-:Y:S02]  /*72260*/  SHF.R.S32.HI R8, RZ, 0x1f, R183 ;  /* 0x0000001fff087819 */ /* 0x000fe400000114b7 */
        /* <DEDUP_REMOVED lines=15> */
[----:B--2---:R-:W-:Y:S02]  /*72360*/  SHF.R.S32.HI R8, RZ, 0x1f, R181 ;  /* 0x0000001fff087819 */ /* 0x004fe400000114b5 */
[----:B0-----:R-:W-:-:S05]  /*72370*/  IADD3 R12, P0, R181, R4, RZ ;  /* 0x00000004b50c7210 */ /* 0x001fca0007f1e0ff */
[----:B------:R-:W-:-:S05]  /*72380*/  IMAD.X R13, R8, 0x1, R7, P0 ;  /* 0x00000001080d7824 */ /* 0x000fca00000e0607 */
[----:B------:R0:W-:Y:S02]  /*72390*/  STL.64 [R1+0x6f8], R12 ;  /* 0x0006f80c01007387 */ /* 0x0001e40000100a00 */
[----:B0-----:R-:W-:Y:S02]  /*723a0*/  IADD3 R12, P0, R181, R5, RZ ;  /* 0x00000005b50c7210 */ /* 0x001fe40007f1e0ff */
[----:B------:R-:W2:Y:S03]  /*723b0*/  LDL.LU R181, [R1+0x4f0] ;  /* 0x0004f00001b57983 */ /* 0x000ea60000300800 */
[----:B------:R-:W-:-:S05]  /*723c0*/  IMAD.X R13, R8, 0x1, R6, P0 ;  /* 0x00000001080d7824 */ /* 0x000fca00000e0606 */
[----:B------:R0:W-:Y:S01]  /*723d0*/  STL.64 [R1+0x6f0], R12 ;  /* 0x0006f00c01007387 */ /* 0x0001e20000100a00 */
[----:B------:R-:W-:Y:S02]  /*723e0*/  SHF.R.S32.HI R8, RZ, 0x1f, R187 ;  /* 0x0000001fff087819 */ /* 0x000fe400000114bb */
        /* <DEDUP_REMOVED lines=226> */
[----:B------:R0:W-:Y:S04]  /*73210*/  STL.64 [R1+0x528], R12 ;  /* 0x0005280c01007387 */ /* 0x0001e80000100a00 */
[----:B------:R-:W4:Y:S01]  /*73220*/  LDL.LU R188, [R1+0x3c8] ;  /* 0x0003c80001bc7983 */ /* 0x000f220000300800 */
[----:B0-----:R-:W-:-:S05]  /*73230*/  IADD3 R12, P0, R180, R5, RZ ;  /* 0x00000005b40c7210 */ /* 0x001fca0007f1e0ff */
[----:B------:R-:W-:-:S05]  /*73240*/  IMAD.X R13, R8, 0x1, R6, P0 ;  /* 0x00000001080d7824 */ /* 0x000fca00000e0606 */
[----:B------:R0:W-:Y:S01]  /*73250*/  STL.64 [R1+0x520], R12 ;  /* 0x0005200c01007387 */ /* 0x0001e20000100a00 */
[----:B--2---:R-:W-:Y:S02]  /*73260*/  SHF.R.S32.HI R8, RZ, 0x1f, R181 ;  /* 0x0000001fff087819 */ /* 0x004fe400000114b5 */
[----:B0-----:R-:W-:-:S05]  /*73270*/  IADD3 R12, P0, R181, R4, RZ ;  /* 0x00000004b50c7210 */ /* 0x001fca0007f1e0ff */
[----:B------:R-:W-:-:S05]  /*73280*/  IMAD.X R13, R8, 0x1, R7, P0 ;  /* 0x00000001080d7824 */ /* 0x000fca00000e0607 */
[----:B------:R0:W-:Y:S04]  /*73290*/  STL.64 [R1+0x518], R12 ;  /* 0x0005180c01007387 */ /* 0x0001e80000100a00 */
[----:B------:R-:W2:Y:S01]  /*732a0*/  LDL.LU R189, [R1+0x3d0] ;  /* 0x0003d00001bd7983 */ /* 0x000ea20000300800 */
[----:B0-----:R-:W-:-:S05]  /*732b0*/  IADD3 R12, P0, R181, R5, RZ ;  /* 0x00000005b50c7210 */ /* 0x001fca0007f1e0ff */
[----:B------:R-:W-:-:S05]  /*732c0*/  IMAD.X R13, R8, 0x1, R6, P0 ;  /* 0x00000001080d7824 */ /* 0x000fca00000e0606 */
[----:B------:R0:W-:Y:S01]  /*732d0*/  STL.64 [R1+0x510], R12 ;  /* 0x0005100c01007387 */ /* 0x0001e20000100a00 */
[----:B------:R-:W-:Y:S02]  /*732e0*/  SHF.R.S32.HI R8, RZ, 0x1f, R187 ;  /* 0x0000001fff087819 */ /* 0x000fe400000114bb */
[----:B------:R-:W-:-:S05]  /*732f0*/  IADD3 R180, P0, R187, R4, RZ ;  /* 0x00000004bbb47210 */ /* 0x000fca0007f1e0ff */
[----:B------:R-:W-:Y:S01]  /*73300*/  IMAD.X R181, R8, 0x1, R7, P0 ;  /* 0x0000000108b57824 */ /* 0x000fe200000e0607 */
[----:B0-----:R-:W-:-:S04]  /*73310*/  IADD3 R12, P0, R187, R5, RZ ;  /* 0x00000005bb0c7210 */ /* 0x001fc80007f1e0ff */
[----:B------:R-:W-:Y:S04]  /*73320*/  STL.64 [R1+0x1ba8], R180 ;  /* 0x001ba8b401007387 */ /* 0x000fe80000100a00 */
[----:B------:R-:W2:Y:S01]  /*73330*/  LDL.LU R191, [R1+0x3bc] ;  /* 0x0003bc0001bf7983 */ /* 0x000ea20000300800 */
[----:B------:R-:W-:-:S05]  /*73340*/  IMAD.X R13, R8, 0x1, R6, P0 ;  /* 0x00000001080d7824 */ /* 0x000fca00000e0606 */
[----:B------:R0:W-:Y:S01]  /*73350*/  STL.64 [R1+0x500], R12 ;  /* 0x0005000c01007387 */ /* 0x0001e20000100a00 */
[----:B---3--:R-:W-:Y:S02]  /*73360*/  SHF.R.S32.HI R8, RZ, 0x1f, R184 ;  /* 0x0000001fff087819 */ /* 0x008fe400000114b8 */
[----:B0-----:R-:W-:-:S05]  /*73370*/  IADD3 R12, P0, R184, R4, RZ ;  /* 0x00000004b80c7210 */ /* 0x001fca0007f1e0ff */
[----:B------:R-:W-:-:S05]  /*73380*/  IMAD.X R13, R8, 0x1, R7, P0 ;  /* 0x00000001080d7824 */ /* 0x000fca00000e0607 */
[----:B------:R0:W-:Y:S04]  /*73390*/  STL.64 [R1+0x4f8], R12 ;  /* 0x0004f80c01007387 */ /* 0x0001e80000100a00 */
[----:B------:R-:W3:Y:S01]  /*733a0*/  LDL.LU R186, [R1+0x3c0] ;  /* 0x0003c00001ba7983 */ /* 0x000ee20000300800 */
[----:B0-----:R-:W-:-:S05]  /*733b0*/  IADD3 R12, P0, R184, R5, RZ ;  /* 0x00000005b80c7210 */ /* 0x001fca0007f1e0ff */
[----:B------:R-:W-:-:S05]  /*733c0*/  IMAD.X R13, R8, 0x1, R6, P0 ;  /* 0x00000001080d7824 */ /* 0x000fca00000e0606 */
[----:B------:R0:W-:Y:S01]  /*733d0*/  STL.64 [R1+0x4f0], R12 ;  /* 0x0004f00c01007387 */ /* 0x0001e20000100a00 */
[----:B----4-:R-:W-:Y:S02]  /*733e0*/  SHF.R.S32.HI R8, RZ, 0x1f, R185 ;  /* 0x0000001fff087819 */ /* 0x010fe400000114b9 */
[----:B0-----:R-:W-:-:S05]  /*733f0*/  IADD3 R12, P0, R185, R4, RZ ;  /* 0x00000004b90c7210 */ /* 0x001fca0007f1e0ff */
[----:B------:R-:W-:-:S05]  /*73400*/  IMAD.X R13, R8, 0x1, R7, P0 ;  /* 0x00000001080d7824 */ /* 0x000fca00000e0607 */
[----:B------:R0:W-:Y:S04]  /*73410*/  STL.64 [R1+0x4e8], R12 ;  /* 0x0004e80c01007387 */ /* 0x0001e80000100a00 */
[----:B------:R-:W4:Y:S01]  /*73420*/  LDL.LU R187, [R1+0x3b4] ;  /* 0x0003b40001bb7983 */ /* 0x000f220000300800 */
[----:B0-----:R-:W-:-:S05]  /*73430*/  IADD3 R12, P0, R185, R5, RZ ;  /* 0x00000005b90c7210 */ /* 0x001fca0007f1e0ff */
[----:B------:R-:W-:-:S05]  /*73440*/  IMAD.X R13, R8, 0x1, R6, P0 ;  /* 0x00000001080d7824 */ /* 0x000fca00000e0606 */
[----:B------:R0:W-:Y:S01]  /*73450*/  STL.64 [R1+0x4e0], R12 ;  /* 0x0004e00c01007387 */ /* 0x0001e20000100a00 */
[----:B------:R-:W-:Y:S02]  /*73460*/  SHF.R.S32.HI R8, RZ, 0x1f, R183 ;  /* 0x0000001fff087819 */ /* 0x000fe400000114b7 */
[----:B0-----:R-:W-:-:S05]  /*73470*/  IADD3 R12, P0, R183, R4, RZ ;  /* 0x00000004b70c7210 */ /* 0x001fca0007f1e0ff */
[----:B------:R-:W-:-:S05]  /*73480*/  IMAD.X R13, R8, 0x1, R7, P0 ;  /* 0x00000001080d7824 */ /* 0x000fca00000e0607 */
[----:B------:R0:W-:Y:S04]  /*73490*/  STL.64 [R1+0x4d8], R12 ;  /* 0x0004d80c01007387 */ /* 0x0001e80000100a00 */
[----:B------:R-:W4:Y:S01]  /*734a0*/  LDL.LU R185, [R1+0x3b8] ;  /* 0x0003b80001b97983 */ /* 0x000f220000300800 */
[----:B------:R-:W-:Y:S01]  /*734b0*/  IMAD.MOV.U32 R184, RZ, RZ, R182 ;  /* 0x000000ffffb87224 */ /* 0x000fe200078e00b6 */
[----:B0-----:R-:W-:-:S05]  /*734c0*/  IADD3 R12, P0, R183, R5, RZ ;  /* 0x00000005b70c7210 */ /* 0x001fca0007f1e0ff */
[----:B------:R-:W-:Y:S01]  /*734d0*/  IMAD.X R13, R8, 0x1, R6, P0 ;  /* 0x00000001080d7824 */ /* 0x000fe200000e0606 */
[----:B------:R-:W-:Y:S02]  /*734e0*/  SHF.R.S32.HI R8, RZ, 0x1f, R188 ;  /* 0x0000001fff087819 */ /* 0x000fe400000114bc */
[----:B------:R-:W-:Y:S02]  /*734f0*/  IADD3 R182, P0, R188, R4, RZ ;  /* 0x00000004bcb67210 */ /* 0x000fe40007f1e0ff */
[----:B------:R0:W-:Y:S03]  /*73500*/  STL.64 [R1+0x4d0], R12 ;  /* 0x0004d00c01007387 */ /* 0x0001e60000100a00 */
[----:B------:R-:W-:-:S05]  /*73510*/  IMAD.X R183, R8, 0x1, R7, P0 ;  /* 0x0000000108b77824 */ /* 0x000fca00000e0607 */
[----:B------:R-:W-:Y:S01]  /*73520*/  STL.64 [R1+0x1b98], R182 ;  /* 0x001b98b601007387 */ /* 0x000fe20000100a00 */
[----:B0-----:R-:W-:-:S03]  /*73530*/  IADD3 R12, P0, R188, R5, RZ ;  /* 0x00000005bc0c7210 */ /* 0x001fc60007f1e0ff */
[----:B------:R-:W4:Y:S02]  /*73540*/  LDL.LU R188, [R1+0x3a0] ;  /* 0x0003a00001bc7983 */ /* 0x000f240000300800 */
        /* <DEDUP_REMOVED lines=30> */
[----:B0-----:R-:W-:Y:S01]  /*73730*/  IADD3 R12, P0, R187, R5, RZ ;  /* 0x00000005bb0c7210 */ /* 0x001fe20007f1e0ff */
[----:B------:R-:W-:Y:S02]  /*73740*/  IMAD.MOV.U32 R187, RZ, RZ, R184 ;  /* 0x000000ffffbb7224 */ /* 0x000fe400078e00b8 */
[----:B------:R-:W4:Y:S02]  /*73750*/  LDL.LU R184, [R1+0x384] ;  /* 0x0003840001b87983 */ /* 0x000f240000300800 */
        /* <DEDUP_REMOVED lines=29> */
[----:B------:R0:W-:Y:S04]  /*73930*/  STL.64 [R1+0x448], R12 ;  /* 0x0004480c01007387 */ /* 0x0001e80000100a00 */
[----:B------:R-:W2:Y:S01]  /*73940*/  LDL.LU R193, [R1+0x350] ;  /* 0x0003500001c17983 */ /* 0x000ea20000300800 */
[----:B0-----:R-:W-:-:S05]  /*73950*/  IADD3 R12, P0, R191, R5, RZ ;  /* 0x00000005bf0c7210 */ /* 0x001fca0007f1e0ff */
[----:B------:R-:W-:-:S05]  /*73960*/  IMAD.X R13, R8, 0x1, R6, P0 ;  /* 0x00000001080d7824 */ /* 0x000fca00000e0606 */
[----:B------:R0:W-:Y:S01]  /*73970*/  STL.64 [R1+0x440], R12 ;  /* 0x0004400c01007387 */ /* 0x0001e20000100a00 */
[----:B---3--:R-:W-:Y:S02]  /*73980*/  SHF.R.S32.HI R8, RZ, 0x1f, R186 ;  /* 0x0000001fff087819 */ /* 0x008fe400000114ba */
[----:B0-----:R-:W-:-:S05]  /*73990*/  IADD3 R12, P0, R186, R4, RZ ;  /* 0x00000004ba0c7210 */ /* 0x001fca0007f1e0ff */
[----:B------:R-:W-:-:S05]  /*739a0*/  IMAD.X R13, R8, 0x1, R7, P0 ;  /* 0x00000001080d7824 */ /* 0x000fca00000e0607 */
[----:B------:R0:W-:Y:S02]  /*739b0*/  STL.64 [R1+0x438], R12 ;  /* 0x0004380c01007387 */ /* 0x0001e40000100a00 */
[----:B0-----:R-:W-:Y:S01]  /*739c0*/  IADD3 R12, P0, R186, R5, RZ ;  /* 0x00000005ba0c7210 */ /* 0x001fe20007f1e0ff */
[----:B------:R-:W-:Y:S02]  /*739d0*/  IMAD.MOV.U32 R186, RZ, RZ, R187 ;  /* 0x000000ffffba7224 */ /* 0x000fe400078e00bb */
[----:B------:R-:W3:Y:S02]  /*739e0*/  LDL.LU R187, [R1+0x370] ;  /* 0x0003700001bb7983 */ /* 0x000ee40000300800 */
[----:B------:R-:W-:-:S05]  /*739f0*/  IMAD.X R13, R8, 0x1, R6, P0 ;  /* 0x00000001080d7824 */ /* 0x000fca00000e0606 */
[----:B------:R0:W-:Y:S01]  /*73a00*/  STL.64 [R1+0x430], R12 ;  /* 0x0004300c01007387 */ /* 0x0001e20000100a00 */
[----:B----4-:R-:W-:Y:S02]  /*73a10*/  SHF.R.S32.HI R8, RZ, 0x1f, R184 ;  /* 0x0000001fff087819 */ /* 0x010fe400000114b8 */
[----:B0-----:R-:W-:-:S05]  /*73a20*/  IADD3 R12, P0, R184, R4, RZ ;  /* 0x00000004b80c7210 */ /* 0x001fca0007f1e0ff */
[----:B------:R-:W-:-:S05]  /*73a30*/  IMAD.X R13, R8, 0x1, R7, P0 ;  /* 0x00000001080d7824 */ /* 0x000fca00000e0607 */
[----:B------:R0:W-:Y:S02]  /*73a40*/  STL.64 [R1+0x428], R12 ;  /* 0x0004280c01007387 */ /* 0x0001e40000100a00 */
[----:B0-----:R-:W-:-:S05]  /*73a50*/  IADD3 R12, P0, R184, R5, RZ ;  /* 0x00000005b80c7210 */ /* 0x001fca0007f1e0ff */
[----:B------:R-:W-:-:S05]  /*73a60*/  IMAD.X R13, R8, 0x1, R6, P0 ;  /* 0x00000001080d7824 */ /* 0x000fca00000e0606 */
[----:B------:R0:W-:Y:S04]  /*73a70*/  STL.64 [R1+0x420], R12 ;  /* 0x0004200c01007387 */ /* 0x0001e80000100a00 */
[----:B------:R-:W4:Y:S04]  /*73a80*/  LDL.LU R190, [R1+0x344] ;  /* 0x0003440001be7983 */ /* 0x000f280000300800 */
[----:B------:R-:W4:Y:S01]  /*73a90*/  LDL.LU R191, [R1+0x34c] ;  /* 0x00034c0001bf7983 */ /* 0x000f220000300800 */
[----:B------:R-:W-:Y:S02]  /*73aa0*/  SHF.R.S32.HI R8, RZ, 0x1f, R185 ;  /* 0x0000001fff087819 */ /* 0x000fe400000114b9 */
[----:B0-----:R-:W-:-:S05]  /*73ab0*/  IADD3 R12, P0, R185, R4, RZ ;  /* 0x00000004b90c7210 */ /* 0x001fca0007f1e0ff */
[----:B------:R-:W-:Y:S01]  /*73ac0*/  IMAD.X R13, R8, 0x1, R7, P0 ;  /* 0x00000001080d7824 */ /* 0x000fe200000e0607 */
[----:B------:R-:W-:-:S04]  /*73ad0*/  IADD3 R184, P0, R185, R5, RZ ;  /* 0x00000005b9b87210 */ /* 0x000fc80007f1e0ff */
[----:B------:R0:W-:Y:S01]  /*73ae0*/  STL.64 [R1+0x418], R12 ;  /* 0x0004180c01007387 */ /* 0x0001e20000100a00 */
[----:B------:R-:W-:-:S05]  /*73af0*/  IMAD.X R185, R8, 0x1, R6, P0 ;  /* 0x0000000108b97824 */ /* 0x000fca00000e0606 */
[----:B------:R-:W-:Y:S01]  /*73b00*/  STL.64 [R1+0x1b80], R184 ;  /* 0x001b80b801007387 */ /* 0x000fe20000100a00 */
        /* <DEDUP_REMOVED lines=20> */
[----:B0-----:R-:W-:-:S05]  /*73c50*/  IADD3 R12, P0, R193, R5, RZ ;  /* 0x00000005c10c7210 */ /* 0x001fca0007f1e0ff */
[----:B------:R-:W-:-:S05]  /*73c60*/  IMAD.X R13, R8, 0x1, R6, P0 ;  /* 0x00000001080d7824 */ /* 0x000fca00000e0606 */
[----:B------:R0:W-:Y:S04]  /*73c70*/  STL.64 [R1+0x3e0], R12 ;  /* 0x0003e00c01007387 */ /* 0x0001e80000100a00 */
[----:B------:R-:W2:Y:S01]  /*73c80*/  LDL.LU R192, [R1+0x314] ;  /* 0x0003140001c07983 */ /* 0x000ea20000300800 */
[----:B------:R-:W-:-:S03]  /*73c90*/  IMAD.MOV.U32 R195, RZ, RZ, R186 ;  /* 0x000000ffffc37224 */ /* 0x000fc600078e00ba */
[----:B------:R-:W2:Y:S01]  /*73ca0*/  LDL.LU R193, [R1+0x318] ;  /* 0x0003180001c17983 */ /* 0x000ea20000300800 */
[----:B---3--:R-:W-:Y:S02]  /*73cb0*/  SHF.R.S32.HI R8, RZ, 0x1f, R187 ;  /* 0x0000001fff087819 */ /* 0x008fe400000114bb */
[----:B0-----:R-:W-:-:S05]  /*73cc0*/  IADD3 R12, P0, R187, R4, RZ ;  /* 0x00000004bb0c7210 */ /* 0x001fca0007f1e0ff */
[----:B------:R-:W-:Y:S01]  /*73cd0*/  IMAD.X R13, R8, 0x1, R7, P0 ;  /* 0x00000001080d7824 */ /* 0x000fe200000e0607 */
[----:B------:R-:W-:-:S04]  /*73ce0*/  IADD3 R186, P0, R187, R5, RZ ;  /* 0x00000005bbba7210 */ /* 0x000fc80007f1e0ff */
[----:B------:R0:W-:Y:S01]  /*73cf0*/  STL.64 [R1+0x3d8], R12 ;  /* 0x0003d80c01007387 */ /* 0x0001e20000100a00 */
[----:B------:R-:W-:-:S05]  /*73d00*/  IMAD.X R187, R8, 0x1, R6, P0 ;  /* 0x0000000108bb7824 */ /* 0x000fca00000e0606 */
[----:B------:R-:W-:Y:S01]  /*73d10*/  STL.64 [R1+0x1b70], R186 ;  /* 0x001b70ba01007387 */ /* 0x000fe20000100a00 */
[----:B----4-:R-:W-:Y:S02]  /*73d20*/  SHF.R.S32.HI R8, RZ, 0x1f, R190 ;  /* 0x0000001fff087819 */ /* 0x010fe400000114be */
[----:B0-----:R-:W-:-:S05]  /*73d30*/  IADD3 R12, P0, R190, R4, RZ ;  /* 0x00000004be0c7210 */ /* 0x001fca0007f1e0ff */
[----:B------:R-:W-:-:S05]  /*73d40*/  IMAD.X R13, R8, 0x1, R7, P0 ;  /* 0x00000001080d7824 */ /* 0x000fca00000e0607 */
[----:B------:R0:W-:Y:S02]  /*73d50*/  STL.64 [R1+0x3c8], R12 ;  /* 0x0003c80c01007387 */ /* 0x0001e40000100a00 */
[----:B0-----:R-:W-:Y:S02]  /*73d60*/  IADD3 R12, P0, R190, R5, RZ ;  /* 0x00000005be0c7210 */ /* 0x001fe40007f1e0ff */
[----:B------:R-:W3:Y:S03]  /*73d70*/  LDL.LU R190, [R1+0x304] ;  /* 0x0003040001be7983 */ /* 0x000ee60000300800 */
        /* <DEDUP_REMOVED lines=14> */
[----:B0-----:R-:W-:-:S05]  /*73e60*/  IADD3 R12, P0, R188, R5, RZ ;  /* 0x00000005bc0c7210 */ /* 0x001fca0007f1e0ff */
[----:B------:R-:W-:-:S05]  /*73e70*/  IMAD.X R13, R8, 0x1, R6, P0 ;  /* 0x00000001080d7824 */ /* 0x000fca00000e0606 */
[----:B------:R0:W-:Y:S04]  /*73e80*/  STL.64 [R1+0x3a0], R12 ;  /* 0x0003a00c01007387 */ /* 0x0001e80000100a00 */
[----:B------:R-:W4:Y:S01]  /*73e90*/  LDL.LU R197, [R1+0x33c] ;  /* 0x00033c0001c57983 */ /* 0x000f220000300800 */
[----:B--2---:R-:W-:Y:S02]  /*73ea0*/  SHF.R.S32.HI R8, RZ, 0x1f, R189 ;  /* 0x0000001fff087819 */ /* 0x004fe400000114bd */
[----:B0-----:R-:W-:-:S05]  /*73eb0*/  IADD3 R12, P0, R189, R4, RZ ;  /* 0x00000004bd0c7210 */ /* 0x001fca0007f1e0ff */
[----:B------:R-:W-:Y:S01]  /*73ec0*/  IMAD.X R13, R8, 0x1, R7, P0 ;  /* 0x00000001080d7824 */ /* 0x000fe200000e0607 */
[----:B------:R-:W-:Y:S01]  /*73ed0*/  IADD3 R188, P0, R189, R5, RZ ;  /* 0x00000005bdbc7210 */ /* 0x000fe20007f1e0ff */
[----:B------:R-:W-:-:S03]  /*73ee0*/  IMAD.MOV.U32 R194, RZ, RZ, R195 ;  /* 0x000000ffffc27224 */ /* 0x000fc600078e00c3 */
[----:B------:R0:W-:Y:S01]  /*73ef0*/  STL.64 [R1+0x398], R12 ;  /* 0x0003980c01007387 */ /* 0x0001e20000100a00 */
[----:B------:R-:W-:-:S03]  /*73f00*/  IMAD.X R189, R8, 0x1, R6, P0 ;  /* 0x0000000108bd7824 */ /* 0x000fc600000e0606 */
[----:B------:R-:W2:Y:S04]  /*73f10*/  LDL.LU R195, [R1+0x824] ;  /* 0x0008240001c37983 */ /* 0x000ea80000300800 */
[----:B------:R-:W-:Y:S01]  /*73f20*/  STL.64 [R1+0x1b88], R188 ;  /* 0x001b88bc01007387 */ /* 0x000fe20000100a00 */
[----:B------:R-:W-:Y:S02]  /*73f30*/  SHF.R.S32.HI R8, RZ, 0x1f, R192 ;  /* 0x0000001fff087819 */ /* 0x000fe400000114c0 */
        /* <DEDUP_REMOVED lines=19> */
[----:B0-----:R-:W-:-:S05]  /*74070*/  IADD3 R12, P0, R190, R5, RZ ;  /* 0x00000005be0c7210 */ /* 0x001fca0007f1e0ff */
[----:B------:R-:W-:-:S05]  /*74080*/  IMAD.X R13, R8, 0x1, R6, P0 ;  /* 0x00000001080d7824 */ /* 0x000fca00000e0606 */
[----:B------:R0:W-:Y:S04]  /*74090*/  STL.64 [R1+0x360], R12 ;  /* 0x0003600c01007387 */ /* 0x0001e80000100a00 */
[----:B------:R-:W3:Y:S04]  /*740a0*/  LDL.LU R201, [R1+0x82c] ;  /* 0x00082c0001c97983 */ /* 0x000ee80000300800 */
[----:B------:R-:W3:Y:S01]  /*740b0*/  LDL.LU R196, [R1+0x830] ;  /* 0x0008300001c47983 */ /* 0x000ee20000300800 */
[----:B----4-:R-:W-:Y:S02]  /*740c0*/  SHF.R.S32.HI R8, RZ, 0x1f, R191 ;  /* 0x0000001fff087819 */ /* 0x010fe400000114bf */
        /* <DEDUP_REMOVED lines=10> */
[----:B0-----:R-:W-:Y:S01]  /*74170*/  IADD3 R12, P0, R197, R5, RZ ;  /* 0x00000005c50c7210 */ /* 0x001fe20007f1e0ff */
[----:B------:R-:W-:Y:S02]  /*74180*/  IMAD.MOV.U32 R197, RZ, RZ, R194 ;  /* 0x000000ffffc57224 */ /* 0x000fe400078e00c2 */
[----:B------:R-:W4:Y:S02]  /*74190*/  LDL.LU R194, [R1+0x834] ;  /* 0x0008340001c27983 */ /* 0x000f240000300800 */
        /* <DEDUP_REMOVED lines=13> */
[----:B------:R0:W-:Y:S04]  /*74270*/  STL.64 [R1+0x328], R12 ;  /* 0x0003280c01007387 */ /* 0x0001e80000100a00 */
[----:B------:R-:W2:Y:S01]  /*74280*/  LDL.LU R198, [R1+0x83c] ;  /* 0x00083c0001c67983 */ /* 0x000ea20000300800 */
[----:B0-----:R-:W-:-:S05]  /*74290*/  IADD3 R12, P0, R192, R5, RZ ;  /* 0x00000005c00c7210 */ /* 0x001fca0007f1e0ff */
[----:B------:R-:W-:Y:S01]  /*742a0*/  IMAD.X R13, R8, 0x1, R6, P0 ;  /* 0x00000001080d7824 */ /* 0x000fe200000e0606 */
[----:B------:R-:W-:-:S04]  /*742b0*/  SHF.R.S32.HI R8, RZ, 0x1f, R193 ;  /* 0x0000001fff087819 */ /* 0x000fc800000114c1 */
[----:B------:R0:W-:Y:S04]  /*742c0*/  STL.64 [R1+0x320], R12 ;  /* 0x0003200c01007387 */ /* 0x0001e80000100a00 */
[----:B------:R-:W2:Y:S01]  /*742d0*/  LDL.LU R199, [R1+0x840] ;  /* 0x0008400001c77983 */ /* 0x000ea20000300800 */
[----:B0-----:R-:W-:-:S05]  /*742e0*/  IADD3 R12, P0, R193, R4, RZ ;  /* 0x00000004c10c7210 */ /* 0x001fca0007f1e0ff */
[----:B------:R-:W-:Y:S01]  /*742f0*/  IMAD.X R13, R8, 0x1, R7, P0 ;  /* 0x00000001080d7824 */ /* 0x000fe200000e0607 */
[----:B------:R-:W-:-:S04]  /*74300*/  IADD3 R192, P0, R193, R5, RZ ;  /* 0x00000005c1c07210 */ /* 0x000fc80007f1e0ff */
[----:B------:R0:W-:Y:S01]  /*74310*/  STL.64 [R1+0x318], R12 ;  /* 0x0003180c01007387 */ /* 0x0001e20000100a00 */
[----:B------:R-:W-:-:S05]  /*74320*/  IMAD.X R193, R8, 0x1, R6, P0 ;  /* 0x0000000108c17824 */ /* 0x000fca00000e0606 */
[----:B------:R-:W-:Y:S01]  /*74330*/  STL.64 [R1+0x1bb8], R192 ;  /* 0x001bb8c001007387 */ /* 0x000fe20000100a00 */
[----:B---3--:R-:W-:Y:S02]  /*74340*/  SHF.R.S32.HI R8, RZ, 0x1f, R201 ;  /* 0x0000001fff087819 */ /* 0x008fe400000114c9 */
[----:B0-----:R-:W-:-:S05]  /*74350*/  IADD3 R12, P0, R201, R4, RZ ;  /* 0x00000004c90c7210 */ /* 0x001fca0007f1e0ff */
[----:B------:R-:W-:-:S05]  /*74360*/  IMAD.X R13, R8, 0x1, R7, P0 ;  /* 0x00000001080d7824 */ /* 0x000fca00000e0607 */
[----:B------:R0:W-:Y:S04]  /*74370*/  STL.64 [R1+0x308], R12 ;  /* 0x0003080c01007387 */ /* 0x0001e80000100a00 */
[----:B------:R-:W3:Y:S01]  /*74380*/  LDL.LU R203, [R1+0x844] ;  /* 0x0008440001cb7983 */ /* 0x000ee20000300800 */
[----:B0-----:R-:W-:-:S05]  /*74390*/  IADD3 R12, P0, R201, R5, RZ ;  /* 0x00000005c90c7210 */ /* 0x001fca0007f1e0ff */
[----:B------:R-:W-:Y:S01]  /*743a0*/  IMAD.X R13, R8, 0x1, R6, P0 ;  /* 0x00000001080d7824 */ /* 0x000fe200000e0606 */
[----:B------:R-:W-:-:S04]  /*743b0*/  SHF.R.S32.HI R8, RZ, 0x1f, R196 ;  /* 0x0000001fff087819 */ /* 0x000fc800000114c4 */
[----:B------:R0:W-:Y:S02]  /*743c0*/  STL.64 [R1+0x300], R12 ;  /* 0x0003000c01007387 */ /* 0x0001e40000100a00 */
        /* <DEDUP_REMOVED lines=15> */
[----:B------:R0:W-:Y:S04]  /*744c0*/  STL.64 [R1+0x2e0], R12 ;  /* 0x0002e00c01007387 */ /* 0x0001e80000100a00 */
[----:B------:R-:W4:Y:S01]  /*744d0*/  LDL.LU R201, [R1+0x850] ;  /* 0x0008500001c97983 */ /* 0x000f220000300800 */
[----:B--2---:R-:W-:Y:S02]  /*744e0*/  SHF.R.S32.HI R8, RZ, 0x1f, R195 ;  /* 0x0000001fff087819 */ /* 0x004fe400000114c3 */
[----:B0-----:R-:W-:-:S05]  /*744f0*/  IADD3 R12, P0, R195, R4, RZ ;  /* 0x00000004c30c7210 */ /* 0x001fca0007f1e0ff */
[----:B------:R-:W-:Y:S01]  /*74500*/  IMAD.X R13, R8, 0x1, R7, P0 ;  /* 0x00000001080d7824 */ /* 0x000fe200000e0607 */
[----:B------:R-:W-:-:S04]  /*74510*/  IADD3 R194, P0, R195, R5, RZ ;  /* 0x00000005c3c27210 */ /* 0x000fc80007f1e0ff */
[----:B------:R0:W-:Y:S01]  /*74520*/  STL.64 [R1+0x2d8], R12 ;  /* 0x0002d80c01007387 */ /* 0x0001e20000100a00 */
[----:B------:R-:W-:Y:S01]  /*74530*/  IMAD.X R195, R8, 0x1, R6, P0 ;  /* 0x0000000108c37824 */ /* 0x000fe200000e0606 */
        /* <DEDUP_REMOVED lines=24> */
[----:B------:R-:W-:-:S03]  /*746c0*/  IMAD.MOV.U32 R205, RZ, RZ, R196 ;  /* 0x000000ffffcd7224 */ /* 0x000fc600078e00c4 */
[----:B------:R-:W3:Y:S01]  /*746d0*/  LDL.LU R203, [R1+0x860] ;  /* 0x0008600001cb7983 */ /* 0x000ee20000300800 */
[----:B------:R-:W-:Y:S02]  /*746e0*/  SHF.R.S32.HI R8, RZ, 0x1f, R197 ;  /* 0x0000001fff087819 */ /* 0x000fe400000114c5 */
[----:B0-----:R-:W-:-:S05]  /*746f0*/  IADD3 R12, P0, R197, R4, RZ ;  /* 0x00000004c50c7210 */ /* 0x001fca0007f1e0ff */
[----:B------:R-:W-:Y:S01]  /*74700*/  IMAD.X R13, R8, 0x1, R7, P0 ;  /* 0x00000001080d7824 */ /* 0x000fe200000e0607 */
[----:B------:R-:W-:-:S04]  /*74710*/  IADD3 R196, P0, R197, R5, RZ ;  /* 0x00000005c5c47210 */ /* 0x000fc80007f1e0ff */
[----:B------:R0:W-:Y:S01]  /*74720*/  STL.64 [R1+0x298], R12 ;  /* 0x0002980c01007387 */ /* 0x0001e20000100a00 */
[----:B------:R-:W-:Y:S01]  /*74730*/  IMAD.X R197, R8, 0x1, R6, P0 ;  /* 0x0000000108c57824 */ /* 0x000fe200000e0606 */
[----:B----4-:R-:W-:Y:S02]  /*74740*/  SHF.R.S32.HI R8, RZ, 0x1f, R200 ;  /* 0x0000001fff087819 */ /* 0x010fe400000114c8 */
        /* <DEDUP_REMOVED lines=21> */
[----:B------:R-:W-:Y:S02]  /*748a0*/  IMAD.X R13, R8, 0x1, R6, P0 ;  /* 0x00000001080d7824 */ /* 0x000fe400000e0606 */
[----:B------:R-:W-:-:S03]  /*748b0*/  IMAD.MOV.U32 R204, RZ, RZ, R205 ;  /* 0x000000ffffcc7224 */ /* 0x000fc600078e00cd */
[----:B------:R0:W-:Y:S04]  /*748c0*/  STL.64 [R1+0x260], R12 ;  /* 0x0002600c01007387 */ /* 0x0001e80000100a00 */
[----:B------:R-:W2:Y:S01]  /*748d0*/  LDL.LU R205, [R1+0x870] ;  /* 0x0008700001cd7983 */ /* 0x000ea20000300800 */
[----:B------:R-:W-:Y:S02]  /*748e0*/  SHF.R.S32.HI R8, RZ, 0x1f, R199 ;  /* 0x0000001fff087819 */ /* 0x000fe400000114c7 */
[----:B0-----:R-:W-:-:S05]  /*748f0*/  IADD3 R12, P0, R199, R4, RZ ;  /* 0x00000004c70c7210 */ /* 0x001fca0007f1e0ff */
[----:B------:R-:W-:Y:S01]  /*74900*/  IMAD.X R13, R8, 0x1, R7, P0 ;  /* 0x00000001080d7824 */ /* 0x000fe200000e0607 */
[----:B------:R-:W-:-:S04]  /*74910*/  IADD3 R198, P0, R199, R5, RZ ;  /* 0x00000005c7c67210 */ /* 0x000fc80007f1e0ff */
[----:B------:R0:W-:Y:S01]  /*74920*/  STL.64 [R1+0x258], R12 ;  /* 0x0002580c01007387 */ /* 0x0001e20000100a00 */
[----:B------:R-:W-:Y:S01]  /*74930*/  IMAD.X R199, R8, 0x1, R6, P0 ;  /* 0x0000000108c77824 */ /* 0x000fe200000e0606 */
[----:B---3--:R-:W-:Y:S02]  /*74940*/  SHF.R.S32.HI R8, RZ, 0x1f, R202 ;  /* 0x0000001fff087819 */ /* 0x008fe400000114ca */
        /* <DEDUP_REMOVED lines=24> */
[----:B------:R-:W-:Y:S02]  /*74ad0*/  SHF.R.S32.HI R8, RZ, 0x1f, R201 ;  /* 0x0000001fff087819 */ /* 0x000fe400000114c9 */
[----:B0-----:R-:W-:-:S05]  /*74ae0*/  IADD3 R12, P0, R201, R4, RZ ;  /* 0x00000004c90c7210 */ /* 0x001fca0007f1e0ff */
[----:B------:R-:W-:Y:S01]  /*74af0*/  IMAD.X R13, R8, 0x1, R7, P0 ;  /* 0x00000001080d7824 */ /* 0x000fe200000e0607 */
[----:B------:R-:W-:-:S04]  /*74b00*/  IADD3 R200, P0, R201, R5, RZ ;  /* 0x00000005c9c87210 */ /* 0x000fc80007f1e0ff */
[----:B------:R0:W-:Y:S01]  /*74b10*/  STL.64 [R1+0x218], R12 ;  /* 0x0002180c01007387 */ /* 0x0001e20000100a00 */
[----:B------:R-:W-:Y:S01]  /*74b20*/  IMAD.X R201, R8, 0x1, R6, P0 ;  /* 0x0000000108c97824 */ /* 0x000fe200000e0606 */
[----:B--2---:R-:W-:Y:S02]  /*74b30*/  SHF.R.S32.HI R8, RZ, 0x1f, R207 ;  /* 0x0000001fff087819 */ /* 0x004fe400000114cf */
[----:B0-----:R-:W-:-:S05]  /*74b40*/  IADD3 R12, P0, R207, R4, RZ ;  /* 0x00000004cf0c7210 */ /* 0x001fca0007f1e0ff */
[----:B------:R-:W-:-:S05]  /*74b50*/  IMAD.X R13, R8, 0x1, R7, P0 ;  /* 0x00000001080d7824 */ /* 0x000fca00000e0607 */
[----:B------:R0:W-:Y:S02]  /*74b60*/  STL.64 [R1+0x208], R12 ;  /* 0x0002080c01007387 */ /* 0x0001e40000100a00 */
[----:B0-----:R-:W-:Y:S01]  /*74b70*/  IADD3 R12, P0, R207, R5, RZ ;  /* 0x00000005cf0c7210 */ /* 0x001fe20007f1e0ff */
[----:B------:R-:W-:Y:S02]  /*74b80*/  IMAD.MOV.U32 R207, RZ, RZ, R204 ;  /* 0x000000ffffcf7224 */ /* 0x000fe400078e00cc */
[----:B------:R-:W2:Y:S02]  /*74b90*/  LDL.LU R204, [R1+0x884] ;  /* 0x0008840001cc7983 */ /* 0x000ea40000300800 */
        /* <DEDUP_REMOVED lines=17> */
[----:B------:R0:W-:Y:S04]  /*74cb0*/  STL.64 [R1+0x1e0], R12 ;  /* 0x0001e00c01007387 */ /* 0x0001e80000100a00 */
        /* <DEDUP_REMOVED lines=10> */
[----:B------:R0:W-:Y:S04]  /*74d60*/  STL.64 [R1+0x1c8], R12 ;  /* 0x0001c80c01007387 */ /* 0x0001e80000100a00 */
[----:B------:R-:W4:Y:S01]  /*74d70*/  LDL.LU R213, [R1+0x894] ;  /* 0x0008940001d57983 */ /* 0x000f220000300800 */
        /* <DEDUP_REMOVED lines=51> */
[----:B------:R-:W-:-:S03]  /*750b0*/  IMAD.MOV.U32 R215, RZ, RZ, R206 ;  /* 0x000000ffffd77224 */ /* 0x000fc600078e00ce */
        /* <DEDUP_REMOVED lines=54> */
[----:B------:R-:W-:Y:S01]  /*75420*/  IMAD.MOV.U32 R217, RZ, RZ, R215 ;  /* 0x000000ffffd97224 */ /* 0x000fe200078e00d7 */
        /* <DEDUP_REMOVED lines=23> */
[----:B------:R-:W3:Y:S04]  /*755a0*/  LDL.LU R19, [R1+0x8d8] ;  /* 0x0008d80001137983 */ /* 0x000ee80000300800 */
[----:B------:R-:W3:Y:S04]  /*755b0*/  LDL.LU R18, [R1+0x8dc] ;  /* 0x0008dc0001127983 */ /* 0x000ee80000300800 */
[----:B------:R-:W3:Y:S04]  /*755c0*/  LDL.LU R22, [R1+0x8e0] ;  /* 0x0008e00001167983 */ /* 0x000ee80000300800 */
[----:B------:R-:W3:Y:S01]  /*755d0*/  LDL.LU R237, [R1+0x8e4] ;  /* 0x0008e40001ed7983 */ /* 0x000ee20000300800 */
[----:B------:R-:W-:-:S02]  /*755e0*/  SHF.R.S32.HI R8, RZ, 0x1f, R214 ;  /* 0x0000001fff087819 */ /* 0x000fc400000114d6 */
[----:B------:R-:W-:-:S05]  /*755f0*/  IADD3 R224, P0, R214, R4, RZ ;  /* 0x00000004d6e07210 */ /* 0x000fca0007f1e0ff */
[----:B------:R-:W-:Y:S01]  /*75600*/  IMAD.X R225, R8, 0x1, R7, P0 ;  /* 0x0000000108e17824 */ /* 0x000fe200000e0607 */
[----:B------:R-:W-:-:S05]  /*75610*/  IADD3 R226, P0, R214, R5, RZ ;  /* 0x00000005d6e27210 */ /* 0x000fca0007f1e0ff */
[----:B------:R-:W-:Y:S02]  /*75620*/  IMAD.X R227, R8, 0x1, R6, P0 ;  /* 0x0000000108e37824 */ /* 0x000fe400000e0606 */
[----:B------:R-:W-:Y:S01]  /*75630*/  IMAD.MOV.U32 R251, RZ, RZ, R217 ;  /* 0x000000fffffb7224 */ /* 0x000fe200078e00d9 */
        /* <DEDUP_REMOVED lines=8> */
[----:B------:R-:W-:-:S05]  /*756c0*/  IADD3 R212, P0, R213, R5, RZ ;  /* 0x00000005d5d47210 */ /* 0x000fca0007f1e0ff */
[----:B------:R-:W-:Y:S01]  /*756d0*/  IMAD.X R213, R8, 0x1, R6, P0 ;  /* 0x0000000108d57824 */ /* 0x000fe200000e0606 */
[----:B--2---:R-:W-:Y:S02]  /*756e0*/  SHF.R.S32.HI R8, RZ, 0x1f, R215 ;  /* 0x0000001fff087819 */ /* 0x004fe400000114d7 */
[----:B------:R-:W-:-:S05]  /*756f0*/  IADD3 R218, P0, R215, R4, RZ ;  /* 0x00000004d7da7210 */ /* 0x000fca0007f1e0ff */
[----:B------:R-:W-:Y:S01]  /*75700*/  IMAD.X R219, R8, 0x1, R7, P0 ;  /* 0x0000000108db7824 */ /* 0x000fe200000e0607 */
[----:B------:R-:W-:-:S05]  /*75710*/  IADD3 R214, P0, R215, R5, RZ ;  /* 0x00000005d7d67210 */ /* 0x000fca0007f1e0ff */
[----:B------:R-:W-:Y:S01]  /*75720*/  IMAD.X R215, R8, 0x1, R6, P0 ;  /* 0x0000000108d77824 */ /* 0x000fe200000e0606 */
[----:B------:R-:W-:Y:S02]  /*75730*/  SHF.R.S32.HI R8, RZ, 0x1f, R21 ;  /* 0x0000001fff087819 */ /* 0x000fe40000011415 */
[----:B------:R-:W-:-:S05]  /*75740*/  IADD3 R248, P0, R21, R4, RZ ;  /* 0x0000000415f87210 */ /* 0x000fca0007f1e0ff */
[C---:B------:R-:W-:Y:S01]  /*75750*/  IMAD.X R249, R8.reuse, 0x1, R7, P0 ;  /* 0x0000000108f97824 */ /* 0x040fe200000e0607 */
[----:B------:R-:W-:Y:S02]  /*75760*/  IADD3 R246, P0, R21, R5, RZ ;  /* 0x0000000515f67210 */ /* 0x000fe40007f1e0ff */
[----:B------:R-:W2:Y:S03]  /*75770*/  LDL.LU R21, [R1+0x8e8] ;  /* 0x0008e80001157983 */ /* 0x000ea60000300800 */
[----:B------:R-:W-:Y:S01]  /*75780*/  IMAD.X R247, R8, 0x1, R6, P0 ;  /* 0x0000000108f77824 */ /* 0x000fe200000e0606 */
[----:B---3--:R-:W-:Y:S02]  /*75790*/  SHF.R.S32.HI R8, RZ, 0x1f, R20 ;  /* 0x0000001fff087819 */ /* 0x008fe40000011414 */
[----:B------:R-:W-:-:S05]  /*757a0*/  IADD3 R244, P0, R20, R4, RZ ;  /* 0x0000000414f47210 */ /* 0x000fca0007f1e0ff */
[----:B------:R-:W-:Y:S01]  /*757b0*/  IMAD.X R245, R8, 0x1, R7, P0 ;  /* 0x0000000108f57824 */ /* 0x000fe200000e0607 */
[----:B------:R-:W-:Y:S02]  /*757c0*/  IADD3 R242, P0, R20, R5, RZ ;  /* 0x0000000514f27210 */ /* 0x000fe40007f1e0ff */
[----:B------:R-:W3:Y:S03]  /*757d0*/  LDL.LU R20, [R1+0x8ec] ;  /* 0x0008ec0001147983 */ /* 0x000ee60000300800 */
[----:B------:R-:W-:Y:S01]  /*757e0*/  IMAD.X R243, R8, 0x1, R6, P0 ;  /* 0x0000000108f37824 */ /* 0x000fe200000e0606 */
[----:B------:R-:W-:Y:S02]  /*757f0*/  SHF.R.S32.HI R8, RZ, 0x1f, R19 ;  /* 0x0000001fff087819 */ /* 0x000fe40000011413 */
[----:B------:R-:W-:-:S05]  /*75800*/  IADD3 R240, P0, R19, R4, RZ ;  /* 0x0000000413f07210 */ /* 0x000fca0007f1e0ff */
[C---:B------:R-:W-:Y:S01]  /*75810*/  IMAD.X R241, R8.reuse, 0x1, R7, P0 ;  /* 0x0000000108f17824 */ /* 0x040fe200000e0607 */
[----:B------:R-:W-:Y:S02]  /*75820*/  IADD3 R238, P0, R19, R5, RZ ;  /* 0x0000000513ee7210 */ /* 0x000fe40007f1e0ff */
[----:B------:R-:W4:Y:S03]  /*75830*/  LDL.LU R19, [R1+0x8f0] ;  /* 0x0008f00001137983 */ /* 0x000f260000300800 */
[----:B------:R-:W-:Y:S01]  /*75840*/  IMAD.X R239, R8, 0x1, R6, P0 ;  /* 0x0000000108ef7824 */ /* 0x000fe200000e0606 */
[----:B------:R-:W-:Y:S02]  /*75850*/  SHF.R.S32.HI R8, RZ, 0x1f, R18 ;  /* 0x0000001fff087819 */ /* 0x000fe40000011412 */
[----:B------:R-:W-:-:S05]  /*75860*/  IADD3 R234, P0, R18, R4, RZ ;  /* 0x0000000412ea7210 */ /* 0x000fca0007f1e0ff */
[----:B------:R-:W-:Y:S01]  /*75870*/  IMAD.X R235, R8, 0x1, R7, P0 ;  /* 0x0000000108eb7824 */ /* 0x000fe200000e0607 */
        /* <DEDUP_REMOVED lines=11> */
[C---:B------:R-:W-:Y:S01]  /*75930*/  IMAD.X R177, R8.reuse, 0x1, R7, P0 ;  /* 0x0000000108b17824 */ /* 0x040fe200000e0607 */
[----:B------:R-:W-:Y:S02]  /*75940*/  IADD3 R174, P0, R237, R5, RZ ;  /* 0x00000005edae7210 */ /* 0x000fe40007f1e0ff */
[----:B------:R-:W4:Y:S03]  /*75950*/  LDL.LU R237, [R1+0x8fc] ;  /* 0x0008fc0001ed7983 */ /* 0x000f260000300800 */
[----:B------:R-:W-:Y:S01]  /*75960*/  IMAD.X R175, R8, 0x1, R6, P0 ;  /* 0x0000000108af7824 */ /* 0x000fe200000e0606 */
[----:B--2---:R-:W-:Y:S02]  /*75970*/  SHF.R.S32.HI R8, RZ, 0x1f, R21 ;  /* 0x0000001fff087819 */ /* 0x004fe40000011415 */
        /* <DEDUP_REMOVED lines=11> */
[----:B----4-:R-:W-:Y:S02]  /*75a30*/  SHF.R.S32.HI R8, RZ, 0x1f, R19 ;  /* 0x0000001fff087819 */ /* 0x010fe40000011413 */
        /* <DEDUP_REMOVED lines=155> */
[----:B------:R-:W-:Y:S01]  /*763f0*/  SHF.R.S32.HI R8, RZ, 0x1f, R22 ;  /* 0x0000001fff087819 */ /* 0x000fe20000011416 */
[----:B------:R-:W4:Y:S01]  /*76400*/  LDL.LU R144, [R1+0x970] ;  /* 0x0009700001907983 */ /* 0x000f220000300800 */
        /* <DEDUP_REMOVED lines=8> */
[----:B------:R-:W4:Y:S03]  /*76490*/  LDL.LU R237, [R1+0xa40] ;  /* 0x000a400001ed7983 */ /* 0x000f260000300800 */
[----:B------:R-:W-:Y:S01]  /*764a0*/  IMAD.X R31, R8, 0x1, R6, P0 ;  /* 0x00000001081f7824 */ /* 0x000fe200000e0606 */
[----:B------:R-:W4:Y:S04]  /*764b0*/  LDL.LU R153, [R1+0x974] ;  /* 0x0009740001997983 */ /* 0x000f280000300800 */
[----:B------:R-:W4:Y:S04]  /*764c0*/  LDL.LU R152, [R1+0x978] ;  /* 0x0009780001987983 */ /* 0x000f280000300800 */
[----:B------:R-:W4:Y:S04]  /*764d0*/  LDL.LU R154, [R1+0x97c] ;  /* 0x00097c00019a7983 */ /* 0x000f280000300800 */
[----:B------:R-:W4:Y:S01]  /*764e0*/  LDL.LU R145, [R1+0x980] ;  /* 0x0009800001917983 */ /* 0x000f220000300800 */
[----:B------:R-:W-:-:S02]  /*764f0*/  IMAD.MOV.U32 R180, RZ, RZ, R10 ;  /* 0x000000ffffb47224 */ /* 0x000fc400078e000a */
[----:B------:R-:W-:Y:S01]  /*76500*/  IMAD.MOV.U32 R181, RZ, RZ, R11 ;  /* 0x000000ffffb57224 */ /* 0x000fe200078e000b */
[----:B--2---:R-:W-:Y:S02]  /*76510*/  SHF.R.S32.HI R8, RZ, 0x1f, R21 ;  /* 0x0000001fff087819 */ /* 0x004fe40000011415 */
[----:B------:R-:W-:-:S05]  /*76520*/  IADD3 R32, P0, R21, R4, RZ ;  /* 0x0000000415207210 */ /* 0x000fca0007f1e0ff */
[----:B------:R-:W-:Y:S01]  /*76530*/  IMAD.X R33, R8, 0x1, R7, P0 ;  /* 0x0000000108217824 */ /* 0x000fe200000e0607 */
[----:B0-----:R-:W-:-:S05]  /*76540*/  IADD3 R12, P0, R21, R5, RZ ;  /* 0x00000005150c7210 */ /* 0x001fca0007f1e0ff */
[----:B------:R-:W-:Y:S01]  /*76550*/  IMAD.X R13, R8, 0x1, R6, P0 ;  /* 0x00000001080d7824 */ /* 0x000fe200000e0606 */
        /* <DEDUP_REMOVED lines=19> */
[----:B------:R-:W2:Y:S03]  /*76690*/  LDL.LU R144, [R1+0x984] ;  /* 0x0009840001907983 */ /* 0x000ea60000300800 */
[----:B------:R-:W-:Y:S01]  /*766a0*/  IMAD.X R15, R8, 0x1, R6, P0 ;  /* 0x00000001080f7824 */ /* 0x000fe200000e0606 */
[----:B------:R-:W-:Y:S02]  /*766b0*/  SHF.R.S32.HI R9, RZ, 0x1f, R237 ;  /* 0x0000001fff097819 */ /* 0x000fe400000114ed */
[----:B------:R-:W-:-:S05]  /*766c0*/  IADD3 R10, P0, R237, R4, RZ ;  /* 0x00000004ed0a7210 */ /* 0x000fca0007f1e0ff */
[----:B------:R-:W-:Y:S01]  /*766d0*/  IMAD.X R11, R9, 0x1, R7, P0 ;  /* 0x00000001090b7824 */ /* 0x000fe200000e0607 */
[----:B------:R-:W-:Y:S02]  /*766e0*/  IADD3 R8, P0, R237, R5, RZ ;  /* 0x00000005ed087210 */ /* 0x000fe40007f1e0ff */
[----:B------:R-:W3:Y:S01]  /*766f0*/  LDL.LU R237, [R1+0x988] ;  /* 0x0009880001ed7983 */ /* 0x000ee20000300800 */
[----:B------:R-:W-:Y:S02]  /*76700*/  LOP3.LUT P6, RZ, R236, 0x400000, RZ, 0xc0, !PT ;  /* 0x00400000ecff7812 */ /* 0x000fe400078cc0ff */
[----:B------:R-:W-:Y:S01]  /*76710*/  PRMT R178, R178, 0x7773, RZ ;  /* 0x00007773b2b27816 */ /* 0x000fe200000000ff */
[----:B------:R-:W-:Y:S01]  /*76720*/  IMAD.X R9, R9, 0x1, R6, P0 ;  /* 0x0000000109097824 */ /* 0x000fe200000e0606 */
[----:B------:R-:W-:-:S09]  /*76730*/  IADD3 R160, P0, R153, R4, RZ ;  /* 0x0000000499a07210 */ /* 0x000fd20007f1e0ff */
[----:B------:R0:W-:Y:S02]  /*76740*/  @P6 STG.E.U8 desc[UR44][R142.64], R178 ;  /* 0x000000b28e006986 */ /* 0x0001e4000c10112c */
[----:B0-----:R-:W-:-:S05]  /*76750*/  SHF.R.S32.HI R142, RZ, 0x1f, R153 ;  /* 0x0000001fff8e7819 */ /* 0x001fca0000011499 */
[----:B------:R-:W-:Y:S01]  /*76760*/  IMAD.X R161, R142, 0x1, R7, P0 ;  /* 0x000000018ea17824 */ /* 0x000fe200000e0607 */
[----:B------:R-:W-:Y:S02]  /*76770*/  IADD3 R156, P0, R153, R5, RZ ;  /* 0x00000005999c7210 */ /* 0x000fe40007f1e0ff */
[----:B------:R-:W-:-:S03]  /*76780*/  SHF.R.S32.HI R143, RZ, 0x1f, R152 ;  /* 0x0000001fff8f7819 */ /* 0x000fc60000011498 */
[----:B------:R-:W-:Y:S01]  /*76790*/  IMAD.X R157, R142, 0x1, R6, P0 ;  /* 0x000000018e9d7824 */ /* 0x000fe200000e0606 */
[----:B------:R-:W-:-:S05]  /*767a0*/  IADD3 R158, P0, R152, R4, RZ ;  /* 0x00000004989e7210 */ /* 0x000fca0007f1e0ff */
[----:B------:R-:W-:Y:S01]  /*767b0*/  IMAD.X R159, R143, 0x1, R7, P0 ;  /* 0x000000018f9f7824 */ /* 0x000fe200000e0607 */
[----:B------:R-:W-:Y:S01]  /*767c0*/  IADD3 R152, P0, R152, R5, RZ ;  /* 0x0000000598987210 */ /* 0x000fe20007f1e0ff */
[----:B------:R-:W-:Y:S01]  /*767d0*/  IMAD.MOV.U32 R188, RZ, RZ, R148 ;  /* 0x000000ffffbc7224 */ /* 0x000fe200078e0094 */
[----:B------:R-:W-:-:S03]  /*767e0*/  SHF.R.S32.HI R142, RZ, 0x1f, R154 ;  /* 0x0000001fff8e7819 */ /* 0x000fc6000001149a */
[----:B------:R-:W-:Y:S01]  /*767f0*/  IMAD.X R153, R143, 0x1, R6, P0 ;  /* 0x000000018f997824 */ /* 0x000fe200000e0606 */
[----:B------:R-:W-:Y:S01]  /*76800*/  IADD3 R148, P0, R154, R4, RZ ;  /* 0x000000049a947210 */ /* 0x000fe20007f1e0ff */
[----:B------:R-:W-:-:S04]  /*76810*/  IMAD.MOV.U32 R189, RZ, RZ, R149 ;  /* 0x000000ffffbd7224 */ /* 0x000fc800078e0095 */
        /* <DEDUP_REMOVED lines=9> */
[----:B------:R-:W-:-:S04]  /*768b0*/  IMAD.MOV.U32 R190, RZ, RZ, R146 ;  /* 0x000000ffffbe7224 */ /* 0x000fc800078e0092 */
[----:B------:R-:W-:Y:S02]  /*768c0*/  IMAD.X R143, R143, 0x1, R6, P0 ;  /* 0x000000018f8f7824 */ /* 0x000fe400000e0606 */
[----:B------:R-:W-:Y:S02]  /*768d0*/  IMAD.MOV.U32 R191, RZ, RZ, R147 ;  /* 0x000000ffffbf7224 */ /* 0x000fe400078e0093 */
[----:B------:R-:W-:Y:S02]  /*768e0*/  IMAD.MOV.U32 R192, RZ, RZ, R162 ;  /* 0x000000ffffc07224 */ /* 0x000fe400078e00a2 */
[----:B------:R-:W-:Y:S01]  /*768f0*/  IMAD.MOV.U32 R193, RZ, RZ, R163 ;  /* 0x000000ffffc17224 */ /* 0x000fe200078e00a3 */
[C---:B------:R-:W-:Y:S02]  /*76900*/  LOP3.LUT P1, RZ, R236.reuse, 0x800000, RZ, 0xc0, !PT ;  /* 0x00800000ecff7812 */ /* 0x040fe4000782c0ff */
[C---:B------:R-:W-:Y:S02]  /*76910*/  LOP3.LUT P2, RZ, R236.reuse, 0x2000000, RZ, 0xc0, !PT ;  /* 0x02000000ecff7812 */ /* 0x040fe4000784c0ff */
[----:B------:R-:W-:-:S02]  /*76920*/  LOP3.LUT P3, RZ, R236, 0x8000000, RZ, 0xc0, !PT ;  /* 0x08000000ecff7812 */ /* 0x000fc4000786c0ff */
[----:B------:R-:W-:Y:S01]  /*76930*/  LOP3.LUT P4, RZ, R236, 0x10000000, RZ, 0xc0, !PT ;  /* 0x10000000ecff7812 */ /* 0x000fe2000788c0ff */
[----:B------:R-:W-:Y:S02]  /*76940*/  IMAD.MOV.U32 R187, RZ, RZ, R181 ;  /* 0x000000ffffbb7224 */ /* 0x000fe400078e00b5 */
[----:B------:R-:W4:Y:S04]  /*76950*/  LDL.LU R181, [R1+0x50] ;  /* 0x0000500001b57983 */ /* 0x000f280000300800 */
[----:B------:R-:W4:Y:S01]  /*76960*/  LDL.LU.64 R184, [R1+0x7f0] ;  /* 0x0007f00001b87983 */ /* 0x000f220000300a00 */
[----:B--2---:R-:W-:Y:S02]  /*76970*/  SHF.R.S32.HI R145, RZ, 0x1f, R144 ;  /* 0x0000001fff917819 */ /* 0x004fe40000011490 */
[----:B------:R-:W-:-:S05]  /*76980*/  IADD3 R146, P0, R144, R4, RZ ;  /* 0x0000000490927210 */ /* 0x000fca0007f1e0ff */
[----:B------:R-:W-:Y:S01]  /*76990*/  IMAD.X R147, R145, 0x1, R7, P0 ;  /* 0x0000000191937824 */ /* 0x000fe200000e0607 */
[----:B------:R-:W-:-:S05]  /*769a0*/  IADD3 R144, P0, R144, R5, RZ ;  /* 0x0000000590907210 */ /* 0x000fca0007f1e0ff */
[----:B------:R-:W-:Y:S01]  /*769b0*/  IMAD.X R145, R145, 0x1, R6, P0 ;  /* 0x0000000191917824 */ /* 0x000fe200000e0606 */
[----:B---3--:R-:W-:Y:S02]  /*769c0*/  IADD3 R162, P0, R237, R4, RZ ;  /* 0x00000004eda27210 */ /* 0x008fe40007f1e0ff */
[----:B------:R-:W-:-:S05]  /*769d0*/  SHF.R.S32.HI R178, RZ, 0x1f, R237 ;  /* 0x0000001fffb27819 */ /* 0x000fca00000114ed */
[----:B------:R-:W-:Y:S01]  /*769e0*/  IMAD.X R163, R178, 0x1, R7, P0 ;  /* 0x00000001b2a37824 */ /* 0x000fe200000e0607 */
[----:B------:R-:W-:-:S05]  /*769f0*/  IADD3 R4, P0, R237, R5, RZ ;  /* 0x00000005ed047210 */ /* 0x000fca0007f1e0ff */
[----:B------:R-:W-:Y:S02]  /*76a00*/  IMAD.X R5, R178, 0x1, R6, P0 ;  /* 0x00000001b2057824 */ /* 0x000fe400000e0606 */
[----:B------:R-:W-:Y:S01]  /*76a10*/  VIADD R6, R0, 0x159 ;  /* 0x0000015900067836 */ /* 0x000fe20000000000 */
[C---:B------:R-:W-:Y:S02]  /*76a20*/  PRMT R7, R179.reuse, 0x7770, RZ ;  /* 0x00007770b3077816 */ /* 0x040fe400000000ff */
[C---:B------:R-:W-:Y:S02]  /*76a30*/  PRMT R178, R179.reuse, 0x7771, RZ ;  /* 0x00007771b3b27816 */ /* 0x040fe400000000ff */
[----:B------:R-:W-:Y:S02]  /*76a40*/  ISETP.GE.AND P0, PT, R6, UR35, PT ;  /* 0x0000002306007c0c */ /* 0x000fe4000bf06270 */
[C---:B------:R-:W-:Y:S01]  /*76a50*/  PRMT R6, R179.reuse, 0x7772, RZ ;  /* 0x00007772b3067816 */ /* 0x040fe200000000ff */
[----:B------:R0:W-:Y:S01]  /*76a60*/  @P1 STG.E.U8 desc[UR44][R192.64], R7 ;  /* 0x00000007c0001986 */ /* 0x0001e2000c10112c */
[----:B------:R-:W-:-:S03]  /*76a70*/  PRMT R179, R179, 0x7773, RZ ;  /* 0x00007773b3b37816 */ /* 0x000fc600000000ff */
[----:B------:R1:W-:Y:S04]  /*76a80*/  @P2 STG.E.U8 desc[UR44][R188.64], R178 ;  /* 0x000000b2bc002986 */ /* 0x0003e8000c10112c */
[----:B------:R2:W-:Y:S04]  /*76a90*/  @P3 STG.E.U8 desc[UR44][R182.64], R6 ;  /* 0x00000006b6003986 */ /* 0x0005e8000c10112c */
[----:B0-----:R-:W3:Y:S04]  /*76aa0*/  LDL.LU.64 R192, [R1+0x7e0] ;  /* 0x0007e00001c07983 */ /* 0x001ee80000300a00 */
[----:B------:R-:W3:Y:S04]  /*76ab0*/  LDL.LU R237, [R1+0x54] ;  /* 0x0000540001ed7983 */ /* 0x000ee80000300800 */
[----:B-1----:R-:W3:Y:S04]  /*76ac0*/  LDL.LU.64 R188, [R1+0x7d8] ;  /* 0x0007d80001bc7983 */ /* 0x002ee80000300a00 */
[----:B--2---:R-:W2:Y:S04]  /*76ad0*/  LDL.LU.64 R182, [R1+0x7d0] ;  /* 0x0007d00001b67983 */ /* 0x004ea80000300a00 */
[----:B------:R0:W-:Y:S04]  /*76ae0*/  @P4 STG.E.U8 desc[UR44][R2.64], R179 ;  /* 0x000000b302004986 */ /* 0x0001e8000c10112c */
[----:B0-----:R-:W3:Y:S01]  /*76af0*/  LDL.LU.64 R2, [R1+0x1bc0] ;  /* 0x001bc00001027983 */ /* 0x001ee20000300a00 */
[----:B------:R-:W-:Y:S01]  /*76b00*/  LOP3.LUT P5, RZ, R236, 0x40000000, RZ, 0xc0, !PT ;  /* 0x40000000ecff7812 */ /* 0x000fe200078ac0ff */
[----:B------:R-:W-:Y:S01]  /*76b10*/  VIADD R7, R0, 0x15a ;  /* 0x0000015a00077836 */ /* 0x000fe20000000000 */
[----:B------:R-:W-:-:S04]  /*76b20*/  LOP3.LUT P6, RZ, R250, 0x400, RZ, 0xc0, !PT ;  /* 0x00000400faff7812 */ /* 0x000fc800078cc0ff */
[----:B------:R-:W-:Y:S01]  /*76b30*/  ISETP.GE.AND P1, PT, R7, UR57, PT ;  /* 0x0000003907007c0c */ /* 0x000fe2000bf26270 */
[----:B------:R-:W-:-:S05]  /*76b40*/  VIADD R7, R0, 0x15b ;  /* 0x0000015b00077836 */ /* 0x000fca0000000000 */
[----:B------:R-:W-:Y:S01]  /*76b50*/  ISETP.GE.AND P2, PT, R7, UR29, PT ;  /* 0x0000001d07007c0c */ /* 0x000fe2000bf46270 */
[----:B------:R-:W-:Y:S01]  /*76b60*/  VIADD R7, R0, 0x15c ;  /* 0x0000015c00077836 */ /* 0x000fe20000000000 */
[----:B------:R-:W-:Y:S01]  /*76b70*/  ULDC.64 UR28, c[0x0][0x228] ;  /* 0x00008a00001c7ab9 */ /* 0x000fe20000000a00 */
[----:B----4-:R-:W-:-:S05]  /*76b80*/  PRMT R6, R181, 0x7770, RZ ;  /* 0x00007770b5067816 */ /* 0x010fca00000000ff */
[----:B------:R0:W-:Y:S01]  /*76b90*/  @P5 STG.E.U8 desc[UR44][R190.64], R6 ;  /* 0x00000006be005986 */ /* 0x0001e2000c10112c */
[----:B------:R-:W-:Y:S01]  /*76ba0*/  IMAD.MOV.U32 R186, RZ, RZ, R180 ;  /* 0x000000ffffba7224 */ /* 0x000fe200078e00b4 */
[----:B------:R-:W-:Y:S01]  /*76bb0*/  ISETP.GE.AND P3, PT, R7, UR27, PT ;  /* 0x0000001b07007c0c */ /* 0x000fe2000bf66270 */
[----:B------:R-:W-:Y:S01]  /*76bc0*/  VIADD R178, R0, 0x15d ;  /* 0x0000015d00b27836 */ /* 0x000fe20000000000 */
[----:B0-----:R-:W-:Y:S01]  /*76bd0*/  PRMT R6, R181, 0x7771, RZ ;  /* 0x00007771b5067816 */ /* 0x001fe200000000ff */
[----:B------:R-:W-:-:S04]  /*76be0*/  ULDC.64 UR26, c[0x0][0x228] ;  /* 0x00008a00001a7ab9 */ /* 0x000fc80000000a00 */
[----:B------:R0:W-:Y:S01]  /*76bf0*/  @P6 STG.E.U8 desc[UR44][R184.64], R6 ;  /* 0x00000006b8006986 */ /* 0x0001e2000c10112c */
[----:B------:R-:W-:-:S03]  /*76c00*/  PRMT R7, R181, 0x7772, RZ ;  /* 0x00007772b5077816 */ /* 0x000fc600000000ff */
[----:B0-----:R-:W4:Y:S01]  /*76c10*/  LDL.LU.64 R184, [R1+0x7c8] ;  /* 0x0007c80001b87983 */ /* 0x001f220000300a00 */
[----:B------:R-:W-:-:S03]  /*76c20*/  PRMT R6, R181, 0x7773, RZ ;  /* 0x00007773b5067816 */ /* 0x000fc600000000ff */
[----:B------:R-:W4:Y:S04]  /*76c30*/  LDL.LU R180, [R1+0x58] ;  /* 0x0000580001b47983 */ /* 0x000f280000300800 */
[----:B------:R-:W4:Y:S01]  /*76c40*/  LDL.LU.64 R190, [R1+0x7c0] ;  /* 0x0007c00001be7983 */ /* 0x000f220000300a00 */
[C---:B---3--:R-:W-:Y:S01]  /*76c50*/  ISETP.LT.AND P4, PT, R2.reuse, UR8, !P0 ;  /* 0x0000000802007c0c */ /* 0x048fe2000c781270 */
[----:B------:R-:W-:Y:S01]  /*76c60*/  ULDC UR8, c[0x0][0x228] ;  /* 0x00008a0000087ab9 */ /* 0x000fe20000000800 */
[C---:B------:R-:W-:Y:S01]  /*76c70*/  ISETP.LT.AND P0, PT, R3.reuse, UR6, !P0 ;  /* 0x0000000603007c0c */ /* 0x040fe2000c701270 */
[----:B------:R-:W-:Y:S01]  /*76c80*/  ULDC UR6, c[0x0][0x228] ;  /* 0x00008a0000067ab9 */ /* 0x000fe20000000800 */
[----:B------:R-:W-:Y:S02]  /*76c90*/  ISETP.LT.AND P5, PT, R2, UR12, !P1 ;  /* 0x0000000c02007c0c */ /* 0x000fe4000cfa1270 */
[----:B------:R-:W-:-:S07]  /*76ca0*/  ISETP.LT.AND P6, PT, R3, UR10, !P1 ;  /* 0x0000000a03007c0c */ /* 0x000fce000cfc1270 */
[----:B------:R0:W-:Y:S04]  /*76cb0*/  @P4 STG.E.U8 desc[UR44][R186.64], R7 ;  /* 0x00000007ba004986 */ /* 0x0001e8000c10112c */
[----:B------:R1:W-:Y:S04]  /*76cc0*/  @P0 STG.E.U8 desc[UR44][R192.64], R6 ;  /* 0x00000006c0000986 */ /* 0x0003e8000c10112c */
[----:B0-----:R-:W3:Y:S01]  /*76cd0*/  LDL.LU.64 R186, [R1+0x7b8] ;  /* 0x0007b80001ba7983 */ /* 0x001ee20000300a00 */
[C---:B------:R-:W-:Y:S02]  /*76ce0*/  PRMT R7, R237.reuse, 0x7770, RZ ;  /* 0x00007770ed077816 */ /* 0x040fe400000000ff */
[----:B-1----:R-:W-:-:S03]  /*76cf0*/  PRMT R6, R237, 0x7771, RZ ;  /* 0x00007771ed067816 */ /* 0x002fc600000000ff */
[----:B------:R0:W-:Y:S04]  /*76d00*/  @P5 STG.E.U8 desc[UR44][R188.64], R7 ;  /* 0x00000007bc005986 */ /* 0x0001e8000c10112c */
[----:B--2---:R1:W-:Y:S04]  /*76d10*/  @P6 STG.E.U8 desc[UR44][R182.64], R6 ;  /* 0x00000006b6006986 */ /* 0x0043e8000c10112c */
[----:B0-----:R-:W2:Y:S04]  /*76d20*/  LDL.LU.64 R188, [R1+0x7b0] ;  /* 0x0007b00001bc7983 */ /* 0x001ea80000300a00 */
[----:B-1----:R-:W2:Y:S01]  /*76d30*/  LDL.LU.64 R182, [R1+0x7a8] ;  /* 0x0007a80001b67983 */ /* 0x002ea20000300a00 */
[----:B------:R-:W-:-:S02]  /*76d40*/  ISETP.LT.AND P4, PT, R2, UR20, !P2 ;  /* 0x0000001402007c0c */ /* 0x000fc4000d781270 */
[----:B------:R-:W-:Y:S01]  /*76d50*/  ISETP.LT.AND P2, PT, R3, UR18, !P2 ;  /* 0x0000001203007c0c */ /* 0x000fe2000d741270 */
[----:B------:R-:W-:Y:S01]  /*76d60*/  VIADD R7, R0, 0x15e ;  /* 0x0000015e00077836 */ /* 0x000fe20000000000 */
[----:B------:R-:W-:Y:S01]  /*76d70*/  PRMT R6, R237, 0x7772, RZ ;  /* 0x00007772ed067816 */ /* 0x000fe200000000ff */
[----:B------:R-:W2:Y:S01]  /*76d80*/  LDL.LU R181, [R1+0x5c] ;  /* 0x00005c0001b57983 */ /* 0x000ea20000300800 */
[----:B------:R-:W-:Y:S02]  /*76d90*/  ISETP.LT.AND P5, PT, R2, UR14, !P3 ;  /* 0x0000000e02007c0c */ /* 0x000fe4000dfa1270 */
[----:B------:R-:W-:Y:S01]  /*76da0*/  ISETP.GE.AND P0, PT, R7, UR37, PT ;  /* 0x0000002507007c0c */ /* 0x000fe2000bf06270 */
[----:B------:R-:W2:Y:S01]  /*76db0*/  LDL.LU.64 R192, [R1+0x7a0] ;  /* 0x0007a00001c07983 */ /* 0x000ea20000300a00 */
[----:B------:R-:W-:Y:S02]  /*76dc0*/  PRMT R7, R237, 0x7773, RZ ;  /* 0x00007773ed077816 */ /* 0x000fe400000000ff */
[----:B------:R-:W-:Y:S01]  /*76dd0*/  ISETP.GE.AND P1, PT, R178, UR59, PT ;  /* 0x0000003bb2007c0c */ /* 0x000fe2000bf26270 */
[----:B----4-:R0:W-:Y:S01]  /*76de0*/  @P4 STG.E.U8 desc[UR44][R184.64], R6 ;  /* 0x00000006b8004986 */ /* 0x0101e2000c10112c */
[----:B------:R-:W-:-:S03]  /*76df0*/  ISETP.LT.AND P3, PT, R3, UR26, !P3 ;  /* 0x0000001a03007c0c */ /* 0x000fc6000df61270 */
[----:B------:R1:W-:Y:S01]  /*76e00*/  @P2 STG.E.U8 desc[UR44][R190.64], R7 ;  /* 0x00000007be002986 */ /* 0x0003e2000c10112c */
[----:B------:R-:W-:-:S03]  /*76e10*/  ISETP.LT.AND P2, PT, R2, UR24, !P1 ;  /* 0x0000001802007c0c */ /* 0x000fc6000cf41270 */
[----:B0-----:R-:W4:Y:S01]  /*76e20*/  LDL.LU.64 R184, [R1+0x798] ;  /* 0x0007980001b87983 */ /* 0x001f220000300a00 */
[C---:B------:R-:W-:Y:S02]  /*76e30*/  PRMT R6, R180.reuse, 0x7770, RZ ;  /* 0x00007770b4067816 */ /* 0x040fe400000000ff */
[----:B-1----:R-:W-:-:S03]  /*76e40*/  PRMT R7, R180, 0x7771, RZ ;  /* 0x00007771b4077816 */ /* 0x002fc600000000ff */
[----:B---3--:R0:W-:Y:S04]  /*76e50*/  @P5 STG.E.U8 desc[UR44][R186.64], R6 ;  /* 0x00000006ba005986 */ /* 0x0081e8000c10112c */
[----:B0-----:R-:W3:Y:S01]  /*76e60*/  LDL.LU.64 R186, [R1+0x790] ;  /* 0x0007900001ba7983 */ /* 0x001ee20000300a00 */
[----:B------:R-:W-:-:S03]  /*76e70*/  PRMT R6, R180, 0x7772, RZ ;  /* 0x00007772b4067816 */ /* 0x000fc600000000ff */
[----:B------:R-:W3:Y:S04]  /*76e80*/  LDL.LU.64 R190, [R1+0x788] ;  /* 0x0007880001be7983 */ /* 0x000ee80000300a00 */
[----:B--2---:R-:W-:Y:S04]  /*76e90*/  @P3 STG.E.U8 desc[UR44][R188.64], R7 ;  /* 0x00000007bc003986 */ /* 0x004fe8000c10112c */
[----:B------:R-:W2:Y:S04]  /*76ea0*/  LDL.LU R237, [R1+0x40] ;  /* 0x0000400001ed7983 */ /* 0x000ea80000300800 */
[----:B------:R0:W-:Y:S04]  /*76eb0*/  @P2 STG.E.U8 desc[UR44][R182.64], R6 ;  /* 0x00000006b6002986 */ /* 0x0001e8000c10112c */
[----:B0-----:R-:W2:Y:S01]  /*76ec0*/  LDL.LU.64 R182, [R1+0x780] ;  /* 0x0007800001b67983 */ /* 0x001ea20000300a00 */
[----:B------:R-:W-:Y:S01]  /*76ed0*/  VIADD R178, R0, 0x15f ;  /* 0x0000015f00b27836 */ /* 0x000fe20000000000 */
[----:B------:R-:W-:-:S02]  /*76ee0*/  ISETP.LT.AND P1, PT, R3, UR22, !P1 ;  /* 0x0000001603007c0c */ /* 0x000fc4000cf21270 */
[----:B------:R-:W-:Y:S01]  /*76ef0*/  PRMT R7, R180, 0x7773, RZ ;  /* 0x00007773b4077816 */ /* 0x000fe200000000ff */
[----:B------:R-:W2:Y:S01]  /*76f00*/  LDL.LU.64 R188, [R1+0x778] ;  /* 0x0007780001bc7983 */ /* 0x000ea20000300a00 */
[----:B------:R-:W-:Y:S01]  /*76f10*/  ISETP.GE.AND P4, PT, R178, UR5, PT ;  /* 0x00000005b2007c0c */ /* 0x000fe2000bf86270 */
[----:B------:R-:W-:Y:S02]  /*76f20*/  ULDC.64 UR4, c[0x0][0x228] ;  /* 0x00008a0000047ab9 */ /* 0x000fe40000000a00 */
[C---:B------:R-:W-:Y:S01]  /*76f30*/  ISETP.LT.AND P5, PT, R2.reuse, UR4, !P0 ;  /* 0x0000000402007c0c */ /* 0x040fe2000c7a1270 */
[----:B------:R-:W-:Y:S01]  /*76f40*/  ULDC UR4, c[0x0][0x228] ;  /* 0x00008a0000047ab9 */ /* 0x000fe20000000800 */
[----:B------:R-:W-:Y:S02]  /*76f50*/  PRMT R6, R181, 0x7770, RZ ;  /* 0x00007770b5067816 */ /* 0x000fe400000000ff */
[----:B------:R-:W-:Y:S02]  /*76f60*/  ISETP.LT.AND P2, PT, R3, UR28, !P0 ;  /* 0x0000001c03007c0c */ /* 0x000fe4000c741270 */
[----:B------:R0:W-:Y:S07]  /*76f70*/  @P1 STG.E.U8 desc[UR44][R192.64], R7 ;  /* 0x00000007c0001986 */ /* 0x0001ee000c10112c */
[----:B----4-:R1:W-:Y:S01]  /*76f80*/  @P5 STG.E.U8 desc[UR44][R184.64], R6 ;  /* 0x00000006b8005986 */ /* 0x0103e2000c10112c */
[----:B------:R-:W-:Y:S01]  /*76f90*/  ISETP.LT.AND P5, PT, R2, UR4, !P4 ;  /* 0x0000000402007c0c */ /* 0x000fe2000e7a1270 */
[----:B------:R-:W-:-:S02]  /*76fa0*/  ULDC UR4, c[0x0][0x228] ;  /* 0x00008a0000047ab9 */ /* 0x000fc40000000800 */
[----:B------:R-:W-:Y:S01]  /*76fb0*/  ISETP.LT.AND P4, PT, R3, UR4, !P4 ;  /* 0x0000000403007c0c */ /* 0x000fe2000e781270 */
[----:B0-----:R-:W-:Y:S01]  /*76fc0*/  VIADD R7, R0, 0x162 ;  /* 0x0000016200077836 */ /* 0x001fe20000000000 */
[----:B------:R-:W-:Y:S01]  /*76fd0*/  ULDC UR4, c[0x0][0x228] ;  /* 0x00008a0000047ab9 */ /* 0x000fe20000000800 */
[----:B-1----:R-:W4:Y:S01]  /*76fe0*/  LDL.LU.64 R184, [R1+0x770] ;  /* 0x0007700001b87983 */ /* 0x002f220000300a00 */
[----:B------:R-:W-:Y:S02]  /*76ff0*/  PRMT R6, R181, 0x7771, RZ ;  /* 0x00007771b5067816 */ /* 0x000fe400000000ff */
[----:B------:R-:W-:Y:S02]  /*77000*/  ISETP.GE.AND P1, PT, R7, UR39, PT ;  /* 0x0000002707007c0c */ /* 0x000fe4000bf26270 */
[C---:B------:R-:W-:Y:S01]  /*77010*/  PRMT R7, R181.reuse, 0x7773, RZ ;  /* 0x00007773b5077816 */ /* 0x040fe200000000ff */
[----:B---3--:R0:W-:Y:S04]  /*77020*/  @P2 STG.E.U8 desc[UR44][R186.64], R6 ;  /* 0x00000006ba002986 */ /* 0x0081e8000c10112c */
[----:B0-----:R-:W3:Y:S01]  /*77030*/  LDL.LU R187, [R1+0x44] ;  /* 0x0000440001bb7983 */ /* 0x001ee20000300800 */
[----:B------:R-:W-:-:S03]  /*77040*/  PRMT R6, R181, 0x7772, RZ ;  /* 0x00007772b5067816 */ /* 0x000fc600000000ff */
[----:B------:R-:W3:Y:S04]  /*77050*/  LDL.LU.64 R180, [R1+0x768] ;  /* 0x0007680001b47983 */ /* 0x000ee80000300a00 */
[----:B------:R-:W3:Y:S04]  /*77060*/  LDL.LU.64 R192, [R1+0x760] ;  /* 0x0007600001c07983 */ /* 0x000ee80000300a00 */
[----:B------:R0:W-:Y:S04]  /*77070*/  @P5 STG.E.U8 desc[UR44][R190.64], R6 ;  /* 0x00000006be005986 */ /* 0x0001e8000c10112c */
[----:B--2---:R1:W-:Y:S04]  /*77080*/  @P4 STG.E.U8 desc[UR44][R182.64], R7 ;  /* 0x00000007b6004986 */ /* 0x0043e8000c10112c */
[----:B0-----:R-:W2:Y:S04]  /*77090*/  LDL.LU.64 R190, [R1+0x758] ;  /* 0x0007580001be7983 */ /* 0x001ea80000300a00 */
[----:B-1----:R-:W2:Y:S01]  /*770a0*/  LDL.LU.64 R182, [R1+0x750] ;  /* 0x0007500001b67983 */ /* 0x002ea20000300a00 */
[----:B------:R-:W-:-:S05]  /*770b0*/  VIADD R178, R0, 0x160 ;  /* 0x0000016000b27836 */ /* 0x000fca0000000000 */
[----:B------:R-:W-:-:S04]  /*770c0*/  ISETP.GE.AND P3, PT, R178, UR61, PT ;  /* 0x0000003db2007c0c */ /* 0x000fc8000bf66270 */
[----:B------:R-:W-:Y:S01]  /*770d0*/  ISETP.LT.AND P6, PT, R2, UR6, !P3 ;  /* 0x0000000602007c0c */ /* 0x000fe2000dfc1270 */
[C---:B------:R-:W-:Y:S01]  /*770e0*/  VIADD R178, R0.reuse, 0x161 ;  /* 0x0000016100b27836 */ /* 0x040fe20000000000 */
[----:B------:R-:W-:Y:S01]  /*770f0*/  ISETP.LT.AND P3, PT, R3, UR4, !P3 ;  /* 0x0000000403007c0c */ /* 0x000fe2000df61270 */
[----:B------:R-:W-:Y:S01]  /*77100*/  ULDC UR4, c[0x0][0x228] ;  /* 0x00008a0000047ab9 */ /* 0x000fe20000000800 */
[----:B------:R-:W-:Y:S01]  /*77110*/  PRMT R6, R237, 0x7770, RZ ;  /* 0x00007770ed067816 */ /* 0x000fe200000000ff */
[----:B------:R-:W-:Y:S01]  /*77120*/  VIADD R7, R0, 0x1ff ;  /* 0x000001ff00077836 */ /* 0x000fe20000000000 */
[----:B------:R-:W-:Y:S01]  /*77130*/  ISETP.GE.AND P0, PT, R178, UR31, PT ;  /* 0x0000001fb2007c0c */ /* 0x000fe2000bf06270 */
[----:B------:R-:W-:-:S03]  /*77140*/  ULDC UR6, c[0x0][0x228] ;  /* 0x00008a0000067ab9 */ /* 0x000fc60000000800 */
[----:B------:R-:W-:Y:S01]  /*77150*/  ISETP.LT.AND P5, PT, R2, UR4, !P0 ;  /* 0x0000000402007c0c */ /* 0x000fe2000c7a1270 */
[----:B------:R-:W-:Y:S02]  /*77160*/  ULDC UR4, c[0x0][0x228] ;  /* 0x00008a0000047ab9 */ /* 0x000fe40000000800 */
[----:B------:R0:W-:Y:S01]  /*77170*/  @P6 STG.E.U8 desc[UR44][R188.64], R6 ;  /* 0x00000006bc006986 */ /* 0x0001e2000c10112c */
[----:B------:R-:W-:Y:S01]  /*77180*/  ISETP.LT.AND P0, PT, R3, UR4, !P0 ;  /* 0x0000000403007c0c */ /* 0x000fe2000c701270 */
[----:B------:R-:W-:Y:S01]  /*77190*/  ULDC UR4, c[0x0][0x228] ;  /* 0x00008a0000047ab9 */ /* 0x000fe20000000800 */
[----:B0-----:R-:W-:-:S05]  /*771a0*/  PRMT R6, R237, 0x7771, RZ ;  /* 0x00007771ed067816 */ /* 0x001fca00000000ff */
[----:B----4-:R0:W-:Y:S01]  /*771b0*/  @P3 STG.E.U8 desc[UR44][R184.64], R6 ;  /* 0x00000006b8003986 */ /* 0x0101e2000c10112c */
[----:B------:R-:W-:Y:S02]  /*771c0*/  ISETP.LT.AND P3, PT, R2, UR4, !P1 ;  /* 0x0000000402007c0c */ /* 0x000fe4000cf61270 */
[----:B------:R-:W-:Y:S01]  /*771d0*/  ISETP.GE.AND P4, PT, R7, UR29, PT ;  /* 0x0000001d07007c0c */ /* 0x000fe2000bf86270 */
[----:B------:R-:W-:Y:S01]  /*771e0*/  VIADD R178, R0, 0x163 ;  /* 0x0000016300b27836 */ /* 0x000fe20000000000 */
[----:B------:R-:W-:Y:S01]  /*771f0*/  ISETP.LT.AND P6, PT, R3, UR6, !P1 ;  /* 0x0000000603007c0c */ /* 0x000fe2000cfc1270 */
[----:B------:R-:W-:Y:S01]  /*77200*/  ULDC UR4, c[0x0][0x22c] ;  /* 0x00008b0000047ab9 */ /* 0x000fe20000000800 */
[C---:B------:R-:W-:Y:S01]  /*77210*/  PRMT R7, R237.reuse, 0x7772, RZ ;  /* 0x00007772ed077816 */ /* 0x040fe200000000ff */
[----:B------:R-:W-:Y:S01]  /*77220*/  ULDC UR6, c[0x0][0x228] ;  /* 0x00008a0000067ab9 */ /* 0x000fe20000000800 */
[----:B0-----:R-:W4:Y:S01]  /*77230*/  LDL.LU.64 R184, [R1+0x748] ;  /* 0x0007480001b87983 */ /* 0x001f220000300a00 */
[----:B------:R-:W-:-:S03]  /*77240*/  PRMT R6, R237, 0x7773, RZ ;  /* 0x00007773ed067816 */ /* 0x000fc600000000ff */
[----:B------:R-:W4:Y:S04]  /*77250*/  LDL.LU R186, [R1+0x48] ;  /* 0x0000480001ba7983 */ /* 0x000f280000300800 */
[----:B------:R-:W4:Y:S04]  /*77260*/  LDL.LU.64 R188, [R1+0x740] ;  /* 0x0007400001bc7983 */ /* 0x000f280000300a00 */
[----:B---3--:R0:W-:Y:S04]  /*77270*/  @P5 STG.E.U8 desc[UR44][R180.64], R7 ;  /* 0x00000007b4005986 */ /* 0x0081e8000c10112c */
[----:B------:R1:W-:Y:S04]  /*77280*/  @P0 STG.E.U8 desc[UR44][R192.64], R6 ;  /* 0x00000006c0000986 */ /* 0x0003e8000c10112c */
[----:B0-----:R-:W3:Y:S01]  /*77290*/  LDL.LU.64 R180, [R1+0x738] ;  /* 0x0007380001b47983 */ /* 0x001ee20000300a00 */
[----:B------:R-:W-:-:S02]  /*772a0*/  PRMT R7, R187, 0x7770, RZ ;  /* 0x00007770bb077816 */ /* 0x000fc400000000ff */
[----:B-1----:R-:W-:-:S03]  /*772b0*/  PRMT R6, R187, 0x7771, RZ ;  /* 0x00007771bb067816 */ /* 0x002fc600000000ff */
[----:B--2---:R-:W-:Y:S04]  /*772c0*/  @P3 STG.E.U8 desc[UR44][R190.64], R7 ;  /* 0x00000007be003986 */ /* 0x004fe8000c10112c */
[----:B------:R0:W-:Y:S04]  /*772d0*/  @P6 STG.E.U8 desc[UR44][R182.64], R6 ;  /* 0x00000006b6006986 */ /* 0x0001e8000c10112c */
[----:B0-----:R-:W2:Y:S01]  /*772e0*/  LDL.LU.64 R182, [R1+0x730] ;  /* 0x0007300001b67983 */ /* 0x001ea20000300a00 */
[----:B------:R-:W-:Y:S01]  /*772f0*/  ISETP.GE.AND P2, PT, R178, UR17, PT ;  /* 0x00000011b2007c0c */ /* 0x000fe2000bf46270 */
[----:B------:R-:W-:-:S02]  /*77300*/  VIADD R178, R0, 0x164 ;  /* 0x0000016400b27836 */ /* 0x000fc40000000000 */
[----:B------:R-:W-:Y:S01]  /*77310*/  VIADD R6, R0, 0x165 ;  /* 0x0000016500067836 */ /* 0x000fe20000000000 */
[----:B------:R-:W-:Y:S01]  /*77320*/  PRMT R7, R187, 0x7772, RZ ;  /* 0x00007772bb077816 */ /* 0x000fe200000000ff */
[----:B------:R-:W2:Y:S01]  /*77330*/  LDL.LU R237, [R1+0x4c] ;  /* 0x00004c0001ed7983 */ /* 0x000ea20000300800 */
[----:B------:R-:W-:Y:S01]  /*77340*/  ISETP.GE.AND P1, PT, R178, UR4, PT ;  /* 0x00000004b2007c0c */ /* 0x000fe2000bf26270 */
[----:B------:R-:W-:Y:S02]  /*77350*/  ULDC UR4, c[0x0][0x228] ;  /* 0x00008a0000047ab9 */ /* 0x000fe40000000800 */
[----:B------:R-:W-:Y:S01]  /*77360*/  ISETP.LT.AND P3, PT, R2, UR4, !P2 ;  /* 0x0000000402007c0c */ /* 0x000fe2000d761270 */
[----:B------:R-:W-:Y:S01]  /*77370*/  ULDC UR4, c[0x0][0x22c] ;  /* 0x00008b0000047ab9 */ /* 0x000fe20000000800 */
[----:B------:R-:W-:Y:S01]  /*77380*/  ISETP.LT.AND P2, PT, R3, UR6, !P2 ;  /* 0x0000000603007c0c */ /* 0x000fe2000d741270 */
[----:B------:R-:W-:Y:S01]  /*77390*/  ULDC UR6, c[0x0][0x228] ;  /* 0x00008a0000067ab9 */ /* 0x000fe20000000800 */
[----:B------:R-:W-:Y:S01]  /*773a0*/  ISETP.GE.AND P0, PT, R6, UR4, PT ;  /* 0x0000000406007c0c */ /* 0x000fe2000bf06270 */
[----:B------:R-:W-:Y:S01]  /*773b0*/  VIADD R6, R0, 0x166 ;  /* 0x0000016600067836 */ /* 0x000fe20000000000 */
[----:B------:R-:W-:Y:S01]  /*773c0*/  ISETP.LT.AND P5, PT, R2, UR8, !P1 ;  /* 0x0000000802007c0c */ /* 0x000fe2000cfa1270 */
[----:B------:R-:W-:Y:S01]  /*773d0*/  ULDC UR4, c[0x0][0x22c] ;  /* 0x00008b0000047ab9 */ /* 0x000fe20000000800 */
[----:B------:R-:W-:Y:S01]  /*773e0*/  VIADD R178, R0, 0x168 ;  /* 0x0000016800b27836 */ /* 0x000fe20000000000 */
[----:B------:R-:W-:-:S04]  /*773f0*/  ULDC UR8, c[0x0][0x228] ;  /* 0x00008a0000087ab9 */ /* 0x000fc80000000800 */
[----:B----4-:R0:W-:Y:S01]  /*77400*/  @P3 STG.E.U8 desc[UR44][R184.64], R7 ;  /* 0x00000007b8003986 */ /* 0x0101e2000c10112c */
[----:B------:R-:W-:Y:S01]  /*77410*/  ISETP.GE.AND P3, PT, R6, UR4, PT ;  /* 0x0000000406007c0c */ /* 0x000fe2000bf66270 */
[----:B------:R-:W-:Y:S02]  /*77420*/  ULDC UR4, c[0x0][0x228] ;  /* 0x00008a0000047ab9 */ /* 0x000fe40000000800 */
[----:B------:R-:W-:Y:S01]  /*77430*/  ISETP.LT.AND P1, PT, R3, UR4, !P1 ;  /* 0x0000000403007c0c */ /* 0x000fe2000cf21270 */
[----:B------:R-:W-:Y:S01]  /*77440*/  ULDC UR4, c[0x0][0x22c] ;  /* 0x00008b0000047ab9 */ /* 0x000fe20000000800 */
[----:B------:R-:W-:Y:S01]  /*77450*/  PRMT R6, R186, 0x7770, RZ ;  /* 0x00007770ba067816 */ /* 0x000fe200000000ff */
[----:B0-----:R-:W4:Y:S01]  /*77460*/  LDL.LU.64 R184, [R1+0x728] ;  /* 0x0007280001b87983 */ /* 0x001f220000300a00 */
[----:B------:R-:W-:-:S03]  /*77470*/  PRMT R7, R187, 0x7773, RZ ;  /* 0x00007773bb077816 */ /* 0x000fc600000000ff */
[----:B------:R-:W4:Y:S04]  /*77480*/  LDL.LU.64 R192, [R1+0x720] ;  /* 0x0007200001c07983 */ /* 0x000f280000300a00 */
[----:B------:R-:W-:Y:S04]  /*77490*/  @P2 STG.E.U8 desc[UR44][R188.64], R7 ;  /* 0x00000007bc002986 */ /* 0x000fe8000c10112c */
[----:B------:R-:W4:Y:S04]  /*774a0*/  LDL.LU.64 R190, [R1+0x718] ;  /* 0x0007180001be7983 */ /* 0x000f280000300a00 */
[----:B---3--:R0:W-:Y:S04]  /*774b0*/  @P5 STG.E.U8 desc[UR44][R180.64], R6 ;  /* 0x00000006b4005986 */ /* 0x0081e8000c10112c */
[----:B0-----:R-:W3:Y:S01]  /*774c0*/  LDL.LU.64 R180, [R1+0x710] ;  /* 0x0007100001b47983 */ /* 0x001ee20000300a00 */
[----:B------:R-:W-:-:S05]  /*774d0*/  PRMT R6, R186, 0x7771, RZ ;  /* 0x00007771ba067816 */ /* 0x000fca00000000ff */
[----:B--2---:R0:W-:Y:S04]  /*774e0*/  @P1 STG.E.U8 desc[UR44][R182.64], R6 ;  /* 0x00000006b6001986 */ /* 0x0041e8000c10112c */
[----:B0-----:R-:W2:Y:S01]  /*774f0*/  LDL.LU.64 R182, [R1+0x708] ;  /* 0x0007080001b67983 */ /* 0x001ea20000300a00 */
[----:B------:R-:W-:Y:S01]  /*77500*/  ISETP.LT.AND P5, PT, R2, UR6, !P0 ;  /* 0x0000000602007c0c */ /* 0x000fe2000c7a1270 */
[----:B------:R-:W-:Y:S01]  /*77510*/  VIADD R7, R0, 0x167 ;  /* 0x0000016700077836 */ /* 0x000fe20000000000 */
[----:B------:R-:W-:Y:S01]  /*77520*/  ULDC UR6, c[0x0][0x228] ;  /* 0x00008a0000067ab9 */ /* 0x000fe20000000800 */
[----:B------:R-:W2:Y:S01]  /*77530*/  LDL.LU R187, [R1+0x30] ;  /* 0x0000300001bb7983 */ /* 0x000ea20000300800 */
[----:B------:R-:W-:Y:S01]  /*77540*/  ISETP.LT.AND P0, PT, R3, UR6, !P0 ;  /* 0x0000000603007c0c */ /* 0x000fe2000c701270 */
[----:B------:R-:W-:Y:S01]  /*77550*/  ULDC UR6, c[0x0][0x228] ;  /* 0x00008a0000067ab9 */ /* 0x000fe20000000800 */
[----:B------:R-:W-:Y:S01]  /*77560*/  ISETP.GE.AND P2, PT, R7, UR4, PT ;  /* 0x0000000407007c0c */ /* 0x000fe2000bf46270 */
[----:B------:R-:W-:Y:S01]  /*77570*/  ULDC UR4, c[0x0][0x228] ;  /* 0x00008a0000047ab9 */ /* 0x000fe20000000800 */
[----:B------:R-:W-:Y:S01]  /*77580*/  PRMT R7, R186, 0x7772, RZ ;  /* 0x00007772ba077816 */ /* 0x000fe200000000ff */
[----:B------:R-:W2:Y:S01]  /*77590*/  LDL.LU.64 R188, [R1+0x700] ;  /* 0x0007000001bc7983 */ /* 0x000ea20000300a00 */
[----:B------:R-:W-:Y:S01]  /*775a0*/  ISETP.LT.AND P6, PT, R2, UR4, !P3 ;  /* 0x0000000402007c0c */ /* 0x000fe2000dfc1270 */
[----:B------:R-:W-:Y:S01]  /*775b0*/  ULDC UR4, c[0x0][0x22c] ;  /* 0x00008b0000047ab9 */ /* 0x000fe20000000800 */
[----:B------:R-:W-:Y:S01]  /*775c0*/  ISETP.LT.AND P3, PT, R3, UR6, !P3 ;  /* 0x0000000603007c0c */ /* 0x000fe2000df61270 */
[----:B------:R-:W-:Y:S01]  /*775d0*/  ULDC UR6, c[0x0][0x228] ;  /* 0x00008a0000067ab9 */ /* 0x000fe20000000800 */
[----:B------:R-:W-:-:S02]  /*775e0*/  PRMT R6, R186, 0x7773, RZ ;  /* 0x00007773ba067816 */ /* 0x000fc400000000ff */
[----:B------:R-:W-:Y:S01]  /*775f0*/  ISETP.GE.AND P1, PT, R178, UR4, PT ;  /* 0x00000004b2007c0c */ /* 0x000fe2000bf26270 */
[----:B------:R-:W-:Y:S01]  /*77600*/  ULDC UR4, c[0x0][0x228] ;  /* 0x00008a0000047ab9 */ /* 0x000fe20000000800 */
[----:B----4-:R0:W-:Y:S01]  /*77610*/  @P5 STG.E.U8 desc[UR44][R184.64], R7 ;  /* 0x00000007b8005986 */ /* 0x0101e2000c10112c */
[----:B------:R-:W-:Y:S01]  /*77620*/  ISETP.LT.AND P5, PT, R2, UR4, !P2 ;  /* 0x0000000402007c0c */ /* 0x000fe2000d7a1270 */
[----:B------:R-:W-:Y:S02]  /*77630*/  ULDC UR4, c[0x0][0x22c] ;  /* 0x00008b0000047ab9 */ /* 0x000fe40000000800 */
[----:B------:R1:W-:Y:S04]  /*77640*/  @P0 STG.E.U8 desc[UR44][R192.64], R6 ;  /* 0x00000006c0000986 */ /* 0x0003e8000c10112c */
[----:B0-----:R-:W4:Y:S01]  /*77650*/  LDL.LU.64 R184, [R1+0x6f8] ;  /* 0x0006f80001b87983 */ /* 0x001f220000300a00 */
[----:B------:R-:W-:-:S02]  /*77660*/  PRMT R7, R237, 0x7770, RZ ;  /* 0x00007770ed077816 */ /* 0x000fc400000000ff */
[----:B-1----:R-:W-:-:S03]  /*77670*/  PRMT R6, R237, 0x7771, RZ ;  /* 0x00007771ed067816 */ /* 0x002fc600000000ff */
[----:B------:R0:W-:Y:S02]  /*77680*/  @P6 STG.E.U8 desc[UR44][R190.64], R7 ;  /* 0x00000007be006986 */ /* 0x0001e4000c10112c */
[----:B0-----:R-:W-:Y:S02]  /*77690*/  PRMT R7, R237, 0x7772, RZ ;  /* 0x00007772ed077816 */ /* 0x001fe400000000ff */
[----:B---3--:R0:W-:Y:S04]  /*776a0*/  @P3 STG.E.U8 desc[UR44][R180.64], R6 ;  /* 0x00000006b4003986 */ /* 0x0081e8000c10112c */
[----:B0-----:R-:W3:Y:S04]  /*776b0*/  LDL.LU.64 R180, [R1+0x6f0] ;  /* 0x0006f00001b47983 */ /* 0x001ee80000300a00 */
[----:B--2---:R0:W-:Y:S04]  /*776c0*/  @P5 STG.E.U8 desc[UR44][R182.64], R7 ;  /* 0x00000007b6005986 */ /* 0x0041e8000c10112c */
[----:B0-----:R-:W2:Y:S01]  /*776d0*/  LDL.LU.64 R182, [R1+0x6e8] ;  /* 0x0006e80001b67983 */ /* 0x001ea20000300a00 */
[----:B------:R-:W-:Y:S01]  /*776e0*/  VIADD R6, R0, 0x169 ;  /* 0x0000016900067836 */ /* 0x000fe20000000000 */
[----:B------:R-:W-:Y:S01]  /*776f0*/  ISETP.LT.AND P2, PT, R3, UR6, !P2 ;  /* 0x0000000603007c0c */ /* 0x000fe2000d741270 */
[----:B------:R-:W-:Y:S01]  /*77700*/  ULDC UR6, c[0x0][0x228] ;  /* 0x00008a0000067ab9 */ /* 0x000fe20000000800 */
[----:B------:R-:W-:Y:S01]  /*77710*/  ISETP.LT.AND P6, PT, R2, UR8, !P1 ;  /* 0x0000000802007c0c */ /* 0x000fe2000cfc1270 */
[----:B------:R-:W2:Y:S01]  /*77720*/  LDL.LU R186, [R1+0x34] ;  /* 0x0000340001ba7983 */ /* 0x000ea20000300800 */
[----:B------:R-:W-:Y:S01]  /*77730*/  ISETP.GE.AND P0, PT, R6, UR4, PT ;  /* 0x0000000406007c0c */ /* 0x000fe2000bf06270 */
[C---:B------:R-:W-:Y:S01]  /*77740*/  VIADD R6, R0.reuse, 0x16a ;  /* 0x0000016a00067836 */ /* 0x040fe20000000000 */
[----:B------:R-:W-:Y:S01]  /*77750*/  ULDC UR4, c[0x0][0x22c] ;  /* 0x00008b0000047ab9 */ /* 0x000fe20000000800 */
[----:B------:R-:W-:Y:S01]  /*77760*/  PRMT R7, R237, 0x7773, RZ ;  /* 0x00007773ed077816 */ /* 0x000fe200000000ff */
[----:B------:R-:W2:Y:S01]  /*77770*/  LDL.LU.64 R192, [R1+0x6e0] ;  /* 0x0006e00001c07983 */ /* 0x000ea20000300a00 */
[----:B------:R-:W-:Y:S01]  /*77780*/  VIADD R178, R0, 0x16c ;  /* 0x0000016c00b27836 */ /* 0x000fe20000000000 */
[----:B------:R-:W-:Y:S01]  /*77790*/  ISETP.GE.AND P3, PT, R6, UR4, PT ;  /* 0x0000000406007c0c */ /* 0x000fe2000bf66270 */
[----:B------:R-:W-:Y:S01]  /*777a0*/  ULDC UR4, c[0x0][0x228] ;  /* 0x00008a0000047ab9 */ /* 0x000fe20000000800 */
[----:B------:R-:W-:Y:S01]  /*777b0*/  PRMT R6, R187, 0x7770, RZ ;  /* 0x00007770bb067816 */ /* 0x000fe200000000ff */
[----:B------:R0:W-:Y:S01]  /*777c0*/  @P2 STG.E.U8 desc[UR44][R188.64], R7 ;  /* 0x00000007bc002986 */ /* 0x0001e2000c10112c */
[----:B------:R-:W-:Y:S01]  /*777d0*/  ISETP.LT.AND P1, PT, R3, UR4, !P1 ;  /* 0x0000000403007c0c */ /* 0x000fe2000cf21270 */
[----:B------:R-:W-:Y:S01]  /*777e0*/  ULDC UR4, c[0x0][0x22c] ;  /* 0x00008b0000047ab9 */ /* 0x000fe20000000800 */
[----:B------:R-:W-:Y:S01]  /*777f0*/  ULDC UR8, c[0x0][0x228] ;  /* 0x00008a0000087ab9 */ /* 0x000fe20000000800 */
[----:B------:R-:W2:Y:S01]  /*77800*/  LDL.LU.64 R190, [R1+0x6d8] ;  /* 0x0006d80001be7983 */ /* 0x000ea20000300a00 */
[----:B------:R-:W-:Y:S01]  /*77810*/  ISETP.LT.AND P5, PT, R2, UR6, !P0 ;  /* 0x0000000602007c0c */ /* 0x000fe2000c7a1270 */
[----:B------:R-:W-:Y:S01]  /*77820*/  ULDC UR6, c[0x0][0x228] ;  /* 0x00008a0000067ab9 */ /* 0x000fe20000000800 */
[----:B0-----:R-:W-:Y:S01]  /*77830*/  VIADD R7, R0, 0x16b ;  /* 0x0000016b00077836 */ /* 0x001fe20000000000 */
[----:B----4-:R0:W-:Y:S04]  /*77840*/  @P6 STG.E.U8 desc[UR44][R184.64], R6 ;  /* 0x00000006b8006986 */ /* 0x0101e8000c10112c */
[----:B------:R-:W-:Y:S01]  /*77850*/  ISETP.GE.AND P2, PT, R7, UR4, PT ;  /* 0x0000000407007c0c */ /* 0x000fe2000bf46270 */
[----:B------:R-:W-:Y:S01]  /*77860*/  ULDC UR4, c[0x0][0x228] ;  /* 0x00008a0000047ab9 */ /* 0x000fe20000000800 */
[----:B0-----:R-:W4:Y:S01]  /*77870*/  LDL.LU.64 R184, [R1+0x6d0] ;  /* 0x0006d00001b87983 */ /* 0x001f220000300a00 */
[----:B------:R-:W-:-:S02]  /*77880*/  PRMT R6, R187, 0x7771, RZ ;  /* 0x00007771bb067816 */ /* 0x000fc400000000ff */
[----:B------:R-:W-:-:S03]  /*77890*/  PRMT R7, R187, 0x7772, RZ ;  /* 0x00007772bb077816 */ /* 0x000fc600000000ff */
[----:B---3--:R0:W-:Y:S04]  /*778a0*/  @P1 STG.E.U8 desc[UR44][R180.64], R6 ;  /* 0x00000006b4001986 */ /* 0x0081e8000c10112c */
[----:B0-----:R-:W3:Y:S04]  /*778b0*/  LDL.LU.64 R180, [R1+0x6c8] ;  /* 0x0006c80001b47983 */ /* 0x001ee80000300a00 */
[----:B------:R-:W3:Y:S04]  /*778c0*/  LDL.LU R237, [R1+0x38] ;  /* 0x0000380001ed7983 */ /* 0x000ee80000300800 */
[----:B------:R-:W3:Y:S04]  /*778d0*/  LDL.LU.64 R188, [R1+0x6c0] ;  /* 0x0006c00001bc7983 */ /* 0x000ee80000300a00 */
[----:B--2---:R0:W-:Y:S04]  /*778e0*/  @P5 STG.E.U8 desc[UR44][R182.64], R7 ;  /* 0x00000007b6005986 */ /* 0x0041e8000c10112c */
[----:B0-----:R-:W2:Y:S01]  /*778f0*/  LDL.LU.64 R182, [R1+0x6b8] ;  /* 0x0006b80001b67983 */ /* 0x001ea20000300a00 */
[C---:B------:R-:W-:Y:S01]  /*77900*/  ISETP.LT.AND P0, PT, R3.reuse, UR6, !P0 ;  /* 0x0000000603007c0c */ /* 0x040fe2000c701270 */
[----:B------:R-:W-:Y:S01]  /*77910*/  ULDC UR6, c[0x0][0x228] ;  /* 0x00008a0000067ab9 */ /* 0x000fe20000000800 */
[----:B------:R-:W-:Y:S01]  /*77920*/  ISETP.LT.AND P6, PT, R2, UR4, !P3 ;  /* 0x0000000402007c0c */ /* 0x000fe2000dfc1270 */
[----:B------:R-:W-:Y:S01]  /*77930*/  ULDC UR4, c[0x0][0x22c] ;  /* 0x00008b0000047ab9 */ /* 0x000fe20000000800 */
[----:B------:R-:W-:Y:S01]  /*77940*/  ISETP.LT.AND P3, PT, R3, UR6, !P3 ;  /* 0x0000000603007c0c */ /* 0x000fe2000df61270 */
[----:B------:R-:W-:Y:S01]  /*77950*/  ULDC UR6, c[0x0][0x228] ;  /* 0x00008a0000067ab9 */ /* 0x000fe20000000800 */
[----:B------:R-:W-:-:S02]  /*77960*/  PRMT R6, R187, 0x7773, RZ ;  /* 0x00007773bb067816 */ /* 0x000fc400000000ff */
[----:B------:R-:W-:Y:S02]  /*77970*/  PRMT R7, R186, 0x7770, RZ ;  /* 0x00007770ba077816 */ /* 0x000fe400000000ff */
[----:B------:R-:W-:Y:S01]  /*77980*/  ISETP.GE.AND P1, PT, R178, UR4, PT ;  /* 0x00000004b2007c0c */ /* 0x000fe2000bf26270 */
[----:B------:R-:W-:Y:S02]  /*77990*/  ULDC UR4, c[0x0][0x228] ;  /* 0x00008a0000047ab9 */ /* 0x000fe40000000800 */
[----:B------:R0:W-:Y:S01]  /*779a0*/  @P0 STG.E.U8 desc[UR44][R192.64], R6 ;  /* 0x00000006c0000986 */ /* 0x0001e2000c10112c */
[----:B------:R-:W-:Y:S01]  /*779b0*/  ISETP.LT.AND P5, PT, R2, UR4, !P2 ;  /* 0x0000000402007c0c */ /* 0x000fe2000d7a1270 */
[----:B------:R-:W-:Y:S02]  /*779c0*/  ULDC UR4, c[0x0][0x22c] ;  /* 0x00008b0000047ab9 */ /* 0x000fe40000000800 */
[----:B------:R1:W-:Y:S01]  /*779d0*/  @P6 STG.E.U8 desc[UR44][R190.64], R7 ;  /* 0x00000007be006986 */ /* 0x0003e2000c10112c */
[----:B0-----:R-:W-:-:S02]  /*779e0*/  PRMT R6, R186, 0x7771, RZ ;  /* 0x00007771ba067816 */ /* 0x001fc400000000ff */
[----:B------:R-:W-:Y:S01]  /*779f0*/  ISETP.LT.AND P2, PT, R3, UR6, !P2 ;  /* 0x0000000603007c0c */ /* 0x000fe2000d741270 */
[----:B------:R-:W-:Y:S01]  /*77a00*/  ULDC UR6, c[0x0][0x228] ;  /* 0x00008a0000067ab9 */ /* 0x000fe20000000800 */
[----:B------:R-:W-:Y:S01]  /*77a10*/  ISETP.LT.AND P6, PT, R2, UR8, !P1 ;  /* 0x0000000802007c0c */ /* 0x000fe2000cfc1270 */
[----:B------:R-:W-:Y:S01]  /*77a20*/  VIADD R178, R0, 0x170 ;  /* 0x0000017000b27836 */ /* 0x000fe20000000000 */
[----:B-1----:R-:W-:Y:S01]  /*77a30*/  PRMT R7, R186, 0x7772, RZ ;  /* 0x00007772ba077816 */ /* 0x002fe200000000ff */
[----:B------:R-:W-:Y:S01]  /*77a40*/  ULDC UR8, c[0x0][0x228] ;  /* 0x00008a0000087ab9 */ /* 0x000fe20000000800 */
[----:B----4-:R0:W-:Y:S04]  /*77a50*/  @P3 STG.E.U8 desc[UR44][R184.64], R6 ;  /* 0x00000006b8003986 */ /* 0x0101e8000c10112c */
[----:B0-----:R-:W4:Y:S01]  /*77a60*/  LDL.LU.64 R184, [R1+0x6b0] ;  /* 0x0006b00001b87983 */ /* 0x001f220000300a00 */
[----:B------:R-:W-:-:S03]  /*77a70*/  VIADD R6, R0, 0x16d ;  /* 0x0000016d00067836 */ /* 0x000fc60000000000 */
[----:B------:R-:W4:Y:S02]  /*77a80*/  LDL.LU R187, [R1+0x3c] ;  /* 0x00003c0001bb7983 */ /* 0x000f240000300800 */
[----:B------:R-:W-:Y:S01]  /*77a90*/  ISETP.GE.AND P0, PT, R6, UR4, PT ;  /* 0x0000000406007c0c */ /* 0x000fe2000bf06270 */
[----:B------:R-:W-:Y:S01]  /*77aa0*/  VIADD R6, R0, 0x16e ;  /* 0x0000016e00067836 */ /* 0x000fe20000000000 */
[----:B------:R-:W-:-:S04]  /*77ab0*/  ULDC UR4, c[0x0][0x22c] ;  /* 0x00008b0000047ab9 */ /* 0x000fc80000000800 */
[----:B------:R-:W-:Y:S01]  /*77ac0*/  ISETP.GE.AND P3, PT, R6, UR4, PT ;  /* 0x0000000406007c0c */ /* 0x000fe2000bf66270 */
[----:B------:R-:W-:Y:S01]  /*77ad0*/  ULDC UR4, c[0x0][0x228] ;  /* 0x00008a0000047ab9 */ /* 0x000fe20000000800 */
[----:B---3--:R0:W-:Y:S01]  /*77ae0*/  @P5 STG.E.U8 desc[UR44][R180.64], R7 ;  /* 0x00000007b4005986 */ /* 0x0081e2000c10112c */
[----:B------:R-:W-:-:S03]  /*77af0*/  PRMT R6, R237, 0x7770, RZ ;  /* 0x00007770ed067816 */ /* 0x000fc600000000ff */
[----:B0-----:R-:W3:Y:S01]  /*77b00*/  LDL.LU.64 R180, [R1+0x6a8] ;  /* 0x0006a80001b47983 */ /* 0x001ee20000300a00 */
[----:B------:R-:W-:-:S03]  /*77b10*/  PRMT R7, R186, 0x7773, RZ ;  /* 0x00007773ba077816 */ /* 0x000fc600000000ff */
[----:B------:R-:W3:Y:S04]  /*77b20*/  LDL.LU.64 R192, [R1+0x6a0] ;  /* 0x0006a00001c07983 */ /* 0x000ee80000300a00 */
[----:B------:R-:W-:Y:S04]  /*77b30*/  @P2 STG.E.U8 desc[UR44][R188.64], R7 ;  /* 0x00000007bc002986 */ /* 0x000fe8000c10112c */
[----:B------:R-:W3:Y:S04]  /*77b40*/  LDL.LU.64 R190, [R1+0x698] ;  /* 0x0006980001be7983 */ /* 0x000ee80000300a00 */
[----:B--2---:R0:W-:Y:S04]  /*77b50*/  @P6 STG.E.U8 desc[UR44][R182.64], R6 ;  /* 0x00000006b6006986 */ /* 0x0041e8000c10112c */
[----:B0-----:R-:W2:Y:S01]  /*77b60*/  LDL.LU.64 R182, [R1+0x690] ;  /* 0x0006900001b67983 */ /* 0x001ea20000300a00 */
[----:B------:R-:W-:Y:S01]  /*77b70*/  ISETP.LT.AND P1, PT, R3, UR4, !P1 ;  /* 0x0000000403007c0c */ /* 0x000fe2000cf21270 */
[----:B------:R-:W-:Y:S01]  /*77b80*/  VIADD R7, R0, 0x16f ;  /* 0x0000016f00077836 */ /* 0x000fe20000000000 */
[----:B------:R-:W-:Y:S01]  /*77b90*/  PRMT R6, R237, 0x7771, RZ ;  /* 0x00007771ed067816 */ /* 0x000fe200000000ff */
[----:B------:R-:W-:Y:S01]  /*77ba0*/  ULDC UR4, c[0x0][0x22c] ;  /* 0x00008b0000047ab9 */ /* 0x000fe20000000800 */
[----:B------:R-:W-:Y:S01]  /*77bb0*/  ISETP.LT.AND P5, PT, R2, UR6, !P0 ;  /* 0x0000000602007c0c */ /* 0x000fe2000c7a1270 */
[----:B------:R-:W-:-:S02]  /*77bc0*/  ULDC UR6, c[0x0][0x228] ;  /* 0x00008a0000067ab9 */ /* 0x000fc40000000800 */
[----:B------:R-:W-:Y:S01]  /*77bd0*/  ISETP.LT.AND P0, PT, R3, UR6, !P0 ;  /* 0x0000000603007c0c */ /* 0x000fe2000c701270 */
[----:B------:R-:W-:Y:S01]  /*77be0*/  ULDC UR6, c[0x0][0x228] ;  /* 0x00008a0000067ab9 */ /* 0x000fe20000000800 */
[----:B------:R-:W-:Y:S01]  /*77bf0*/  ISETP.GE.AND P2, PT, R7, UR4, PT ;  /* 0x0000000407007c0c */ /* 0x000fe2000bf46270 */
[----:B------:R-:W-:Y:S02]  /*77c00*/  ULDC UR4, c[0x0][0x228] ;  /* 0x00008a0000047ab9 */ /* 0x000fe40000000800 */
[----:B------:R-:W-:Y:S01]  /*77c10*/  ISETP.LT.AND P6, PT, R2, UR4, !P3 ;  /* 0x0000000402007c0c */ /* 0x000fe2000dfc1270 */
[----:B------:R-:W-:Y:S01]  /*77c20*/  ULDC UR4, c[0x0][0x22c] ;  /* 0x00008b0000047ab9 */ /* 0x000fe20000000800 */
[----:B------:R-:W-:Y:S01]  /*77c30*/  ISETP.LT.AND P3, PT, R3, UR6, !P3 ;  /* 0x0000000603007c0c */ /* 0x000fe2000df61270 */
[----:B------:R-:W-:Y:S01]  /*77c40*/  ULDC UR6, c[0x0][0x228] ;  /* 0x00008a0000067ab9 */ /* 0x000fe20000000800 */
[C---:B------:R-:W-:Y:S01]  /*77c50*/  PRMT R7, R237.reuse, 0x7772, RZ ;  /* 0x00007772ed077816 */ /* 0x040fe200000000ff */
[----:B----4-:R0:W-:Y:S04]  /*77c60*/  @P1 STG.E.U8 desc[UR44][R184.64], R6 ;  /* 0x00000006b8001986 */ /* 0x0101e8000c10112c */
        /* <DEDUP_REMOVED lines=9> */
[----:B------:R-:W-:Y:S04]  /*77d00*/  @P6 STG.E.U8 desc[UR44][R190.64], R7 ;  /* 0x00000007be006986 */ /* 0x000fe8000c10112c */
[----:B--2---:R0:W-:Y:S04]  /*77d10*/  @P3 STG.E.U8 desc[UR44][R182.64], R6 ;  /* 0x00000006b6003986 */ /* 0x0041e8000c10112c */
[----:B0-----:R-:W2:Y:S01]  /*77d20*/  LDL.LU.64 R182, [R1+0x670] ;  /* 0x0006700001b67983 */ /* 0x001ea20000300a00 */
[----:B------:R-:W-:Y:S01]  /*77d30*/  ISETP.GE.AND P1, PT, R178, UR4, PT ;  /* 0x00000004b2007c0c */ /* 0x000fe2000bf26270 */
[----:B------:R-:W-:-:S02]  /*77d40*/  ULDC UR4, c[0x0][0x228] ;  /* 0x00008a0000047ab9 */ /* 0x000fc40000000800 */
[----:B------:R-:W-:Y:S01]  /*77d50*/  ISETP.LT.AND P5, PT, R2, UR4, !P2 ;  /* 0x0000000402007c0c */ /* 0x000fe2000d7a1270 */
[----:B------:R-:W-:Y:S01]  /*77d60*/  VIADD R6, R0, 0x171 ;  /* 0x0000017100067836 */ /* 0x000fe20000000000 */
[----:B------:R-:W-:Y:S01]  /*77d70*/  ULDC UR4, c[0x0][0x22c] ;  /* 0x00008b0000047ab9 */ /* 0x000fe20000000800 */
[----:B------:R-:W-:Y:S01]  /*77d80*/  PRMT R7, R187, 0x7772, RZ ;  /* 0x00007772bb077816 */ /* 0x000fe200000000ff */
[----:B------:R-:W2:Y:S01]  /*77d90*/  LDL.LU R237, [R1+0x24] ;  /* 0x0000240001ed7983 */ /* 0x000ea20000300800 */
[----:B------:R-:W-:Y:S01]  /*77da0*/  ISETP.LT.AND P2, PT, R3, UR6, !P2 ;  /* 0x0000000603007c0c */ /* 0x000fe2000d741270 */
[----:B------:R-:W-:Y:S01]  /*77db0*/  ULDC UR6, c[0x0][0x228] ;  /* 0x00008a0000067ab9 */ /* 0x000fe20000000800 */
[----:B------:R-:W-:Y:S01]  /*77dc0*/  ISETP.GE.AND P0, PT, R6, UR4, PT ;  /* 0x0000000406007c0c */ /* 0x000fe2000bf06270 */
[----:B------:R-:W-:Y:S01]  /*77dd0*/  VIADD R6, R0, 0x172 ;  /* 0x0000017200067836 */ /* 0x000fe20000000000 */
[----:B------:R-:W-:Y:S01]  /*77de0*/  ISETP.LT.AND P6, PT, R2, UR8, !P1 ;  /* 0x0000000802007c0c */ /* 0x000fe2000cfc1270 */
[----:B------:R-:W-:Y:S01]  /*77df0*/  ULDC UR4, c[0x0][0x22c] ;  /* 0x00008b0000047ab9 */ /* 0x000fe20000000800 */
[----:B------:R-:W-:Y:S01]  /*77e00*/  VIADD R178, R0, 0x174 ;  /* 0x0000017400b27836 */ /* 0x000fe20000000000 */
[----:B------:R-:W-:Y:S01]  /*77e10*/  ULDC UR8, c[0x0][0x228] ;  /* 0x00008a0000087ab9 */ /* 0x000fe20000000800 */
[----:B------:R-:W-:Y:S01]  /*77e20*/  ISETP.GE.AND P3, PT, R6, UR4, PT ;  /* 0x0000000406007c0c */ /* 0x000fe2000bf66270 */
[----:B------:R-:W-:-:S02]  /*77e30*/  ULDC UR4, c[0x0][0x228] ;  /* 0x00008a0000047ab9 */ /* 0x000fc40000000800 */
[----:B------:R-:W-:Y:S01]  /*77e40*/  ISETP.LT.AND P1, PT, R3, UR4, !P1 ;  /* 0x0000000403007c0c */ /* 0x000fe2000cf21270 */
[----:B------:R-:W-:Y:S01]  /*77e50*/  ULDC UR4, c[0x0][0x22c] ;  /* 0x00008b0000047ab9 */ /* 0x000fe20000000800 */
[----:B----4-:R0:W-:Y:S01]  /*77e60*/  @P5 STG.E.U8 desc[UR44][R184.64], R7 ;  /* 0x00000007b8005986 */ /* 0x0101e2000c10112c */
[----:B------:R-:W-:-:S03]  /*77e70*/  PRMT R6, R186, 0x7770, RZ ;  /* 0x00007770ba067816 */ /* 0x000fc600000000ff */
        /* <DEDUP_REMOVED lines=44> */
[----:B------:R-:W2:Y:S01]  /*78140*/  LDL.LU.64 R192, [R1+0x620] ;  /* 0x0006200001c07983 */ /* 0x000ea20000300a00 */
[----:B------:R-:W-:Y:S01]  /*78150*/  ISETP.GE.AND P0, PT, R6, UR4, PT ;  /* 0x0000000406007c0c */ /* 0x000fe2000bf06270 */
[C---:B------:R-:W-:Y:S01]  /*78160*/  VIADD R6, R0.reuse, 0x176 ;  /* 0x0000017600067836 */ /* 0x040fe20000000000 */
[----:B------:R-:W-:Y:S01]  /*78170*/  ULDC UR4, c[0x0][0x22c] ;  /* 0x00008b0000047ab9 */ /* 0x000fe20000000800 */
[----:B------:R-:W-:Y:S01]  /*78180*/  PRMT R7, R237, 0x7773, RZ ;  /* 0x00007773ed077816 */ /* 0x000fe200000000ff */
[----:B------:R-:W2:Y:S01]  /*78190*/  LDL.LU R186, [R1+0x2c] ;  /* 0x00002c0001ba7983 */ /* 0x000ea20000300800 */
        /* <DEDUP_REMOVED lines=45> */
[----:B----4-:R0:W-:Y:S02]  /*78470*/  @P3 STG.E.U8 desc[UR44][R184.64], R6 ;  /* 0x00000006b8003986 */ /* 0x0101e4000c10112c */
[----:B0-----:R-:W-:Y:S02]  /*78480*/  VIADD R6, R0, 0x179 ;  /* 0x0000017900067836 */ /* 0x001fe40000000000 */
[----:B------:R-:W4:Y:S03]  /*78490*/  LDL.LU.64 R184, [R1+0x5f0] ;  /* 0x0005f00001b87983 */ /* 0x000f260000300a00 */
[----:B------:R-:W-:Y:S01]  /*784a0*/  ISETP.GE.AND P0, PT, R6, UR4, PT ;  /* 0x0000000406007c0c */ /* 0x000fe2000bf06270 */
[----:B------:R-:W-:Y:S01]  /*784b0*/  VIADD R6, R0, 0x17a ;  /* 0x0000017a00067836 */ /* 0x000fe20000000000 */
[----:B------:R-:W-:Y:S01]  /*784c0*/  ULDC UR4, c[0x0][0x22c] ;  /* 0x00008b0000047ab9 */ /* 0x000fe20000000800 */
[----:B------:R-:W4:Y:S03]  /*784d0*/  LDL.LU R187, [R1+0x14] ;  /* 0x0000140001bb7983 */ /* 0x000f260000300800 */
        /* <DEDUP_REMOVED lines=11> */
[C---:B------:R-:W-:Y:S01]  /*78590*/  ISETP.LT.AND P1, PT, R3.reuse, UR4, !P1 ;  /* 0x0000000403007c0c */ /* 0x040fe2000cf21270 */
[----:B------:R-:W-:Y:S01]  /*785a0*/  VIADD R7, R0, 0x17b ;  /* 0x0000017b00077836 */ /* 0x000fe20000000000 */
[C---:B------:R-:W-:Y:S01]  /*785b0*/  ISETP.LT.AND P5, PT, R2.reuse, UR6, !P0 ;  /* 0x0000000602007c0c */ /* 0x040fe2000c7a1270 */
[----:B------:R-:W-:Y:S01]  /*785c0*/  ULDC UR6, c[0x0][0x228] ;  /* 0x00008a0000067ab9 */ /* 0x000fe20000000800 */
[----:B------:R-:W-:Y:S01]  /*785d0*/  ULDC UR4, c[0x0][0x22c] ;  /* 0x00008b0000047ab9 */ /* 0x000fe20000000800 */
[----:B------:R-:W-:Y:S01]  /*785e0*/  ISETP.LT.AND P0, PT, R3, UR6, !P0 ;  /* 0x0000000603007c0c */ /* 0x000fe2000c701270 */
[----:B------:R-:W2:Y:S01]  /*785f0*/  LDL.LU.64 R188, [R1+0x5c8] ;  /* 0x0005c80001bc7983 */ /* 0x000ea20000300a00 */
[----:B------:R-:W-:Y:S01]  /*78600*/  PRMT R6, R237, 0x7771, RZ ;  /* 0x00007771ed067816 */ /* 0x000fe200000000ff */
[----:B------:R-:W-:Y:S01]  /*78610*/  ULDC UR6, c[0x0][0x228] ;  /* 0x00008a0000067ab9 */ /* 0x000fe20000000800 */
[----:B------:R-:W-:Y:S01]  /*78620*/  ISETP.GE.AND P2, PT, R7, UR4, PT ;  /* 0x0000000407007c0c */ /* 0x000fe2000bf46270 */
[----:B------:R-:W-:Y:S01]  /*78630*/  ULDC UR4, c[0x0][0x228] ;  /* 0x00008a0000047ab9 */ /* 0x000fe20000000800 */
[----:B------:R-:W2:Y:S01]  /*78640*/  LDL.LU R186, [R1+0x18] ;  /* 0x0000180001ba7983 */ /* 0x000ea20000300800 */
[----:B------:R-:W-:Y:S01]  /*78650*/  ISETP.LT.AND P6, PT, R2, UR4, !P3 ;  /* 0x0000000402007c0c */ /* 0x000fe2000dfc1270 */
[----:B------:R-:W-:Y:S01]  /*78660*/  ULDC UR4, c[0x0][0x22c] ;  /* 0x00008b0000047ab9 */ /* 0x000fe20000000800 */
[----:B------:R-:W-:Y:S01]  /*78670*/  ISETP.LT.AND P3, PT, R3, UR6, !P3 ;  /* 0x0000000603007c0c */ /* 0x000fe2000df61270 */
[----:B------:R-:W-:Y:S01]  /*78680*/  ULDC UR6, c[0x0][0x228] ;  /* 0x00008a0000067ab9 */ /* 0x000fe20000000800 */
[C---:B------:R-:W-:Y:S01]  /*78690*/  PRMT R7, R237.reuse, 0x7772, RZ ;  /* 0x00007772ed077816 */ /* 0x040fe200000000ff */
[----:B----4-:R0:W-:Y:S02]  /*786a0*/  @P1 STG.E.U8 desc[UR44][R184.64], R6 ;  /* 0x00000006b8001986 */ /* 0x0101e4000c10112c */
[----:B0-----:R-:W-:-:S02]  /*786b0*/  PRMT R6, R237, 0x7773, RZ ;  /* 0x00007773ed067816 */ /* 0x001fc400000000ff */
[----:B------:R-:W4:Y:S04]  /*786c0*/  LDL.LU.64 R184, [R1+0x5c0] ;  /* 0x0005c00001b87983 */ /* 0x000f280000300a00 */
[----:B---3--:R0:W-:Y:S04]  /*786d0*/  @P5 STG.E.U8 desc[UR44][R180.64], R7 ;  /* 0x00000007b4005986 */ /* 0x0081e8000c10112c */
[----:B------:R1:W-:Y:S01]  /*786e0*/  @P0 STG.E.U8 desc[UR44][R192.64], R6 ;  /* 0x00000006c0000986 */ /* 0x0003e2000c10112c */
[----:B0-----:R-:W-:-:S03]  /*786f0*/  PRMT R7, R187, 0x7770, RZ ;  /* 0x00007770bb077816 */ /* 0x001fc600000000ff */
[----:B------:R-:W3:Y:S01]  /*78700*/  LDL.LU.64 R180, [R1+0x5b8] ;  /* 0x0005b80001b47983 */ /* 0x000ee20000300a00 */
[----:B-1----:R-:W-:-:S03]  /*78710*/  PRMT R6, R187, 0x7771, RZ ;  /* 0x00007771bb067816 */ /* 0x002fc600000000ff */
[----:B------:R-:W-:Y:S04]  /*78720*/  @P6 STG.E.U8 desc[UR44][R190.64], R7 ;  /* 0x00000007be006986 */ /* 0x000fe8000c10112c */
[----:B--2---:R0:W-:Y:S04]  /*78730*/  @P3 STG.E.U8 desc[UR44][R182.64], R6 ;  /* 0x00000006b6003986 */ /* 0x0041e8000c10112c */
[----:B0-----:R-:W2:Y:S04]  /*78740*/  LDL.LU.64 R182, [R1+0x5b0] ;  /* 0x0005b00001b67983 */ /* 0x001ea80000300a00 */
[----:B------:R-:W2:Y:S01]  /*78750*/  LDL.LU.64 R192, [R1+0x5a8] ;  /* 0x0005a80001c07983 */ /* 0x000ea20000300a00 */
[----:B------:R-:W-:Y:S01]  /*78760*/  ISETP.GE.AND P1, PT, R178, UR4, PT ;  /* 0x00000004b2007c0c */ /* 0x000fe2000bf26270 */
[----:B------:R-:W-:-:S02]  /*78770*/  ULDC UR4, c[0x0][0x228] ;  /* 0x00008a0000047ab9 */ /* 0x000fc40000000800 */
[----:B------:R-:W-:Y:S01]  /*78780*/  ISETP.LT.AND P5, PT, R2, UR4, !P2 ;  /* 0x0000000402007c0c */ /* 0x000fe2000d7a1270 */
[----:B------:R-:W-:Y:S01]  /*78790*/  VIADD R6, R0, 0x17d ;  /* 0x0000017d00067836 */ /* 0x000fe20000000000 */
[----:B------:R-:W-:Y:S01]  /*787a0*/  ULDC UR4, c[0x0][0x22c] ;  /* 0x00008b0000047ab9 */ /* 0x000fe20000000800 */
[----:B------:R-:W-:Y:S01]  /*787b0*/  ISETP.LT.AND P2, PT, R3, UR6, !P2 ;  /* 0x0000000603007c0c */ /* 0x000fe2000d741270 */
[----:B------:R-:W-:Y:S01]  /*787c0*/  ULDC UR6, c[0x0][0x228] ;  /* 0x00008a0000067ab9 */ /* 0x000fe20000000800 */
[----:B------:R-:W-:Y:S01]  /*787d0*/  PRMT R7, R187, 0x7772, RZ ;  /* 0x00007772bb077816 */ /* 0x000fe200000000ff */
[----:B------:R-:W2:Y:S01]  /*787e0*/  LDL.LU.64 R190, [R1+0x5a0] ;  /* 0x0005a00001be7983 */ /* 0x000ea20000300a00 */
[----:B------:R-:W-:Y:S01]  /*787f0*/  ISETP.GE.AND P0, PT, R6, UR4, PT ;  /* 0x0000000406007c0c */ /* 0x000fe2000bf06270 */
[----:B------:R-:W-:Y:S01]  /*78800*/  VIADD R6, R0, 0x17e ;  /* 0x0000017e00067836 */ /* 0x000fe20000000000 */
[----:B------:R-:W-:Y:S01]  /*78810*/  ISETP.LT.AND P6, PT, R2, UR8, !P1 ;  /* 0x0000000802007c0c */ /* 0x000fe2000cfc1270 */
[----:B------:R-:W-:Y:S01]  /*78820*/  ULDC UR4, c[0x0][0x22c] ;  /* 0x00008b0000047ab9 */ /* 0x000fe20000000800 */
[----:B------:R-:W2:Y:S01]  /*78830*/  LDL.LU R237, [R1+0x1c] ;  /* 0x00001c0001ed7983 */ /* 0x000ea20000300800 */
[----:B------:R-:W-:Y:S01]  /*78840*/  VIADD R178, R0, 0x180 ;  /* 0x0000018000b27836 */ /* 0x000fe20000000000 */
[----:B------:R-:W-:Y:S01]  /*78850*/  ISETP.GE.AND P3, PT, R6, UR4, PT ;  /* 0x0000000406007c0c */ /* 0x000fe2000bf66270 */
[----:B------:R-:W-:Y:S01]  /*78860*/  ULDC UR4, c[0x0][0x228] ;  /* 0x00008a0000047ab9 */ /* 0x000fe20000000800 */
[----:B------:R0:W-:Y:S01]  /*78870*/  @P5 STG.E.U8 desc[UR44][R188.64], R7 ;  /* 0x00000007bc005986 */ /* 0x0001e2000c10112c */
[----:B------:R-:W-:Y:S01]  /*78880*/  ISETP.LT.AND P1, PT, R3, UR4, !P1 ;  /* 0x0000000403007c0c */ /* 0x000fe2000cf21270 */
[----:B------:R-:W-:Y:S01]  /*78890*/  ULDC UR4, c[0x0][0x22c] ;  /* 0x00008b0000047ab9 */ /* 0x000fe20000000800 */
[----:B------:R-:W-:Y:S01]  /*788a0*/  PRMT R6, R186, 0x7770, RZ ;  /* 0x00007770ba067816 */ /* 0x000fe200000000ff */
[----:B------:R-:W-:Y:S01]  /*788b0*/  ULDC UR8, c[0x0][0x228] ;  /* 0x00008a0000087ab9 */ /* 0x000fe20000000800 */
[----:B------:R-:W-:Y:S01]  /*788c0*/  ISETP.LT.AND P5, PT, R2, UR6, !P0 ;  /* 0x0000000602007c0c */ /* 0x000fe2000c7a1270 */
[----:B------:R-:W-:Y:S01]  /*788d0*/  ULDC UR6, c[0x0][0x228] ;  /* 0x00008a0000067ab9 */ /* 0x000fe20000000800 */
[----:B0-----:R-:W-:-:S05]  /*788e0*/  PRMT R7, R187, 0x7773, RZ ;  /* 0x00007773bb077816 */ /* 0x001fca00000000ff */
[----:B----4-:R0:W-:Y:S02]  /*788f0*/  @P2 STG.E.U8 desc[UR44][R184.64], R7 ;  /* 0x00000007b8002986 */ /* 0x0101e4000c10112c */
[----:B0-----:R-:W-:-:S05]  /*78900*/  VIADD R7, R0, 0x17f ;  /* 0x0000017f00077836 */ /* 0x001fca0000000000 */
[----:B------:R-:W-:Y:S01]  /*78910*/  ISETP.GE.AND P2, PT, R7, UR4, PT ;  /* 0x0000000407007c0c */ /* 0x000fe2000bf46270 */
[----:B------:R-:W-:Y:S01]  /*78920*/  ULDC UR4, c[0x0][0x228] ;  /* 0x00008a0000047ab9 */ /* 0x000fe20000000800 */
[----:B------:R-:W-:Y:S01]  /*78930*/  PRMT R7, R186, 0x7772, RZ ;  /* 0x00007772ba077816 */ /* 0x000fe200000000ff */
[----:B---3--:R0:W-:Y:S01]  /*78940*/  @P6 STG.E.U8 desc[UR44][R180.64], R6 ;  /* 0x00000006b4006986 */ /* 0x0081e2000c10112c */
[----:B------:R-:W-:Y:S01]  /*78950*/  ISETP.LT.AND P6, PT, R2, UR4, !P3 ;  /* 0x0000000402007c0c */ /* 0x000fe2000dfc1270 */
[----:B------:R-:W-:Y:S01]  /*78960*/  ULDC UR4, c[0x0][0x22c] ;  /* 0x00008b0000047ab9 */ /* 0x000fe20000000800 */
[----:B0-----:R-:W-:Y:S01]  /*78970*/  PRMT R6, R186, 0x7771, RZ ;  /* 0x00007771ba067816 */ /* 0x001fe200000000ff */
[----:B------:R-:W3:Y:S04]  /*78980*/  LDL.LU.64 R180, [R1+0x590] ;  /* 0x0005900001b47983 */ /* 0x000ee80000300a00 */
[----:B------:R-:W4:Y:S04]  /*78990*/  LDL.LU.64 R184, [R1+0x588] ;  /* 0x0005880001b87983 */ /* 0x000f280000300a00 */
[----:B------:R-:W4:Y:S04]  /*789a0*/  LDL.LU.64 R188, [R1+0x580] ;  /* 0x0005800001bc7983 */ /* 0x000f280000300a00 */
[----:B--2---:R0:W-:Y:S01]  /*789b0*/  @P1 STG.E.U8 desc[UR44][R182.64], R6 ;  /* 0x00000006b6001986 */ /* 0x0041e2000c10112c */
[----:B------:R-:W-:Y:S01]  /*789c0*/  ISETP.GE.AND P1, PT, R178, UR4, PT ;  /* 0x00000004b2007c0c */ /* 0x000fe2000bf26270 */
[----:B------:R-:W-:-:S02]  /*789d0*/  ULDC UR4, c[0x0][0x228] ;  /* 0x00008a0000047ab9 */ /* 0x000fc40000000800 */
[----:B------:R1:W-:Y:S04]  /*789e0*/  @P5 STG.E.U8 desc[UR44][R192.64], R7 ;  /* 0x00000007c0005986 */ /* 0x0003e8000c10112c */
[----:B0-----:R-:W2:Y:S04]  /*789f0*/  LDL.LU.64 R182, [R1+0x578] ;  /* 0x0005780001b67983 */ /* 0x001ea80000300a00 */
[----:B------:R-:W2:Y:S04]  /*78a00*/  LDL.LU R187, [R1+0x70] ;  /* 0x0000700001bb7983 */ /* 0x000ea80000300800 */
[----:B-1----:R-:W2:Y:S04]  /*78a10*/  LDL.LU.64 R192, [R1+0x1bb8] ;  /* 0x001bb80001c07983 */ /* 0x002ea80000300a00 */
[----:B------:R-:W3:Y:S01]  /*78a20*/  LDL.LU.64 R178, [R1+0x598] ;  /* 0x0005980001b27983 */ /* 0x000ee20000300a00 */
[----:B------:R-:W-:Y:S01]  /*78a30*/  ISETP.LT.AND P0, PT, R3, UR6, !P0 ;  /* 0x0000000603007c0c */ /* 0x000fe2000c701270 */
[----:B------:R-:W-:-:S02]  /*78a40*/  ULDC UR6, c[0x0][0x228] ;  /* 0x00008a0000067ab9 */ /* 0x000fc40000000800 */
[----:B------:R-:W-:Y:S01]  /*78a50*/  ISETP.LT.AND P3, PT, R3, UR6, !P3 ;  /* 0x0000000603007c0c */ /* 0x000fe2000df61270 */
[----:B------:R-:W-:Y:S01]  /*78a60*/  ULDC UR6, c[0x0][0x228] ;  /* 0x00008a0000067ab9 */ /* 0x000fe20000000800 */
[----:B------:R-:W-:Y:S02]  /*78a70*/  PRMT R6, R186, 0x7773, RZ ;  /* 0x00007773ba067816 */ /* 0x000fe400000000ff */
[----:B------:R-:W-:Y:S01]  /*78a80*/  ISETP.LT.AND P5, PT, R2, UR4, !P2 ;  /* 0x0000000402007c0c */ /* 0x000fe2000d7a1270 */
[----:B------:R-:W-:Y:S01]  /*78a90*/  ULDC UR4, c[0x0][0x22c] ;  /* 0x00008b0000047ab9 */ /* 0x000fe20000000800 */
[----:B------:R-:W-:-:S04]  /*78aa0*/  PRMT R7, R237, 0x7770, RZ ;  /* 0x00007770ed077816 */ /* 0x000fc800000000ff */
[----:B------:R0:W-:Y:S02]  /*78ab0*/  @P0 STG.E.U8 desc[UR44][R190.64], R6 ;  /* 0x00000006be000986 */ /* 0x0001e4000c10112c */
[C---:B0-----:R-:W-:Y:S02]  /*78ac0*/  PRMT R6, R237.reuse, 0x7771, RZ ;  /* 0x00007771ed067816 */ /* 0x041fe400000000ff */
[----:B------:R-:W2:Y:S04]  /*78ad0*/  LDL.LU.64 R190, [R1+0x1bb0] ;  /* 0x001bb00001be7983 */ /* 0x000ea80000300a00 */
[----:B---3--:R0:W-:Y:S04]  /*78ae0*/  @P6 STG.E.U8 desc[UR44][R178.64], R7 ;  /* 0x00000007b2006986 */ /* 0x0081e8000c10112c */
[----:B------:R1:W-:Y:S01]  /*78af0*/  @P3 STG.E.U8 desc[UR44][R180.64], R6 ;  /* 0x00000006b4003986 */ /* 0x0003e2000c10112c */
[----:B0-----:R-:W-:-:S03]  /*78b00*/  PRMT R7, R237, 0x7772, RZ ;  /* 0x00007772ed077816 */ /* 0x001fc600000000ff */
[----:B-1----:R-:W3:Y:S04]  /*78b10*/  LDL.LU.64 R180, [R1+0x570] ;  /* 0x0005700001b47983 */ /* 0x002ee80000300a00 */
[----:B----4-:R0:W-:Y:S04]  /*78b20*/  @P5 STG.E.U8 desc[UR44][R184.64], R7 ;  /* 0x00000007b8005986 */ /* 0x0101e8000c10112c */
[----:B0-----:R-:W4:Y:S01]  /*78b30*/  LDL.LU.64 R184, [R1+0x568] ;  /* 0x0005680001b87983 */ /* 0x001f220000300a00 */
[----:B------:R-:W-:Y:S01]  /*78b40*/  VIADD R6, R0, 0x181 ;  /* 0x0000018100067836 */ /* 0x000fe20000000000 */
[----:B------:R-:W-:Y:S01]  /*78b50*/  ISETP.LT.AND P2, PT, R3, UR6, !P2 ;  /* 0x0000000603007c0c */ /* 0x000fe2000d741270 */
[----:B------:R-:W-:-:S03]  /*78b60*/  ULDC UR6, c[0x0][0x228] ;  /* 0x00008a0000067ab9 */ /* 0x000fc60000000800 */
[----:B------:R-:W-:Y:S01]  /*78b70*/  ISETP.GE.AND P0, PT, R6, UR4, PT ;  /* 0x0000000406007c0c */ /* 0x000fe2000bf06270 */
[----:B------:R-:W-:Y:S01]  /*78b80*/  VIADD R6, R0, 0x182 ;  /* 0x0000018200067836 */ /* 0x000fe20000000000 */
[----:B------:R-:W-:Y:S01]  /*78b90*/  ISETP.LT.AND P6, PT, R2, UR8, !P1 ;  /* 0x0000000802007c0c */ /* 0x000fe2000cfc1270 */
[----:B------:R-:W-:Y:S01]  /*78ba0*/  ULDC UR4, c[0x0][0x22c] ;  /* 0x00008b0000047ab9 */ /* 0x000fe20000000800 */
[----:B------:R-:W-:Y:S01]  /*78bb0*/  PRMT R7, R237, 0x7773, RZ ;  /* 0x00007773ed077816 */ /* 0x000fe200000000ff */
[----:B------:R-:W-:Y:S01]  /*78bc0*/  VIADD R178, R0, 0x184 ;  /* 0x0000018400b27836 */ /* 0x000fe20000000000 */
[----:B------:R-:W-:Y:S01]  /*78bd0*/  ISETP.GE.AND P3, PT, R6, UR4, PT ;  /* 0x0000000406007c0c */ /* 0x000fe2000bf66270 */
[----:B------:R-:W-:Y:S01]  /*78be0*/  ULDC UR4, c[0x0][0x228] ;  /* 0x00008a0000047ab9 */ /* 0x000fe20000000800 */
[----:B------:R-:W-:Y:S01]  /*78bf0*/  ISETP.LT.AND P5, PT, R2, UR6, !P0 ;  /* 0x0000000602007c0c */ /* 0x000fe2000c7a1270 */
[----:B------:R0:W-:Y:S01]  /*78c00*/  @P2 STG.E.U8 desc[UR44][R188.64], R7 ;  /* 0x00000007bc002986 */ /* 0x0001e2000c10112c */
[----:B------:R-:W-:Y:S01]  /*78c10*/  ISETP.LT.AND P1, PT, R3, UR4, !P1 ;  /* 0x0000000403007c0c */ /* 0x000fe2000cf21270 */
[----:B------:R-:W-:Y:S01]  /*78c20*/  ULDC UR4, c[0x0][0x22c] ;  /* 0x00008b0000047ab9 */ /* 0x000fe20000000800 */
[----:B--2---:R-:W-:Y:S01]  /*78c30*/  PRMT R6, R187, 0x7770, RZ ;  /* 0x00007770bb067816 */ /* 0x004fe200000000ff */
[----:B------:R-:W2:Y:S01]  /*78c40*/  LDL.LU.64 R236, [R1+0x560] ;  /* 0x0005600001ec7983 */ /* 0x000ea20000300a00 */
[----:B------:R-:W-:Y:S01]  /*78c50*/  ULDC UR6, c[0x0][0x228] ;  /* 0x00008a0000067ab9 */ /* 0x000fe20000000800 */
[----:B------:R-:W-:-:S02]  /*78c60*/  ULDC UR8, c[0x0][0x228] ;  /* 0x00008a0000087ab9 */ /* 0x000fc40000000800 */
[----:B------:R1:W-:Y:S01]  /*78c70*/  @P6 STG.E.U8 desc[UR44][R182.64], R6 ;  /* 0x00000006b6006986 */ /* 0x0003e2000c10112c */
[----:B0-----:R-:W-:-:S03]  /*78c80*/  VIADD R7, R0, 0x183 ;  /* 0x0000018300077836 */ /* 0x001fc60000000000 */
[----:B------:R-:W2:Y:S02]  /*78c90*/  LDL.LU.64 R188, [R1+0x558] ;  /* 0x0005580001bc7983 */ /* 0x000ea40000300a00 */
[----:B------:R-:W-:Y:S01]  /*78ca0*/  ISETP.GE.AND P2, PT, R7, UR4, PT ;  /* 0x0000000407007c0c */ /* 0x000fe2000bf46270 */
[----:B------:R-:W-:Y:S01]  /*78cb0*/  ULDC UR4, c[0x0][0x228] ;  /* 0x00008a0000047ab9 */ /* 0x000fe20000000800 */
[C---:B-1----:R-:W-:Y:S01]  /*78cc0*/  PRMT R6, R187.reuse, 0x7771, RZ ;  /* 0x00007771bb067816 */ /* 0x042fe200000000ff */
[----:B------:R-:W2:Y:S01]  /*78cd0*/  LDL.LU.64 R182, [R1+0x550] ;  /* 0x0005500001b67983 */ /* 0x000ea20000300a00 */
[----:B------:R-:W-:Y:S02]  /*78ce0*/  PRMT R7, R187, 0x7772, RZ ;  /* 0x00007772bb077816 */ /* 0x000fe400000000ff */
[----:B------:R-:W-:Y:S01]  /*78cf0*/  ISETP.LT.AND P6, PT, R2, UR4, !P3 ;  /* 0x0000000402007c0c */ /* 0x000fe2000dfc1270 */
[----:B------:R-:W-:Y:S01]  /*78d00*/  ULDC UR4, c[0x0][0x22c] ;  /* 0x00008b0000047ab9 */ /* 0x000fe20000000800 */
[----:B---3--:R0:W-:Y:S01]  /*78d10*/  @P1 STG.E.U8 desc[UR44][R180.64], R6 ;  /* 0x00000006b4001986 */ /* 0x0081e2000c10112c */
[----:B------:R-:W-:Y:S01]  /*78d20*/  ISETP.GE.AND P1, PT, R178, UR4, PT ;  /* 0x00000004b2007c0c */ /* 0x000fe2000bf26270 */
[----:B------:R-:W-:-:S02]  /*78d30*/  ULDC UR4, c[0x0][0x228] ;  /* 0x00008a0000047ab9 */ /* 0x000fc40000000800 */
[----:B0-----:R-:W3:Y:S01]  /*78d40*/  LDL.LU.64 R180, [R1+0x548] ;  /* 0x0005480001b47983 */ /* 0x001ee20000300a00 */
[----:B------:R-:W-:-:S03]  /*78d50*/  PRMT R6, R187, 0x7773, RZ ;  /* 0x00007773bb067816 */ /* 0x000fc600000000ff */
[----:B------:R-:W3:Y:S04]  /*78d60*/  LDL.LU R179, [R1+0x78] ;  /* 0x0000780001b37983 */ /* 0x000ee80000300800 */
[----:B----4-:R0:W-:Y:S04]  /*78d70*/  @P5 STG.E.U8 desc[UR44][R184.64], R7 ;  /* 0x00000007b8005986 */ /* 0x0101e8000c10112c */
[----:B------:R-:W4:Y:S04]  /*78d80*/  LDL.LU.64 R186, [R1+0x540] ;  /* 0x0005400001ba7983 */ /* 0x000f280000300a00 */
[----:B0-----:R-:W4:Y:S04]  /*78d90*/  LDL.LU.64 R184, [R1+0x538] ;  /* 0x0005380001b87983 */ /* 0x001f280000300a00 */
[----:B------:R-:W3:Y:S01]  /*78da0*/  LDL.LU R178, [R1+0x74] ;  /* 0x0000740001b27983 */ /* 0x000ee20000300800 */
[----:B------:R-:W-:Y:S01]  /*78db0*/  ISETP.LT.AND P0, PT, R3, UR6, !P0 ;  /* 0x0000000603007c0c */ /* 0x000fe2000c701270 */
[----:B------:R-:W-:-:S02]  /*78dc0*/  ULDC UR6, c[0x0][0x228] ;  /* 0x00008a0000067ab9 */ /* 0x000fc40000000800 */
[----:B------:R-:W-:Y:S01]  /*78dd0*/  ISETP.LT.AND P3, PT, R3, UR6, !P3 ;  /* 0x0000000603007c0c */ /* 0x000fe2000df61270 */
[----:B------:R-:W-:-:S09]  /*78de0*/  ULDC UR6, c[0x0][0x228] ;  /* 0x00008a0000067ab9 */ /* 0x000fd20000000800 */
[----:B--2---:R0:W-:Y:S01]  /*78df0*/  @P0 STG.E.U8 desc[UR44][R236.64], R6 ;  /* 0x00000006ec000986 */ /* 0x0041e2000c10112c */
[----:B------:R-:W-:Y:S01]  /*78e00*/  ISETP.LT.AND P5, PT, R2, UR4, !P2 ;  /* 0x0000000402007c0c */ /* 0x000fe2000d7a1270 */
[----:B------:R-:W-:Y:S01]  /*78e10*/  ULDC UR4, c[0x0][0x22c] ;  /* 0x00008b0000047ab9 */ /* 0x000fe20000000800 */
[----:B------:R-:W-:Y:S01]  /*78e20*/  ISETP.LT.AND P2, PT, R3, UR6, !P2 ;  /* 0x0000000603007c0c */ /* 0x000fe2000d741270 */
[----:B------:R-:W-:Y:S01]  /*78e30*/  ULDC UR6, c[0x0][0x228] ;  /* 0x00008a0000067ab9 */ /* 0x000fe20000000800 */
[C---:B---3--:R-:W-:Y:S02]  /*78e40*/  PRMT R7, R178.reuse, 0x7770, RZ ;  /* 0x00007770b2077816 */ /* 0x048fe400000000ff */
[----:B0-----:R-:W-:-:S03]  /*78e50*/  PRMT R6, R178, 0x7771, RZ ;  /* 0x00007771b2067816 */ /* 0x001fc600000000ff */
[----:B------:R-:W-:Y:S04]  /*78e60*/  @P6 STG.E.U8 desc[UR44][R188.64], R7 ;  /* 0x00000007bc006986 */ /* 0x000fe8000c10112c */
[----:B------:R0:W-:Y:S04]  /*78e70*/  @P3 STG.E.U8 desc[UR44][R182.64], R6 ;  /* 0x00000006b6003986 */ /* 0x0001e8000c10112c */
[----:B0-----:R-:W2:Y:S01]  /*78e80*/  LDL.LU.64 R182, [R1+0x530] ;  /* 0x0005300001b67983 */ /* 0x001ea20000300a00 */
[----:B------:R-:W-:Y:S01]  /*78e90*/  VIADD R6, R0, 0x185 ;  /* 0x0000018500067836 */ /* 0x000fe20000000000 */
[----:B------:R-:W-:Y:S01]  /*78ea0*/  ISETP.LT.AND P6, PT, R2, UR8, !P1 ;  /* 0x0000000802007c0c */ /* 0x000fe2000cfc1270 */
[----:B------:R-:W-:Y:S01]  /*78eb0*/  ULDC UR8, c[0x0][0x228] ;  /* 0x00008a0000087ab9 */ /* 0x000fe20000000800 */
[----:B------:R-:W3:Y:S01]  /*78ec0*/  LDL.LU.64 R236, [R1+0x528] ;  /* 0x0005280001ec7983 */ /* 0x000ee20000300a00 */
[----:B------:R-:W-:-:S02]  /*78ed0*/  PRMT R7, R178, 0x7772, RZ ;  /* 0x00007772b2077816 */ /* 0x000fc400000000ff */
[----:B------:R-:W-:Y:S01]  /*78ee0*/  ISETP.GE.AND P0, PT, R6, UR4, PT ;  /* 0x0000000406007c0c */ /* 0x000fe2000bf06270 */
[----:B------:R-:W3:Y:S01]  /*78ef0*/  LDL.LU.64 R188, [R1+0x520] ;  /* 0x0005200001bc7983 */ /* 0x000ee20000300a00 */
[----:B------:R-:W-:Y:S01]  /*78f00*/  VIADD R6, R0, 0x186 ;  /* 0x0000018600067836 */ /* 0x000fe20000000000 */
[----:B------:R-:W-:Y:S02]  /*78f10*/  ULDC UR4, c[0x0][0x22c] ;  /* 0x00008b0000047ab9 */ /* 0x000fe40000000800 */
[----:B------:R0:W-:Y:S02]  /*78f20*/  @P5 STG.E.U8 desc[UR44][R180.64], R7 ;  /* 0x00000007b4005986 */ /* 0x0001e4000c10112c */
[----:B------:R-:W-:Y:S01]  /*78f30*/  ISETP.GE.AND P3, PT, R6, UR4, PT ;  /* 0x0000000406007c0c */ /* 0x000fe2000bf66270 */
[----:B------:R-:W-:Y:S01]  /*78f40*/  ULDC UR4, c[0x0][0x228] ;  /* 0x00008a0000047ab9 */ /* 0x000fe20000000800 */
[----:B------:R-:W-:Y:S01]  /*78f50*/  PRMT R6, R179, 0x7770, RZ ;  /* 0x00007770b3067816 */ /* 0x000fe200000000ff */
[----:B0-----:R-:W3:Y:S01]  /*78f60*/  LDL.LU.64 R180, [R1+0x1ba8] ;  /* 0x001ba80001b47983 */ /* 0x001ee20000300a00 */
[----:B------:R-:W-:-:S03]  /*78f70*/  PRMT R7, R178, 0x7773, RZ ;  /* 0x00007773b2077816 */ /* 0x000fc600000000ff */
[----:B------:R-:W3:Y:S04]  /*78f80*/  LDL.LU R250, [R1+0x7c] ;  /* 0x00007c0001fa7983 */ /* 0x000ee80000300800 */
[----:B----4-:R0:W-:Y:S04]  /*78f90*/  @P2 STG.E.U8 desc[UR44][R186.64], R7 ;  /* 0x00000007ba002986 */ /* 0x0101e8000c10112c */
[----:B------:R1:W-:Y:S04]  /*78fa0*/  @P6 STG.E.U8 desc[UR44][R184.64], R6 ;  /* 0x00000006b8006986 */ /* 0x0003e8000c10112c */
[----:B0-----:R-:W4:Y:S04]  /*78fb0*/  LDL.LU.64 R186, [R1+0x518] ;  /* 0x0005180001ba7983 */ /* 0x001f280000300a00 */
[----:B-1----:R-:W4:Y:S01]  /*78fc0*/  LDL.LU.64 R184, [R1+0x510] ;  /* 0x0005100001b87983 */ /* 0x002f220000300a00 */
[----:B------:R-:W-:Y:S01]  /*78fd0*/  ISETP.LT.AND P1, PT, R3, UR4, !P1 ;  /* 0x0000000403007c0c */ /* 0x000fe2000cf21270 */
[----:B------:R-:W-:Y:S01]  /*78fe0*/  ULDC UR4, c[0x0][0x228] ;  /* 0x00008a0000047ab9 */ /* 0x000fe20000000800 */
[----:B------:R-:W-:-:S02]  /*78ff0*/  PRMT R6, R179, 0x7771, RZ ;  /* 0x00007771b3067816 */ /* 0x000fc400000000ff */
[----:B------:R-:W-:Y:S01]  /*79000*/  ISETP.LT.AND P5, PT, R2, UR4, !P0 ;  /* 0x0000000402007c0c */ /* 0x000fe2000c7a1270 */
[C---:B------:R-:W-:Y:S01]  /*79010*/  VIADD R7, R0.reuse, 0x187 ;  /* 0x0000018700077836 */ /* 0x040fe20000000000 */
[----:B------:R-:W-:Y:S01]  /*79020*/  ISETP.LT.AND P2, PT, R3, UR6, !P0 ;  /* 0x0000000603007c0c */ /* 0x000fe2000c741270 */
[----:B------:R-:W-:Y:S01]  /*79030*/  ULDC UR4, c[0x0][0x22c] ;  /* 0x00008b0000047ab9 */ /* 0x000fe20000000800 */
[----:B------:R-:W-:Y:S01]  /*79040*/  VIADD R178, R0, 0x188 ;  /* 0x0000018800b27836 */ /* 0x000fe20000000000 */
[----:B------:R-:W-:-:S04]  /*79050*/  ULDC UR6, c[0x0][0x228] ;  /* 0x00008a0000067ab9 */ /* 0x000fc80000000800 */
[----:B--2---:R0:W-:Y:S04]  /*79060*/  @P1 STG.E.U8 desc[UR44][R182.64], R6 ;  /* 0x00000006b6001986 */ /* 0x0041e8000c10112c */
[----:B0-----:R-:W2:Y:S01]  /*79070*/  LDL.LU.64 R182, [R1+0x500] ;  /* 0x0005000001b67983 */ /* 0x001ea20000300a00 */
[----:B------:R-:W-:Y:S01]  /*79080*/  ISETP.GE.AND P0, PT, R7, UR4, PT ;  /* 0x0000000407007c0c */ /* 0x000fe2000bf06270 */
[----:B------:R-:W-:Y:S01]  /*79090*/  ULDC UR4, c[0x0][0x22c] ;  /* 0x00008b0000047ab9 */ /* 0x000fe20000000800 */
[C---:B------:R-:W-:Y:S02]  /*790a0*/  PRMT R7, R179.reuse, 0x7772, RZ ;  /* 0x00007772b3077816 */ /* 0x040fe400000000ff */
[----:B------:R-:W-:Y:S02]  /*790b0*/  PRMT R6, R179, 0x7773, RZ ;  /* 0x00007773b3067816 */ /* 0x000fe400000000ff */
[----:B------:R-:W-:Y:S01]  /*790c0*/  ISETP.GE.AND P1, PT, R178, UR4, PT ;  /* 0x00000004b2007c0c */ /* 0x000fe2000bf26270 */
[----:B------:R-:W-:Y:S01]  /*790d0*/  ULDC UR4, c[0x0][0x228] ;  /* 0x00008a0000047ab9 */ /* 0x000fe20000000800 */
[C---:B------:R-:W-:Y:S01]  /*790e0*/  ISETP.LT.AND P6, PT, R2.reuse, UR6, !P3 ;  /* 0x0000000602007c0c */ /* 0x040fe2000dfc1270 */
[----:B---3--:R0:W-:Y:S01]  /*790f0*/  @P5 STG.E.U8 desc[UR44][R236.64], R7 ;  /* 0x00000007ec005986 */ /* 0x0081e2000c10112c */
[----:B------:R-:W-:Y:S01]  /*79100*/  ULDC UR6, c[0x0][0x228] ;  /* 0x00008a0000067ab9 */ /* 0x000fe20000000800 */
[C---:B------:R-:W-:Y:S01]  /*79110*/  ISETP.LT.AND P3, PT, R3.reuse, UR4, !P3 ;  /* 0x0000000403007c0c */ /* 0x040fe2000df61270 */
[----:B------:R-:W-:Y:S01]  /*79120*/  ULDC UR4, c[0x0][0x228] ;  /* 0x00008a0000047ab9 */ /* 0x000fe20000000800 */
[----:B------:R1:W-:Y:S01]  /*79130*/  @P2 STG.E.U8 desc[UR44][R188.64], R6 ;  /* 0x00000006bc002986 */ /* 0x0003e2000c10112c */
[----:B------:R-:W-:Y:S01]  /*79140*/  ISETP.LT.AND P2, PT, R2, UR6, !P0 ;  /* 0x0000000602007c0c */ /* 0x000fe2000c741270 */
[----:B------:R-:W-:Y:S01]  /*79150*/  ULDC UR6, c[0x0][0x228] ;  /* 0x00008a0000067ab9 */ /* 0x000fe20000000800 */
[----:B------:R-:W-:Y:S01]  /*79160*/  ISETP.LT.AND P5, PT, R3, UR4, !P0 ;  /* 0x0000000403007c0c */ /* 0x000fe2000c7a1270 */
[----:B------:R-:W-:Y:S01]  /*79170*/  ULDC UR4, c[0x0][0x22c] ;  /* 0x00008b0000047ab9 */ /* 0x000fe20000000800 */
[----:B0-----:R-:W-:Y:S01]  /*79180*/  VIADD R7, R0, 0x189 ;  /* 0x0000018900077836 */ /* 0x001fe20000000000 */
[C---:B------:R-:W-:Y:S01]  /*79190*/  PRMT R178, R250.reuse, 0x7771, RZ ;  /* 0x00007771fab27816 */ /* 0x040fe200000000ff */
[----:B------:R-:W3:Y:S01]  /*791a0*/  LDL.LU.64 R236, [R1+0x4f8] ;  /* 0x0004f80001ec7983 */ /* 0x000ee20000300a00 */
[----:B-1----:R-:W-:-:S02]  /*791b0*/  PRMT R6, R250, 0x7770, RZ ;  /* 0x00007770fa067816 */ /* 0x002fc400000000ff */
[----:B------:R-:W-:Y:S01]  /*791c0*/  ISETP.GE.AND P0, PT, R7, UR4, PT ;  /* 0x0000000407007c0c */ /* 0x000fe2000bf06270 */
[----:B------:R-:W-:Y:S01]  /*791d0*/  ULDC UR4, c[0x0][0x228] ;  /* 0x00008a0000047ab9 */ /* 0x000fe20000000800 */
[C---:B------:R-:W-:Y:S01]  /*791e0*/  PRMT R7, R250.reuse, 0x7772, RZ ;  /* 0x00007772fa077816 */ /* 0x040fe200000000ff */
[----:B----4-:R0:W-:Y:S04]  /*791f0*/  @P6 STG.E.U8 desc[UR44][R186.64], R6 ;  /* 0x00000006ba006986 */ /* 0x0101e8000c10112c */
[----:B------:R-:W-:Y:S04]  /*79200*/  @P3 STG.E.U8 desc[UR44][R184.64], R178 ;  /* 0x000000b2b8003986 */ /* 0x000fe8000c10112c */
[----:B------:R1:W-:Y:S04]  /*79210*/  @P2 STG.E.U8 desc[UR44][R180.64], R7 ;  /* 0x00000007b4002986 */ /* 0x0003e8000c10112c */
[----:B0-----:R-:W4:Y:S04]  /*79220*/  LDL.LU.64 R186, [R1+0x4f0] ;  /* 0x0004f00001ba7983 */ /* 0x001f280000300a00 */
[----:B------:R-:W4:Y:S04]  /*79230*/  LDL.LU.64 R188, [R1+0x4e8] ;  /* 0x0004e80001bc7983 */ /* 0x000f280000300a00 */
[----:B-1----:R-:W3:Y:S01]  /*79240*/  LDL.LU.64 R180, [R1+0x1ba0] ;  /* 0x001ba00001b47983 */ /* 0x002ee20000300a00 */
[----:B------:R-:W-:-:S03]  /*79250*/  PRMT R6, R250, 0x7773, RZ ;  /* 0x00007773fa067816 */ /* 0x000fc600000000ff */
[----:B------:R-:W4:Y:S04]  /*79260*/  LDL.LU.64 R184, [R1+0x4e0] ;  /* 0x0004e00001b87983 */ /* 0x000f280000300a00 */
[----:B--2---:R0:W-:Y:S04]  /*79270*/  @P5 STG.E.U8 desc[UR44][R182.64], R6 ;  /* 0x00000006b6005986 */ /* 0x0041e8000c10112c */
[----:B0-----:R-:W2:Y:S01]  /*79280*/  LDL.LU.64 R182, [R1+0x4d8] ;  /* 0x0004d80001b67983 */ /* 0x001ea20000300a00 */
[----:B------:R-:W-:Y:S01]  /*79290*/  ISETP.LT.AND P3, PT, R2, UR4, !P1 ;  /* 0x0000000402007c0c */ /* 0x000fe2000cf61270 */
[----:B------:R-:W-:Y:S01]  /*792a0*/  VIADD R6, R0, 0x18a ;  /* 0x0000018a00067836 */ /* 0x000fe20000000000 */
[----:B------:R-:W-:Y:S01]  /*792b0*/  ULDC UR4, c[0x0][0x22c] ;  /* 0x00008b0000047ab9 */ /* 0x000fe20000000800 */
[----:B------:R-:W-:Y:S01]  /*792c0*/  ISETP.LT.AND P2, PT, R3, UR6, !P1 ;  /* 0x0000000603007c0c */ /* 0x000fe2000cf41270 */
[----:B------:R-:W-:Y:S01]  /*792d0*/  ULDC UR6, c[0x0][0x228] ;  /* 0x00008a0000067ab9 */ /* 0x000fe20000000800 */
[----:B------:R-:W-:Y:S01]  /*792e0*/  ISETP.LT.AND P5, PT, R2, UR8, !P0 ;  /* 0x0000000802007c0c */ /* 0x000fe2000c7a1270 */
[----:B------:R-:W-:Y:S01]  /*792f0*/  VIADD R178, R0, 0x18d ;  /* 0x0000018d00b27836 */ /* 0x000fe20000000000 */
[----:B------:R-:W-:Y:S01]  /*79300*/  ISETP.GE.AND P1, PT, R6, UR4, PT ;  /* 0x0000000406007c0c */ /* 0x000fe2000bf26270 */
[----:B------:R-:W-:Y:S01]  /*79310*/  VIADD R6, R0, 0x18b ;  /* 0x0000018b00067836 */ /* 0x000fe20000000000 */
[----:B------:R-:W-:Y:S01]  /*79320*/  ULDC UR4, c[0x0][0x22c] ;  /* 0x00008b0000047ab9 */ /* 0x000fe20000000800 */
[----:B------:R-:W-:Y:S01]  /*79330*/  ULDC UR8, c[0x0][0x228] ;  /* 0x00008a0000087ab9 */ /* 0x000fe20000000800 */
[----:B---3--:R-:W-:-:S05]  /*79340*/  PRMT R7, R180, 0x7770, RZ ;  /* 0x00007770b4077816 */ /* 0x008fca00000000ff */
[----:B------:R0:W-:Y:S01]  /*79350*/  @P3 STG.E.U8 desc[UR44][R236.64], R7 ;  /* 0x00000007ec003986 */ /* 0x0001e2000c10112c */
[----:B------:R-:W-:Y:S01]  /*79360*/  ISETP.GE.AND P3, PT, R6, UR4, PT ;  /* 0x0000000406007c0c */ /* 0x000fe2000bf66270 */
[----:B------:R-:W-:Y:S01]  /*79370*/  ULDC UR4, c[0x0][0x228] ;  /* 0x00008a0000047ab9 */ /* 0x000fe20000000800 */
[C---:B------:R-:W-:Y:S02]  /*79380*/  PRMT R6, R180.reuse, 0x7772, RZ ;  /* 0x00007772b4067816 */ /* 0x040fe400000000ff */
[----:B------:R-:W-:Y:S01]  /*79390*/  ISETP.LT.AND P0, PT, R3, UR4, !P0 ;  /* 0x0000000403007c0c */ /* 0x000fe2000c701270 */
[----:B------:R-:W-:Y:S01]  /*793a0*/  ULDC UR4, c[0x0][0x22c] ;  /* 0x00008b0000047ab9 */ /* 0x000fe20000000800 */
[----:B0-----:R-:W-:-:S05]  /*793b0*/  PRMT R7, R180, 0x7771, RZ ;  /* 0x00007771b4077816 */ /* 0x001fca00000000ff */
[----:B----4-:R0:W-:Y:S04]  /*793c0*/  @P2 STG.E.U8 desc[UR44][R186.64], R7 ;  /* 0x00000007ba002986 */ /* 0x0101e8000c10112c */
[----:B------:R1:W-:Y:S01]  /*793d0*/  @P5 STG.E.U8 desc[UR44][R188.64], R6 ;  /* 0x00000006bc005986 */ /* 0x0003e2000c10112c */
[----:B------:R-:W-:Y:S01]  /*793e0*/  ISETP.LT.AND P5, PT, R2, UR6, !P1 ;  /* 0x0000000602007c0c */ /* 0x000fe2000cfa1270 */
[----:B------:R-:W-:Y:S01]  /*793f0*/  IMAD.MOV.U32 R237, RZ, RZ, R251 ;  /* 0x000000ffffed7224 */ /* 0x000fe200078e00fb */
[----:B------:R-:W-:Y:S01]  /*79400*/  PRMT R180, R180, 0x7773, RZ ;  /* 0x00007773b4b47816 */ /* 0x000fe200000000ff */
[----:B------:R-:W-:Y:S01]  /*79410*/  ULDC UR6, c[0x0][0x228] ;  /* 0x00008a0000067ab9 */ /* 0x000fe20000000800 */
[----:B0-----:R-:W-:Y:S01]  /*79420*/  PRMT R7, R181, 0x7770, RZ ;  /* 0x00007770b5077816 */ /* 0x001fe200000000ff */
[----:B------:R-:W3:Y:S01]  /*79430*/  LDL.LU.64 R186, [R1+0x4c0] ;  /* 0x0004c00001ba7983 */ /* 0x000ee20000300a00 */
[----:B-1----:R-:W-:-:S03]  /*79440*/  VIADD R6, R0, 0x18c ;  /* 0x0000018c00067836 */ /* 0x002fc60000000000 */
[----:B------:R-:W4:Y:S02]  /*79450*/  LDL.LU.64 R250, [R1+0x4b8] ;  /* 0x0004b80001fa7983 */ /* 0x000f240000300a00 */
[----:B------:R-:W-:Y:S01]  /*79460*/  ISETP.GE.AND P2, PT, R6, UR4, PT ;  /* 0x0000000406007c0c */ /* 0x000fe2000bf46270 */
[----:B------:R-:W-:Y:S01]  /*79470*/  ULDC UR4, c[0x0][0x228] ;  /* 0x00008a0000047ab9 */ /* 0x000fe20000000800 */
[----:B------:R0:W-:Y:S01]  /*79480*/  @P0 STG.E.U8 desc[UR44][R184.64], R180 ;  /* 0x000000b4b8000986 */ /* 0x0001e2000c10112c */
[----:B------:R-:W-:Y:S01]  /*79490*/  ISETP.LT.AND P6, PT, R2, UR4, !P3 ;  /* 0x0000000402007c0c */ /* 0x000fe2000dfc1270 */
[----:B------:R-:W-:Y:S02]  /*794a0*/  ULDC UR4, c[0x0][0x22c] ;  /* 0x00008b0000047ab9 */ /* 0x000fe40000000800 */
[----:B------:R-:W4:Y:S01]  /*794b0*/  LDL.LU.64 R188, [R1+0x4b0] ;  /* 0x0004b00001bc7983 */ /* 0x000f220000300a00 */
[----:B------:R-:W-:Y:S01]  /*794c0*/  ISETP.GE.AND P0, PT, R178, UR4, PT ;  /* 0x00000004b2007c0c */ /* 0x000fe2000bf06270 */
[----:B------:R-:W-:-:S02]  /*794d0*/  ULDC UR4, c[0x0][0x228] ;  /* 0x00008a0000047ab9 */ /* 0x000fc40000000800 */
[----:B0-----:R-:W4:Y:S04]  /*794e0*/  LDL.LU.64 R184, [R1+0x4a8] ;  /* 0x0004a80001b87983 */ /* 0x001f280000300a00 */
[----:B--2---:R0:W-:Y:S04]  /*794f0*/  @P5 STG.E.U8 desc[UR44][R182.64], R7 ;  /* 0x00000007b6005986 */ /* 0x0041e8000c10112c */
[----:B0-----:R-:W2:Y:S04]  /*79500*/  LDL.LU.64 R182, [R1+0x1b98] ;  /* 0x001b980001b67983 */ /* 0x001ea80000300a00 */
[----:B------:R-:W3:Y:S01]  /*79510*/  LDL.LU.64 R178, [R1+0x4d0] ;  /* 0x0004d00001b27983 */ /* 0x000ee20000300a00 */
[----:B------:R-:W-:Y:S01]  /*79520*/  ISETP.LT.AND P1, PT, R3, UR8, !P1 ;  /* 0x0000000803007c0c */ /* 0x000fe2000cf21270 */
[----:B------:R-:W-:Y:S01]  /*79530*/  ULDC UR8, c[0x0][0x228] ;  /* 0x00008a0000087ab9 */ /* 0x000fe20000000800 */
[----:B------:R-:W-:-:S02]  /*79540*/  PRMT R6, R181, 0x7771, RZ ;  /* 0x00007771b5067816 */ /* 0x000fc400000000ff */
[----:B------:R-:W-:Y:S01]  /*79550*/  ISETP.LT.AND P3, PT, R3, UR6, !P3 ;  /* 0x0000000603007c0c */ /* 0x000fe2000df61270 */
[----:B------:R-:W-:-:S08]  /*79560*/  ULDC UR6, c[0x0][0x228] ;  /* 0x00008a0000067ab9 */ /* 0x000fd00000000800 */
[----:B---3--:R0:W-:Y:S02]  /*79570*/  @P1 STG.E.U8 desc[UR44][R178.64], R6 ;  /* 0x00000006b2001986 */ /* 0x0081e4000c10112c */
[----:B0-----:R-:W-:-:S05]  /*79580*/  PRMT R6, R181, 0x7772, RZ ;  /* 0x00007772b5067816 */ /* 0x001fca00000000ff */
[----:B--2---:R0:W-:Y:S04]  /*79590*/  @P6 STG.E.U8 desc[UR44][R182.64], R6 ;  /* 0x00000006b6006986 */ /* 0x0041e8000c10112c */
[----:B0-----:R-:W2:Y:S01]  /*795a0*/  LDL.LU.64 R182, [R1+0x1b90] ;  /* 0x001b900001b67983 */ /* 0x001ea20000300a00 */
[----:B------:R-:W-:Y:S02]  /*795b0*/  PRMT R181, R181, 0x7773, RZ ;  /* 0x00007773b5b57816 */ /* 0x000fe400000000ff */
[----:B------:R-:W-:Y:S01]  /*795c0*/  ISETP.LT.AND P5, PT, R2, UR4, !P2 ;  /* 0x0000000402007c0c */ /* 0x000fe2000d7a1270 */
[----:B------:R-:W3:Y:S01]  /*795d0*/  LDL.LU.64 R178, [R1+0x4a0] ;  /* 0x0004a00001b27983 */ /* 0x000ee20000300a00 */
[----:B------:R-:W-:Y:S01]  /*795e0*/  VIADD R6, R0, 0x1f4 ;  /* 0x000001f400067836 */ /* 0x000fe20000000000 */
[----:B------:R-:W-:-:S02]  /*795f0*/  ULDC UR4, c[0x0][0x228] ;  /* 0x00008a0000047ab9 */ /* 0x000fc40000000800 */
[----:B------:R0:W-:Y:S01]  /*79600*/  @P3 STG.E.U8 desc[UR44][R186.64], R181 ;  /* 0x000000b5ba003986 */ /* 0x0001e2000c10112c */
[----:B------:R-:W-:Y:S01]  /*79610*/  ISETP.LT.AND P2, PT, R3, UR4, !P2 ;  /* 0x0000000403007c0c */ /* 0x000fe2000d741270 */
[----:B------:R-:W-:Y:S01]  /*79620*/  ULDC UR4, c[0x0][0x22c] ;  /* 0x00008b0000047ab9 */ /* 0x000fe20000000800 */
[----:B------:R-:W-:Y:S01]  /*79630*/  ISETP.LT.AND P3, PT, R2, UR6, !P0 ;  /* 0x0000000602007c0c */ /* 0x000fe2000c761270 */
[----:B------:R-:W-:Y:S01]  /*79640*/  ULDC UR6, c[0x0][0x228] ;  /* 0x00008a0000067ab9 */ /* 0x000fe20000000800 */
[----:B------:R-:W-:Y:S01]  /*79650*/  ISETP.GE.AND P1, PT, R6, UR9, PT ;  /* 0x0000000906007c0c */ /* 0x000fe2000bf26270 */
[----:B------:R-:W-:Y:S01]  /*79660*/  VIADD R6, R0, 0x18e ;  /* 0x0000018e00067836 */ /* 0x000fe20000000000 */
[----:B0-----:R-:W3:Y:S04]  /*79670*/  LDL.LU.64 R180, [R1+0x498] ;  /* 0x0004980001b47983 */ /* 0x001ee80000300a00 */
[----:B------:R-:W3:Y:S01]  /*79680*/  LDL.LU.64 R186, [R1+0x490] ;  /* 0x0004900001ba7983 */ /* 0x000ee20000300a00 */
[----:B--2---:R-:W-:-:S05]  /*79690*/  PRMT R7, R182, 0x7770, RZ ;  /* 0x00007770b6077816 */ /* 0x004fca00000000ff */
[----:B----4-:R0:W-:Y:S01]  /*796a0*/  @P5 STG.E.U8 desc[UR44][R250.64], R7 ;  /* 0x00000007fa005986 */ /* 0x0101e2000c10112c */
[----:B------:R-:W-:Y:S01]  /*796b0*/  ISETP.GE.AND P5, PT, R6, UR4, PT ;  /* 0x0000000406007c0c */ /* 0x000fe2000bfa6270 */
[----:B------:R-:W-:Y:S01]  /*796c0*/  ULDC UR4, c[0x0][0x228] ;  /* 0x00008a0000047ab9 */ /* 0x000fe20000000800 */
[C---:B------:R-:W-:Y:S02]  /*796d0*/  PRMT R6, R182.reuse, 0x7772, RZ ;  /* 0x00007772b6067816 */ /* 0x040fe400000000ff */
[----:B0-----:R-:W-:-:S05]  /*796e0*/  PRMT R7, R182, 0x7771, RZ ;  /* 0x00007771b6077816 */ /* 0x001fca00000000ff */
[----:B------:R0:W-:Y:S04]  /*796f0*/  @P2 STG.E.U8 desc[UR44][R188.64], R7 ;  /* 0x00000007bc002986 */ /* 0x0001e8000c10112c */
[----:B------:R1:W-:Y:S04]  /*79700*/  @P3 STG.E.U8 desc[UR44][R184.64], R6 ;  /* 0x00000006b8003986 */ /* 0x0003e8000c10112c */
[----:B0-----:R-:W2:Y:S04]  /*79710*/  LDL.LU.64 R188, [R1+0x488] ;  /* 0x0004880001bc7983 */ /* 0x001ea80000300a00 */
[----:B-1----:R-:W4:Y:S01]  /*79720*/  LDL.LU.64 R184, [R1+0x480] ;  /* 0x0004800001b87983 */ /* 0x002f220000300a00 */
[C---:B------:R-:W-:Y:S01]  /*79730*/  ISETP.LT.AND P0, PT, R3.reuse, UR4, !P0 ;  /* 0x0000000403007c0c */ /* 0x040fe2000c701270 */
[----:B------:R-:W-:Y:S01]  /*79740*/  ULDC UR4, c[0x0][0x228] ;  /* 0x00008a0000047ab9 */ /* 0x000fe20000000800 */
[----:B------:R-:W-:Y:S01]  /*79750*/  VIADD R6, R0, 0x18f ;  /* 0x0000018f00067836 */ /* 0x000fe20000000000 */
[----:B------:R-:W-:Y:S01]  /*79760*/  ISETP.LT.AND P3, PT, R2, UR4, !P5 ;  /* 0x0000000402007c0c */ /* 0x000fe2000ef61270 */
[----:B------:R-:W-:Y:S01]  /*79770*/  ULDC UR4, c[0x0][0x22c] ;  /* 0x00008b0000047ab9 */ /* 0x000fe20000000800 */
[----:B------:R-:W-:Y:S01]  /*79780*/  PRMT R182, R182, 0x7773, RZ ;  /* 0x00007773b6b67816 */ /* 0x000fe200000000ff */
[----:B------:R-:W4:Y:S01]  /*79790*/  LDL.LU R251, [R1] ;  /* 0x0000000001fb7983 */ /* 0x000f220000300800 */
[----:B------:R-:W-:Y:S01]  /*797a0*/  ISETP.GE.AND P2, PT, R6, UR4, PT ;  /* 0x0000000406007c0c */ /* 0x000fe2000bf46270 */
[----:B------:R-:W-:Y:S01]  /*797b0*/  VIADD R6, R0, 0x190 ;  /* 0x0000019000067836 */ /* 0x000fe20000000000 */
[----:B------:R-:W-:Y:S01]  /*797c0*/  ISETP.LT.AND P5, PT, R3, UR6, !P5 ;  /* 0x0000000603007c0c */ /* 0x000fe2000efa1270 */
[----:B------:R-:W-:Y:S01]  /*797d0*/  ULDC UR4, c[0x0][0x22c] ;  /* 0x00008b0000047ab9 */ /* 0x000fe20000000800 */
[C---:B------:R-:W-:Y:S01]  /*797e0*/  PRMT R7, R183.reuse, 0x7770, RZ ;  /* 0x00007770b7077816 */ /* 0x040fe200000000ff */
[----:B------:R-:W-:Y:S01]  /*797f0*/  ULDC UR6, c[0x0][0x228] ;  /* 0x00008a0000067ab9 */ /* 0x000fe20000000800 */
[----:B---3--:R0:W-:Y:S01]  /*79800*/  @P0 STG.E.U8 desc[UR44][R178.64], R182 ;  /* 0x000000b6b2000986 */ /* 0x0081e2000c10112c */
[----:B------:R-:W-:Y:S01]  /*79810*/  ISETP.GE.AND P0, PT, R6, UR4, PT ;  /* 0x0000000406007c0c */ /* 0x000fe2000bf06270 */
[----:B------:R-:W-:Y:S01]  /*79820*/  ULDC UR4, c[0x0][0x228] ;  /* 0x00008a0000047ab9 */ /* 0x000fe20000000800 */
[----:B------:R-:W-:Y:S01]  /*79830*/  PRMT R6, R183, 0x7771, RZ ;  /* 0x00007771b7067816 */ /* 0x000fe200000000ff */
[----:B------:R1:W-:Y:S01]  /*79840*/  @P3 STG.E.U8 desc[UR44][R180.64], R7 ;  /* 0x00000007b4003986 */ /* 0x0003e2000c10112c */
[----:B------:R-:W-:Y:S01]  /*79850*/  ISETP.LT.AND P3, PT, R2, UR4, !P2 ;  /* 0x0000000402007c0c */ /* 0x000fe2000d761270 */
[----:B------:R-:W-:Y:S01]  /*79860*/  ULDC UR4, c[0x0][0x22c] ;  /* 0x00008b0000047ab9 */ /* 0x000fe20000000800 */
[----:B------:R-:W-:Y:S01]  /*79870*/  ISETP.LT.AND P2, PT, R3, UR6, !P2 ;  /* 0x0000000603007c0c */ /* 0x000fe2000d741270 */
[----:B------:R-:W-:Y:S01]  /*79880*/  ULDC UR6, c[0x0][0x228] ;  /* 0x00008a0000067ab9 */ /* 0x000fe20000000800 */
[----:B0-----:R-:W3:Y:S04]  /*79890*/  LDL.LU.64 R178, [R1+0x478] ;  /* 0x0004780001b27983 */ /* 0x001ee80000300a00 */
[----:B------:R0:W-:Y:S01]  /*798a0*/  @P5 STG.E.U8 desc[UR44][R186.64], R6 ;  /* 0x00000006ba005986 */ /* 0x0001e2000c10112c */
[----:B-1----:R-:W-:-:S02]  /*798b0*/  PRMT R7, R183, 0x7772, RZ ;  /* 0x00007772b7077816 */ /* 0x002fc400000000ff */
[----:B------:R-:W-:Y:S01]  /*798c0*/  PRMT R183, R183, 0x7773, RZ ;  /* 0x00007773b7b77816 */ /* 0x000fe200000000ff */
[----:B0-----:R-:W3:Y:S04]  /*798d0*/  LDL.LU.64 R186, [R1+0x470] ;  /* 0x0004700001ba7983 */ /* 0x001ee80000300a00 */
[----:B--2---:R0:W-:Y:S04]  /*798e0*/  @P3 STG.E.U8 desc[UR44][R188.64], R7 ;  /* 0x00000007bc003986 */ /* 0x0041e8000c10112c */
[----:B----4-:R1:W-:Y:S04]  /*798f0*/  @P2 STG.E.U8 desc[UR44][R184.64], R183 ;  /* 0x000000b7b8002986 */ /* 0x0103e8000c10112c */
[----:B0-----:R-:W2:Y:S04]  /*79900*/  LDL.LU.64 R188, [R1+0x460] ;  /* 0x0004600001bc7983 */ /* 0x001ea80000300a00 */
[----:B------:R-:W4:Y:S04]  /*79910*/  LDL.LU.64 R180, [R1+0x458] ;  /* 0x0004580001b47983 */ /* 0x000f280000300a00 */
[----:B-1----:R-:W2:Y:S04]  /*79920*/  LDL.LU.64 R182, [R1+0x468] ;  /* 0x0004680001b67983 */ /* 0x002ea80000300a00 */
[----:B------:R-:W4:Y:S01]  /*79930*/  LDL.LU.64 R184, [R1+0x450] ;  /* 0x0004500001b87983 */ /* 0x000f220000300a00 */
[----:B------:R-:W-:Y:S01]  /*79940*/  VIADD R6, R0, 0x191 ;  /* 0x0000019100067836 */ /* 0x000fe20000000000 */
[----:B------:R-:W-:Y:S01]  /*79950*/  ISETP.LT.AND P6, PT, R2, UR8, !P0 ;  /* 0x0000000802007c0c */ /* 0x000fe2000c7c1270 */
[----:B------:R-:W-:Y:S01]  /*79960*/  VIADD R7, R0, 0x193 ;  /* 0x0000019300077836 */ /* 0x000fe20000000000 */
[----:B------:R-:W-:-:S02]  /*79970*/  ULDC UR8, c[0x0][0x228] ;  /* 0x00008a0000087ab9 */ /* 0x000fc40000000800 */
[----:B------:R-:W-:Y:S01]  /*79980*/  ISETP.GE.AND P5, PT, R6, UR4, PT ;  /* 0x0000000406007c0c */ /* 0x000fe2000bfa6270 */
[----:B------:R-:W-:Y:S01]  /*79990*/  VIADD R6, R0, 0x192 ;  /* 0x0000019200067836 */ /* 0x000fe20000000000 */
[----:B------:R-:W-:-:S04]  /*799a0*/  ULDC UR4, c[0x0][0x22c] ;  /* 0x00008b0000047ab9 */ /* 0x000fc80000000800 */
[----:B------:R-:W-:Y:S01]  /*799b0*/  ISETP.GE.AND P3, PT, R6, UR4, PT ;  /* 0x0000000406007c0c */ /* 0x000fe2000bf66270 */
[----:B------:R-:W-:Y:S02]  /*799c0*/  ULDC UR4, c[0x0][0x228] ;  /* 0x00008a0000047ab9 */ /* 0x000fe40000000800 */
[----:B------:R-:W-:Y:S01]  /*799d0*/  ISETP.LT.AND P0, PT, R3, UR4, !P0 ;  /* 0x0000000403007c0c */ /* 0x000fe2000c701270 */
[----:B------:R-:W-:Y:S01]  /*799e0*/  ULDC UR4, c[0x0][0x22c] ;  /* 0x00008b0000047ab9 */ /* 0x000fe20000000800 */
[----:B------:R-:W-:-:S05]  /*799f0*/  PRMT R6, R251, 0x7770, RZ ;  /* 0x00007770fb067816 */ /* 0x000fca00000000ff */
[----:B---3--:R0:W-:Y:S01]  /*79a00*/  @P6 STG.E.U8 desc[UR44][R178.64], R6 ;  /* 0x00000006b2006986 */ /* 0x0081e2000c10112c */
[----:B------:R-:W-:Y:S01]  /*79a10*/  ISETP.LT.AND P6, PT, R2, UR6, !P5 ;  /* 0x0000000602007c0c */ /* 0x000fe2000efc1270 */
[----:B------:R-:W-:Y:S01]  /*79a20*/  ULDC UR6, c[0x0][0x228] ;  /* 0x00008a0000067ab9 */ /* 0x000fe20000000800 */
[----:B------:R-:W-:Y:S01]  /*79a30*/  ISETP.GE.AND P2, PT, R7, UR4, PT ;  /* 0x0000000407007c0c */ /* 0x000fe2000bf46270 */
[----:B------:R-:W-:Y:S01]  /*79a40*/  ULDC UR4, c[0x0][0x228] ;  /* 0x00008a0000047ab9 */ /* 0x000fe20000000800 */
[----:B0-----:R-:W-:-:S05]  /*79a50*/  PRMT R6, R251, 0x7771, RZ ;  /* 0x00007771fb067816 */ /* 0x001fca00000000ff */
[----:B------:R0:W-:Y:S01]  /*79a60*/  @P0 STG.E.U8 desc[UR44][R186.64], R6 ;  /* 0x00000006ba000986 */ /* 0x0001e2000c10112c */
[----:B------:R-:W-:Y:S01]  /*79a70*/  PRMT R7, R251, 0x7772, RZ ;  /* 0x00007772fb077816 */ /* 0x000fe200000000ff */
[----:B------:R-:W-:Y:S01]  /*79a80*/  VIADD R178, R0, 0x194 ;  /* 0x0000019400b27836 */ /* 0x000fe20000000000 */
[C---:B------:R-:W-:Y:S01]  /*79a90*/  ISETP.LT.AND P5, PT, R3.reuse, UR6, !P5 ;  /* 0x0000000603007c0c */ /* 0x040fe2000efa1270 */
[----:B------:R-:W-:Y:S01]  /*79aa0*/  ULDC UR6, c[0x0][0x228] ;  /* 0x00008a0000067ab9 */ /* 0x000fe20000000800 */
[----:B------:R-:W-:Y:S01]  /*79ab0*/  ISETP.LT.AND P0, PT, R2, UR4, !P3 ;  /* 0x0000000402007c0c */ /* 0x000fe2000df01270 */
[----:B------:R-:W-:Y:S01]  /*79ac0*/  ULDC UR4, c[0x0][0x22c] ;  /* 0x00008b0000047ab9 */ /* 0x000fe20000000800 */
[----:B0-----:R-:W3:Y:S04]  /*79ad0*/  LDL.LU.64 R186, [R1+0x448] ;  /* 0x0004480001ba7983 */ /* 0x001ee80000300a00 */
[----:B------:R-:W3:Y:S01]  /*79ae0*/  LDL.LU R250, [R1+0x8] ;  /* 0x0000080001fa7983 */ /* 0x000ee20000300800 */
[----:B------:R-:W-:Y:S01]  /*79af0*/  ISETP.LT.AND P3, PT, R3, UR6, !P3 ;  /* 0x0000000603007c0c */ /* 0x000fe2000df61270 */
[----:B------:R-:W-:Y:S01]  /*79b00*/  ULDC UR6, c[0x0][0x228] ;  /* 0x00008a0000067ab9 */ /* 0x000fe20000000800 */
[----:B------:R-:W-:Y:S01]  /*79b10*/  PRMT R6, R251, 0x7773, RZ ;  /* 0x00007773fb067816 */ /* 0x000fe200000000ff */
[----:B--2---:R0:W-:Y:S01]  /*79b20*/  @P6 STG.E.U8 desc[UR44][R182.64], R7 ;  /* 0x00000007b6006986 */ /* 0x0041e2000c10112c */
[----:B------:R-:W-:Y:S01]  /*79b30*/  ISETP.GE.AND P6, PT, R178, UR4, PT ;  /* 0x00000004b2007c0c */ /* 0x000fe2000bfc6270 */
[----:B------:R-:W-:-:S02]  /*79b40*/  ULDC UR4, c[0x0][0x228] ;  /* 0x00008a0000047ab9 */ /* 0x000fc40000000800 */
[----:B0-----:R-:W2:Y:S04]  /*79b50*/  LDL.LU.64 R182, [R1+0x438] ;  /* 0x0004380001b67983 */ /* 0x001ea80000300a00 */
[----:B------:R-:W2:Y:S01]  /*79b60*/  LDL.LU.64 R178, [R1+0x440] ;  /* 0x0004400001b27983 */ /* 0x000ea20000300a00 */
[----:B------:R-:W-:-:S03]  /*79b70*/  PRMT R7, R237, 0x7770, RZ ;  /* 0x00007770ed077816 */ /* 0x000fc600000000ff */
[----:B------:R0:W-:Y:S04]  /*79b80*/  @P5 STG.E.U8 desc[UR44][R188.64], R6 ;  /* 0x00000006bc005986 */ /* 0x0001e8000c10112c */
[----:B----4-:R1:W-:Y:S01]  /*79b90*/  @P0 STG.E.U8 desc[UR44][R180.64], R7 ;  /* 0x00000007b4000986 */ /* 0x0103e2000c10112c */
[----:B0-----:R-:W-:-:S03]  /*79ba0*/  PRMT R6, R237, 0x7771, RZ ;  /* 0x00007771ed067816 */ /* 0x001fc600000000ff */
[----:B------:R-:W4:Y:S04]  /*79bb0*/  LDL.LU.64 R188, [R1+0x1b88] ;  /* 0x001b880001bc7983 */ /* 0x000f280000300a00 */
[----:B------:R0:W-:Y:S04]  /*79bc0*/  @P3 STG.E.U8 desc[UR44][R184.64], R6 ;  /* 0x00000006b8003986 */ /* 0x0001e8000c10112c */
[----:B-1----:R-:W4:Y:S04]  /*79bd0*/  LDL.LU.64 R180, [R1+0x430] ;  /* 0x0004300001b47983 */ /* 0x002f280000300a00 */
[----:B0-----:R-:W4:Y:S01]  /*79be0*/  LDL.LU.64 R184, [R1+0x428] ;  /* 0x0004280001b87983 */ /* 0x001f220000300a00 */
[----:B------:R-:W-:Y:S01]  /*79bf0*/  ISETP.LT.AND P0, PT, R2, UR4, !P2 ;  /* 0x0000000402007c0c */ /* 0x000fe2000d701270 */
[----:B------:R-:W-:Y:S01]  /*79c00*/  VIADD R6, R0, 0x195 ;  /* 0x0000019500067836 */ /* 0x000fe20000000000 */
[----:B------:R-:W-:Y:S01]  /*79c10*/  PRMT R7, R237, 0x7772, RZ ;  /* 0x00007772ed077816 */ /* 0x000fe200000000ff */
[----:B------:R-:W-:Y:S01]  /*79c20*/  ULDC UR4, c[0x0][0x22c] ;  /* 0x00008b0000047ab9 */ /* 0x000fe20000000800 */
[----:B------:R-:W-:Y:S01]  /*79c30*/  ISETP.LT.AND P2, PT, R3, UR6, !P2 ;  /* 0x0000000603007c0c */ /* 0x000fe2000d741270 */
[----:B------:R-:W-:Y:S01]  /*79c40*/  ULDC UR6, c[0x0][0x228] ;  /* 0x00008a0000067ab9 */ /* 0x000fe20000000800 */
[----:B------:R-:W-:Y:S01]  /*79c50*/  ISETP.LT.AND P5, PT, R2, UR8, !P6 ;  /* 0x0000000802007c0c */ /* 0x000fe2000f7a1270 */
[----:B------:R-:W4:Y:S01]  /*79c60*/  LDL.LU R251, [R1+0xc] ;  /* 0x00000c0001fb7983 */ /* 0x000f220000300800 */
[----:B------:R-:W-:Y:S01]  /*79c70*/  ISETP.GE.AND P3, PT, R6, UR4, PT ;  /* 0x0000000406007c0c */ /* 0x000fe2000bf66270 */
[----:B------:R-:W-:Y:S01]  /*79c80*/  VIADD R6, R0, 0x196 ;  /* 0x0000019600067836 */ /* 0x000fe20000000000 */
[----:B------:R-:W-:Y:S01]  /*79c90*/  ULDC UR4, c[0x0][0x22c] ;  /* 0x00008b0000047ab9 */ /* 0x000fe20000000800 */
[----:B------:R-:W-:-:S02]  /*79ca0*/  ULDC UR8, c[0x0][0x228] ;  /* 0x00008a0000087ab9 */ /* 0x000fc40000000800 */
[----:B---3--:R0:W-:Y:S01]  /*79cb0*/  @P0 STG.E.U8 desc[UR44][R186.64], R7 ;  /* 0x00000007ba000986 */ /* 0x0081e2000c10112c */
[----:B------:R-:W-:Y:S01]  /*79cc0*/  ISETP.GE.AND P0, PT, R6, UR4, PT ;  /* 0x0000000406007c0c */ /* 0x000fe2000bf06270 */
[----:B------:R-:W-:Y:S01]  /*79cd0*/  ULDC UR4, c[0x0][0x228] ;  /* 0x00008a0000047ab9 */ /* 0x000fe20000000800 */
[----:B------:R-:W-:Y:S01]  /*79ce0*/  PRMT R6, R250, 0x7770, RZ ;  /* 0x00007770fa067816 */ /* 0x000fe200000000ff */
[----:B0-----:R-:W-:Y:S01]  /*79cf0*/  IMAD.MOV.U32 R7, RZ, RZ, R237 ;  /* 0x000000ffff077224 */ /* 0x001fe200078e00ed */
[----:B------:R-:W-:Y:S01]  /*79d00*/  ISETP.LT.AND P6, PT, R3, UR4, !P6 ;  /* 0x0000000403007c0c */ /* 0x000fe2000f7c1270 */
[----:B------:R-:W-:Y:S01]  /*79d10*/  ULDC UR4, c[0x0][0x22c] ;  /* 0x00008b0000047ab9 */ /* 0x000fe20000000800 */
[----:B------:R-:W3:Y:S02]  /*79d20*/  LDL.LU.64 R236, [R1+0x420] ;  /* 0x0004200001ec7983 */ /* 0x000ee40000300a00 */
[----:B------:R-:W-:Y:S02]  /*79d30*/  PRMT R7, R7, 0x7773, RZ ;  /* 0x0000777307077816 */ /* 0x000fe400000000ff */
[----:B------:R-:W3:Y:S04]  /*79d40*/  LDL.LU.64 R186, [R1+0x418] ;  /* 0x0004180001ba7983 */ /* 0x000ee80000300a00 */
[----:B--2---:R0:W-:Y:S04]  /*79d50*/  @P2 STG.E.U8 desc[UR44][R178.64], R7 ;  /* 0x00000007b2002986 */ /* 0x0041e8000c10112c */
[----:B------:R1:W-:Y:S01]  /*79d60*/  @P5 STG.E.U8 desc[UR44][R182.64], R6 ;  /* 0x00000006b6005986 */ /* 0x0003e2000c10112c */
[----:B------:R-:W-:Y:S01]  /*79d70*/  ISETP.LT.AND P5, PT, R2, UR6, !P3 ;  /* 0x0000000602007c0c */ /* 0x000fe2000dfa1270 */
[----:B------:R-:W-:Y:S01]  /*79d80*/  ULDC UR6, c[0x0][0x228] ;  /* 0x00008a0000067ab9 */ /* 0x000fe20000000800 */
[----:B0-----:R-:W-:Y:S01]  /*79d90*/  VIADD R7, R0, 0x197 ;  /* 0x0000019700077836 */ /* 0x001fe20000000000 */
[C---:B-1----:R-:W-:Y:S01]  /*79da0*/  PRMT R6, R250.reuse, 0x7771, RZ ;  /* 0x00007771fa067816 */ /* 0x042fe200000000ff */
[----:B------:R-:W2:Y:S03]  /*79db0*/  LDL.LU.64 R182, [R1+0x408] ;  /* 0x0004080001b67983 */ /* 0x000ea60000300a00 */
[----:B------:R-:W-:Y:S01]  /*79dc0*/  ISETP.GE.AND P2, PT, R7, UR4, PT ;  /* 0x0000000407007c0c */ /* 0x000fe2000bf46270 */
[----:B------:R-:W-:Y:S01]  /*79dd0*/  ULDC UR4, c[0x0][0x228] ;  /* 0x00008a0000047ab9 */ /* 0x000fe20000000800 */
[----:B------:R-:W-:Y:S01]  /*79de0*/  PRMT R7, R250, 0x7772, RZ ;  /* 0x00007772fa077816 */ /* 0x000fe200000000ff */
[----:B----4-:R0:W-:Y:S04]  /*79df0*/  @P6 STG.E.U8 desc[UR44][R180.64], R6 ;  /* 0x00000006b4006986 */ /* 0x0101e8000c10112c */
[----:B------:R1:W-:Y:S04]  /*79e00*/  @P5 STG.E.U8 desc[UR44][R184.64], R7 ;  /* 0x00000007b8005986 */ /* 0x0003e8000c10112c */
[----:B0-----:R-:W4:Y:S04]  /*79e10*/  LDL.LU.64 R180, [R1+0x3f8] ;  /* 0x0003f80001b47983 */ /* 0x001f280000300a00 */
[----:B-1----:R-:W2:Y:S01]  /*79e20*/  LDL.LU.64 R184, [R1+0x1b80] ;  /* 0x001b800001b87983 */ /* 0x002ea20000300a00 */
[C---:B------:R-:W-:Y:S01]  /*79e30*/  ISETP.LT.AND P3, PT, R3.reuse, UR6, !P3 ;  /* 0x0000000603007c0c */ /* 0x040fe2000df61270 */
[----:B------:R-:W-:Y:S01]  /*79e40*/  ULDC UR6, c[0x0][0x228] ;  /* 0x00008a0000067ab9 */ /* 0x000fe20000000800 */
[----:B------:R-:W-:Y:S01]  /*79e50*/  ISETP.LT.AND P6, PT, R2, UR4, !P0 ;  /* 0x0000000402007c0c */ /* 0x000fe2000c7c1270 */
[----:B------:R-:W-:Y:S01]  /*79e60*/  VIADD R178, R0, 0x198 ;  /* 0x0000019800b27836 */ /* 0x000fe20000000000 */
[----:B------:R-:W-:Y:S01]  /*79e70*/  ISETP.LT.AND P0, PT, R3, UR6, !P0 ;  /* 0x0000000603007c0c */ /* 0x000fe2000c701270 */
[----:B------:R-:W-:Y:S01]  /*79e80*/  ULDC UR4, c[0x0][0x22c] ;  /* 0x00008b0000047ab9 */ /* 0x000fe20000000800 */
[----:B------:R-:W-:Y:S01]  /*79e90*/  PRMT R6, R250, 0x7773, RZ ;  /* 0x00007773fa067816 */ /* 0x000fe200000000ff */
[----:B------:R-:W-:Y:S01]  /*79ea0*/  ULDC UR6, c[0x0][0x228] ;  /* 0x00008a0000067ab9 */ /* 0x000fe20000000800 */
[----:B------:R-:W-:-:S02]  /*79eb0*/  PRMT R7, R251, 0x7770, RZ ;  /* 0x00007770fb077816 */ /* 0x000fc400000000ff */
[----:B------:R-:W-:Y:S01]  /*79ec0*/  ISETP.GE.AND P5, PT, R178, UR4, PT ;  /* 0x00000004b2007c0c */ /* 0x000fe2000bfa6270 */
[----:B------:R-:W-:Y:S01]  /*79ed0*/  ULDC UR4, c[0x0][0x228] ;  /* 0x00008a0000047ab9 */ /* 0x000fe20000000800 */
[----:B------:R-:W4:Y:S04]  /*79ee0*/  LDL.LU.64 R178, [R1+0x400] ;  /* 0x0004000001b27983 */ /* 0x000f280000300a00 */
[----:B---3--:R0:W-:Y:S04]  /*79ef0*/  @P3 STG.E.U8 desc[UR44][R236.64], R6 ;  /* 0x00000006ec003986 */ /* 0x0081e8000c10112c */
[----:B------:R-:W-:Y:S01]  /*79f00*/  @P6 STG.E.U8 desc[UR44][R186.64], R7 ;  /* 0x00000007ba006986 */ /* 0x000fe2000c10112c */
[----:B0-----:R-:W-:-:S03]  /*79f10*/  PRMT R6, R251, 0x7771, RZ ;  /* 0x00007771fb067816 */ /* 0x001fc600000000ff */
[----:B------:R-:W3:Y:S04]  /*79f20*/  LDL.LU.64 R236, [R1+0x3f0] ;  /* 0x0003f00001ec7983 */ /* 0x000ee80000300a00 */
[----:B--2---:R0:W-:Y:S04]  /*79f30*/  @P0 STG.E.U8 desc[UR44][R184.64], R6 ;  /* 0x00000006b8000986 */ /* 0x0041e8000c10112c */
[----:B0-----:R-:W2:Y:S04]  /*79f40*/  LDL.LU.64 R184, [R1+0x1b78] ;  /* 0x001b780001b87983 */ /* 0x001ea80000300a00 */
[----:B------:R-:W3:Y:S01]  /*79f50*/  LDL.LU.64 R186, [R1+0x3e8] ;  /* 0x0003e80001ba7983 */ /* 0x000ee20000300a00 */
[----:B------:R-:W-:Y:S01]  /*79f60*/  ISETP.LT.AND P3, PT, R2, UR4, !P2 ;  /* 0x0000000402007c0c */ /* 0x000fe2000d761270 */
[----:B------:R-:W-:Y:S01]  /*79f70*/  VIADD R6, R0, 0x199 ;  /* 0x0000019900067836 */ /* 0x000fe20000000000 */
[----:B------:R-:W-:Y:S01]  /*79f80*/  ULDC UR4, c[0x0][0x22c] ;  /* 0x00008b0000047ab9 */ /* 0x000fe20000000800 */
[----:B------:R-:W-:Y:S01]  /*79f90*/  ISETP.LT.AND P2, PT, R3, UR6, !P2 ;  /* 0x0000000603007c0c */ /* 0x000fe2000d741270 */
[----:B------:R-:W-:Y:S01]  /*79fa0*/  ULDC UR6, c[0x0][0x228] ;  /* 0x00008a0000067ab9 */ /* 0x000fe20000000800 */
[----:B------:R-:W-:-:S02]  /*79fb0*/  PRMT R7, R251, 0x7772, RZ ;  /* 0x00007772fb077816 */ /* 0x000fc400000000ff */
[----:B------:R-:W-:Y:S01]  /*79fc0*/  ISETP.GE.AND P0, PT, R6, UR4, PT ;  /* 0x0000000406007c0c */ /* 0x000fe2000bf06270 */
[----:B------:R-:W-:Y:S01]  /*79fd0*/  VIADD R6, R0, 0x19a ;  /* 0x0000019a00067836 */ /* 0x000fe20000000000 */
[----:B------:R-:W-:Y:S01]  /*79fe0*/  ISETP.LT.AND P6, PT, R2, UR8, !P5 ;  /* 0x0000000802007c0c */ /* 0x000fe2000efc1270 */
[----:B------:R-:W-:Y:S01]  /*79ff0*/  ULDC UR4, c[0x0][0x22c] ;  /* 0x00008b0000047ab9 */ /* 0x000fe20000000800 */
[----:B------:R-:W-:Y:S02]  /*7a000*/  ULDC UR8, c[0x0][0x228] ;  /* 0x00008a0000087ab9 */ /* 0x000fe40000000800 */
[----:B------:R0:W-:Y:S01]  /*7a010*/  @P3 STG.E.U8 desc[UR44][R182.64], R7 ;  /* 0x00000007b6003986 */ /* 0x0001e2000c10112c */
[----:B------:R-:W-:Y:S01]  /*7a020*/  ISETP.GE.AND P3, PT, R6, UR4, PT ;  /* 0x0000000406007c0c */ /* 0x000fe2000bf66270 */
[----:B------:R-:W-:Y:S02]  /*7a030*/  ULDC UR4, c[0x0][0x228] ;  /* 0x00008a0000047ab9 */ /* 0x000fe40000000800 */
[----:B------:R-:W-:Y:S01]  /*7a040*/  ISETP.LT.AND P5, PT, R3, UR4, !P5 ;  /* 0x0000000403007c0c */ /* 0x000fe2000efa1270 */
[----:B------:R-:W-:Y:S01]  /*7a050*/  ULDC UR4, c[0x0][0x22c] ;  /* 0x00008b0000047ab9 */ /* 0x000fe20000000800 */
[----:B0-----:R-:W-:Y:S01]  /*7a060*/  PRMT R7, R251, 0x7773, RZ ;  /* 0x00007773fb077816 */ /* 0x001fe200000000ff */
[----:B------:R-:W3:Y:S04]  /*7a070*/  LDL.LU.64 R182, [R1+0x3e0] ;  /* 0x0003e00001b67983 */ /* 0x000ee80000300a00 */
[----:B----4-:R0:W-:Y:S04]  /*7a080*/  @P2 STG.E.U8 desc[UR44][R178.64], R7 ;  /* 0x00000007b2002986 */ /* 0x0101e8000c10112c */
[----:B------:R-:W4:Y:S01]  /*7a090*/  LDL.LU.64 R250, [R1+0x3d8] ;  /* 0x0003d80001fa7983 */ /* 0x000f220000300a00 */
[----:B--2---:R-:W-:-:S05]  /*7a0a0*/  PRMT R6, R184, 0x7770, RZ ;  /* 0x00007770b8067816 */ /* 0x004fca00000000ff */
[----:B------:R1:W-:Y:S01]  /*7a0b0*/  @P6 STG.E.U8 desc[UR44][R180.64], R6 ;  /* 0x00000006b4006986 */ /* 0x0003e2000c10112c */
[----:B------:R-:W-:Y:S01]  /*7a0c0*/  ISETP.LT.AND P6, PT, R2, UR6, !P0 ;  /* 0x0000000602007c0c */ /* 0x000fe2000c7c1270 */
[----:B0-----:R-:W-:Y:S01]  /*7a0d0*/  VIADD R7, R0, 0x19b ;  /* 0x0000019b00077836 */ /* 0x001fe20000000000 */
[----:B------:R-:W-:Y:S01]  /*7a0e0*/  ULDC UR6, c[0x0][0x228] ;  /* 0x00008a0000067ab9 */ /* 0x000fe20000000800 */
[----:B-1----:R-:W-:-:S05]  /*7a0f0*/  PRMT R6, R184, 0x7771, RZ ;  /* 0x00007771b8067816 */ /* 0x002fca00000000ff */
[----:B---3--:R0:W-:Y:S02]  /*7a100*/  @P5 STG.E.U8 desc[UR44][R236.64], R6 ;  /* 0x00000006ec005986 */ /* 0x0081e4000c10112c */
[----:B0-----:R-:W-:Y:S02]  /*7a110*/  PRMT R6, R184, 0x7772, RZ ;  /* 0x00007772b8067816 */ /* 0x001fe400000000ff */
[----:B------:R-:W2:Y:S04]  /*7a120*/  LDL.LU.64 R236, [R1+0x3c8] ;  /* 0x0003c80001ec7983 */ /* 0x000ea80000300a00 */
[----:B------:R-:W3:Y:S04]  /*7a130*/  LDL.LU.64 R178, [R1+0x3c0] ;  /* 0x0003c00001b27983 */ /* 0x000ee80000300a00 */
[----:B------:R-:W3:Y:S04]  /*7a140*/  LDL.LU.64 R180, [R1+0x3b8] ;  /* 0x0003b80001b47983 */ /* 0x000ee80000300a00 */
[----:B------:R0:W-:Y:S04]  /*7a150*/  @P6 STG.E.U8 desc[UR44][R186.64], R6 ;  /* 0x00000006ba006986 */ /* 0x0001e8000c10112c */
[----:B0-----:R-:W2:Y:S01]  /*7a160*/  LDL.LU.64 R186, [R1+0x1b70] ;  /* 0x001b700001ba7983 */ /* 0x001ea20000300a00 */
[----:B------:R-:W-:Y:S01]  /*7a170*/  ISETP.GE.AND P2, PT, R7, UR4, PT ;  /* 0x0000000407007c0c */ /* 0x000fe2000bf46270 */
[----:B------:R-:W-:Y:S01]  /*7a180*/  ULDC UR4, c[0x0][0x228] ;  /* 0x00008a0000047ab9 */ /* 0x000fe20000000800 */
        /* <DEDUP_REMOVED lines=8> */
[----:B------:R-:W-:Y:S01]  /*7a210*/  ISETP.GE.AND P6, PT, R7, UR4, PT ;  /* 0x0000000407007c0c */ /* 0x000fe2000bfc6270 */
[----:B------:R-:W-:Y:S01]  /*7a220*/  ULDC UR4, c[0x0][0x228] ;  /* 0x00008a0000047ab9 */ /* 0x000fe20000000800 */
[----:B------:R-:W-:-:S02]  /*7a230*/  PRMT R7, R185, 0x7770, RZ ;  /* 0x00007770b9077816 */ /* 0x000fc400000000ff */
[----:B------:R-:W-:Y:S01]  /*7a240*/  PRMT R6, R185, 0x7771, RZ ;  /* 0x00007771b9067816 */ /* 0x000fe200000000ff */
[----:B------:R-:W-:Y:S04]  /*7a250*/  @P0 STG.E.U8 desc[UR44][R182.64], R184 ;  /* 0x000000b8b6000986 */ /* 0x000fe8000c10112c */
[----:B----4-:R0:W-:Y:S04]  /*7a260*/  @P5 STG.E.U8 desc[UR44][R250.64], R7 ;  /* 0x00000007fa005986 */ /* 0x0101e8000c10112c */
[----:B0-----:R-:W4:Y:S01]  /*7a270*/  LDL.LU.64 R250, [R1+0x3b0] ;  /* 0x0003b00001fa7983 */ /* 0x001f220000300a00 */
[----:B------:R-:W-:Y:S01]  /*7a280*/  ISETP.LT.AND P0, PT, R2, UR4, !P2 ;  /* 0x0000000402007c0c */ /* 0x000fe2000d701270 */
[----:B------:R-:W-:Y:S01]  /*7a290*/  ULDC UR4, c[0x0][0x22c] ;  /* 0x00008b0000047ab9 */ /* 0x000fe20000000800 */
[----:B------:R-:W-:Y:S01]  /*7a2a0*/  ISETP.LT.AND P2, PT, R3, UR6, !P2 ;  /* 0x0000000603007c0c */ /* 0x000fe2000d741270 */
[----:B------:R-:W-:Y:S01]  /*7a2b0*/  ULDC UR6, c[0x0][0x228] ;  /* 0x00008a0000067ab9 */ /* 0x000fe20000000800 */
[----:B--2---:R0:W-:Y:S04]  /*7a2c0*/  @P3 STG.E.U8 desc[UR44][R186.64], R6 ;  /* 0x00000006ba003986 */ /* 0x0041e8000c10112c */
[----:B0-----:R-:W2:Y:S01]  /*7a2d0*/  LDL.LU.64 R186, [R1+0x1b68] ;  /* 0x001b680001ba7983 */ /* 0x001ea20000300a00 */
[----:B------:R-:W-:-:S02]  /*7a2e0*/  PRMT R7, R185, 0x7772, RZ ;  /* 0x00007772b9077816 */ /* 0x000fc400000000ff */
[----:B------:R-:W-:Y:S01]  /*7a2f0*/  PRMT R185, R185, 0x7773, RZ ;  /* 0x00007773b9b97816 */ /* 0x000fe200000000ff */
[----:B------:R-:W4:Y:S04]  /*7a300*/  LDL.LU.64 R182, [R1+0x3a0] ;  /* 0x0003a00001b67983 */ /* 0x000f280000300a00 */
[----:B------:R0:W-:Y:S04]  /*7a310*/  @P0 STG.E.U8 desc[UR44][R236.64], R7 ;  /* 0x00000007ec000986 */ /* 0x0001e8000c10112c */
[----:B---3--:R1:W-:Y:S04]  /*7a320*/  @P2 STG.E.U8 desc[UR44][R178.64], R185 ;  /* 0x000000b9b2002986 */ /* 0x0083e8000c10112c */
[----:B0-----:R-:W3:Y:S04]  /*7a330*/  LDL.LU.64 R236, [R1+0x398] ;  /* 0x0003980001ec7983 */ /* 0x001ee80000300a00 */
[----:B-1----:R-:W3:Y:S01]  /*7a340*/  LDL.LU.64 R184, [R1+0x3a8] ;  /* 0x0003a80001b87983 */ /* 0x002ee20000300a00 */
        /* <DEDUP_REMOVED lines=11> */
[----:B--2---:R-:W-:-:S05]  /*7a400*/  PRMT R6, R186, 0x7770, RZ ;  /* 0x00007770ba067816 */ /* 0x004fca00000000ff */
[----:B------:R0:W-:Y:S02]  /*7a410*/  @P5 STG.E.U8 desc[UR44][R180.64], R6 ;  /* 0x00000006b4005986 */ /* 0x0001e4000c10112c */
[----:B0-----:R-:W-:-:S05]  /*7a420*/  PRMT R6, R186, 0x7771, RZ ;  /* 0x00007771ba067816 */ /* 0x001fca00000000ff */
[----:B----4-:R0:W-:Y:S04]  /*7a430*/  @P6 STG.E.U8 desc[UR44][R250.64], R6 ;  /* 0x00000006fa006986 */ /* 0x0101e8000c10112c */
[----:B0-----:R-:W2:Y:S01]  /*7a440*/  LDL.LU.64 R250, [R1+0x388] ;  /* 0x0003880001fa7983 */ /* 0x001ea20000300a00 */
[C---:B------:R-:W-:Y:S01]  /*7a450*/  ISETP.LT.AND P5, PT, R2.reuse, UR6, !P3 ;  /* 0x0000000602007c0c */ /* 0x040fe2000dfa1270 */
[----:B------:R-:W-:Y:S01]  /*7a460*/  ULDC UR6, c[0x0][0x228] ;  /* 0x00008a0000067ab9 */ /* 0x000fe20000000800 */
[----:B------:R-:W-:Y:S01]  /*7a470*/  ISETP.GE.AND P2, PT, R7, UR4, PT ;  /* 0x0000000407007c0c */ /* 0x000fe2000bf46270 */
[----:B------:R-:W-:Y:S01]  /*7a480*/  ULDC UR4, c[0x0][0x228] ;  /* 0x00008a0000047ab9 */ /* 0x000fe20000000800 */
[C---:B------:R-:W-:Y:S01]  /*7a490*/  ISETP.LT.AND P3, PT, R3.reuse, UR6, !P3 ;  /* 0x0000000603007c0c */ /* 0x040fe2000df61270 */
[----:B------:R-:W-:Y:S01]  /*7a4a0*/  ULDC UR6, c[0x0][0x228] ;  /* 0x00008a0000067ab9 */ /* 0x000fe20000000800 */
[----:B------:R-:W-:Y:S01]  /*7a4b0*/  ISETP.LT.AND P6, PT, R2, UR4, !P0 ;  /* 0x0000000402007c0c */ /* 0x000fe2000c7c1270 */
[----:B------:R-:W-:Y:S01]  /*7a4c0*/  VIADD R7, R0, 0x1a0 ;  /* 0x000001a000077836 */ /* 0x000fe20000000000 */
[C---:B------:R-:W-:Y:S01]  /*7a4d0*/  PRMT R6, R186.reuse, 0x7772, RZ ;  /* 0x00007772ba067816 */ /* 0x040fe200000000ff */
[----:B------:R-:W-:Y:S01]  /*7a4e0*/  ULDC UR4, c[0x0][0x22c] ;  /* 0x00008b0000047ab9 */ /* 0x000fe20000000800 */
[----:B------:R-:W-:Y:S01]  /*7a4f0*/  ISETP.LT.AND P0, PT, R3, UR6, !P0 ;  /* 0x0000000603007c0c */ /* 0x000fe2000c701270 */
[----:B------:R-:W4:Y:S01]  /*7a500*/  LDL.LU.64 R178, [R1+0x380] ;  /* 0x0003800001b27983 */ /* 0x000f220000300a00 */
[----:B------:R-:W-:Y:S01]  /*7a510*/  PRMT R186, R186, 0x7773, RZ ;  /* 0x00007773baba7816 */ /* 0x000fe200000000ff */
[----:B------:R-:W-:-:S02]  /*7a520*/  ULDC UR6, c[0x0][0x228] ;  /* 0x00008a0000067ab9 */ /* 0x000fc40000000800 */
[----:B---3--:R0:W-:Y:S01]  /*7a530*/  @P5 STG.E.U8 desc[UR44][R184.64], R6 ;  /* 0x00000006b8005986 */ /* 0x0081e2000c10112c */
[----:B------:R-:W-:Y:S01]  /*7a540*/  ISETP.GE.AND P5, PT, R7, UR4, PT ;  /* 0x0000000407007c0c */ /* 0x000fe2000bfa6270 */
[----:B------:R-:W-:Y:S01]  /*7a550*/  ULDC UR4, c[0x0][0x228] ;  /* 0x00008a0000047ab9 */ /* 0x000fe20000000800 */
[C---:B------:R-:W-:Y:S01]  /*7a560*/  PRMT R7, R187.reuse, 0x7770, RZ ;  /* 0x00007770bb077816 */ /* 0x040fe200000000ff */
[----:B------:R-:W-:Y:S04]  /*7a570*/  @P3 STG.E.U8 desc[UR44][R182.64], R186 ;  /* 0x000000bab6003986 */ /* 0x000fe8000c10112c */
[----:B------:R-:W3:Y:S01]  /*7a580*/  LDL.LU.64 R180, [R1+0x378] ;  /* 0x0003780001b47983 */ /* 0x000ee20000300a00 */
[----:B0-----:R-:W-:-:S03]  /*7a590*/  PRMT R6, R187, 0x7771, RZ ;  /* 0x00007771bb067816 */ /* 0x001fc600000000ff */
[----:B------:R0:W-:Y:S04]  /*7a5a0*/  @P6 STG.E.U8 desc[UR44][R236.64], R7 ;  /* 0x00000007ec006986 */ /* 0x0001e8000c10112c */
[----:B------:R1:W-:Y:S04]  /*7a5b0*/  @P0 STG.E.U8 desc[UR44][R188.64], R6 ;  /* 0x00000006bc000986 */ /* 0x0003e8000c10112c */
[----:B0-----:R-:W3:Y:S04]  /*7a5c0*/  LDL.LU.64 R236, [R1+0x370] ;  /* 0x0003700001ec7983 */ /* 0x001ee80000300a00 */
[----:B-1----:R-:W3:Y:S01]  /*7a5d0*/  LDL.LU.64 R188, [R1+0x1b60] ;  /* 0x001b600001bc7983 */ /* 0x002ee20000300a00 */
[----:B------:R-:W-:-:S02]  /*7a5e0*/  ISETP.LT.AND P3, PT, R2, UR4, !P2 ;  /* 0x0000000402007c0c */ /* 0x000fc4000d761270 */
[----:B------:R-:W-:Y:S01]  /*7a5f0*/  PRMT R7, R187, 0x7772, RZ ;  /* 0x00007772bb077816 */ /* 0x000fe200000000ff */
[----:B------:R-:W3:Y:S01]  /*7a600*/  LDL.LU.64 R184, [R1+0x368] ;  /* 0x0003680001b87983 */ /* 0x000ee20000300a00 */
[----:B------:R-:W-:Y:S01]  /*7a610*/  VIADD R6, R0, 0x1a1 ;  /* 0x000001a100067836 */ /* 0x000fe20000000000 */
[----:B------:R-:W-:Y:S02]  /*7a620*/  ULDC UR4, c[0x0][0x22c] ;  /* 0x00008b0000047ab9 */ /* 0x000fe40000000800 */
[----:B------:R-:W3:Y:S06]  /*7a630*/  LDL.LU.64 R182, [R1+0x360] ;  /* 0x0003600001b67983 */ /* 0x000eec0000300a00 */
[----:B--2---:R0:W-:Y:S04]  /*7a640*/  @P3 STG.E.U8 desc[UR44][R250.64], R7 ;  /* 0x00000007fa003986 */ /* 0x0041e8000c10112c */
[----:B0-----:R-:W2:Y:S01]  /*7a650*/  LDL.LU.64 R250, [R1+0x358] ;  /* 0x0003580001fa7983 */ /* 0x001ea20000300a00 */
[----:B------:R-:W-:Y:S01]  /*7a660*/  ISETP.GE.AND P0, PT, R6, UR4, PT ;  /* 0x0000000406007c0c */ /* 0x000fe2000bf06270 */
[----:B------:R-:W-:Y:S01]  /*7a670*/  VIADD R6, R0, 0x1a2 ;  /* 0x000001a200067836 */ /* 0x000fe20000000000 */
[----:B------:R-:W-:Y:S01]  /*7a680*/  ISETP.LT.AND P2, PT, R3, UR6, !P2 ;  /* 0x0000000603007c0c */ /* 0x000fe2000d741270 */
[----:B------:R-:W-:Y:S01]  /*7a690*/  ULDC UR4, c[0x0][0x22c] ;  /* 0x00008b0000047ab9 */ /* 0x000fe20000000800 */
[----:B------:R-:W-:Y:S01]  /*7a6a0*/  ISETP.LT.AND P6, PT, R2, UR8, !P5 ;  /* 0x0000000802007c0c */ /* 0x000fe2000efc1270 */
[----:B------:R-:W-:Y:S01]  /*7a6b0*/  ULDC UR6, c[0x0][0x228] ;  /* 0x00008a0000067ab9 */ /* 0x000fe20000000800 */
[----:B------:R-:W-:Y:S01]  /*7a6c0*/  ISETP.GE.AND P3, PT, R6, UR4, PT ;  /* 0x0000000406007c0c */ /* 0x000fe2000bf66270 */
[----:B------:R-:W-:Y:S01]  /*7a6d0*/  ULDC UR4, c[0x0][0x228] ;  /* 0x00008a0000047ab9 */ /* 0x000fe20000000800 */
[----:B------:R-:W-:Y:S01]  /*7a6e0*/  PRMT R187, R187, 0x7773, RZ ;  /* 0x00007773bbbb7816 */ /* 0x000fe200000000ff */
[----:B------:R-:W-:Y:S01]  /*7a6f0*/  VIADD R7, R0, 0x1a3 ;  /* 0x000001a300077836 */ /* 0x000fe20000000000 */
[----:B------:R-:W-:Y:S01]  /*7a700*/  ISETP.LT.AND P5, PT, R3, UR4, !P5 ;  /* 0x0000000403007c0c */ /* 0x000fe2000efa1270 */
[----:B------:R-:W-:Y:S01]  /*7a710*/  ULDC UR4, c[0x0][0x22c] ;  /* 0x00008b0000047ab9 */ /* 0x000fe20000000800 */
[----:B------:R-:W-:-:S03]  /*7a720*/  ULDC UR8, c[0x0][0x228] ;  /* 0x00008a0000087ab9 */ /* 0x000fc60000000800 */
[----:B----4-:R-:W-:Y:S01]  /*7a730*/  @P2 STG.E.U8 desc[UR44][R178.64], R187 ;  /* 0x000000bbb2002986 */ /* 0x010fe2000c10112c */
[----:B------:R-:W-:Y:S01]  /*7a740*/  ISETP.GE.AND P2, PT, R7, UR4, PT ;  /* 0x0000000407007c0c */ /* 0x000fe2000bf46270 */
[----:B------:R-:W-:Y:S01]  /*7a750*/  ULDC UR4, c[0x0][0x228] ;  /* 0x00008a0000047ab9 */ /* 0x000fe20000000800 */
[----:B---3--:R-:W-:-:S05]  /*7a760*/  PRMT R6, R188, 0x7770, RZ ;  /* 0x00007770bc067816 */ /* 0x008fca00000000ff */
[----:B------:R0:W-:Y:S01]  /*7a770*/  @P6 STG.E.U8 desc[UR44][R180.64], R6 ;  /* 0x00000006b4006986 */ /* 0x0001e2000c10112c */
[----:B------:R-:W-:Y:S01]  /*7a780*/  ISETP.LT.AND P6, PT, R2, UR6, !P0 ;  /* 0x0000000602007c0c */ /* 0x000fe2000c7c1270 */
[----:B------:R-:W-:Y:S01]  /*7a790*/  ULDC UR6, c[0x0][0x228] ;  /* 0x00008a0000067ab9 */ /* 0x000fe20000000800 */
[----:B0-----:R-:W-:-:S05]  /*7a7a0*/  PRMT R6, R188, 0x7771, RZ ;  /* 0x00007771bc067816 */ /* 0x001fca00000000ff */
[----:B------:R0:W-:Y:S01]  /*7a7b0*/  @P5 STG.E.U8 desc[UR44][R236.64], R6 ;  /* 0x00000006ec005986 */ /* 0x0001e2000c10112c */
[C---:B------:R-:W-:Y:S01]  /*7a7c0*/  ISETP.LT.AND P0, PT, R3.reuse, UR6, !P0 ;  /* 0x0000000603007c0c */ /* 0x040fe2000c701270 */
[----:B------:R-:W-:Y:S01]  /*7a7d0*/  ULDC UR6, c[0x0][0x228] ;  /* 0x00008a0000067ab9 */ /* 0x000fe20000000800 */
[----:B------:R-:W-:Y:S01]  /*7a7e0*/  ISETP.LT.AND P5, PT, R2, UR4, !P3 ;  /* 0x0000000402007c0c */ /* 0x000fe2000dfa1270 */
[----:B------:R-:W-:Y:S01]  /*7a7f0*/  VIADD R7, R0, 0x1a4 ;  /* 0x000001a400077836 */ /* 0x000fe20000000000 */
[----:B0-----:R-:W3:Y:S01]  /*7a800*/  LDL.LU.64 R236, [R1+0x348] ;  /* 0x0003480001ec7983 */ /* 0x001ee20000300a00 */
[C---:B------:R-:W-:Y:S01]  /*7a810*/  PRMT R6, R188.reuse, 0x7772, RZ ;  /* 0x00007772bc067816 */ /* 0x040fe200000000ff */
[----:B------:R-:W-:Y:S01]  /*7a820*/  ULDC UR4, c[0x0][0x22c] ;  /* 0x00008b0000047ab9 */ /* 0x000fe20000000800 */
[----:B------:R-:W-:Y:S01]  /*7a830*/  ISETP.LT.AND P3, PT, R3, UR6, !P3 ;  /* 0x0000000603007c0c */ /* 0x000fe2000df61270 */
[----:B------:R-:W4:Y:S01]  /*7a840*/  LDL.LU.64 R178, [R1+0x340] ;  /* 0x0003400001b27983 */ /* 0x000f220000300a00 */
[----:B------:R-:W-:Y:S01]  /*7a850*/  PRMT R188, R188, 0x7773, RZ ;  /* 0x00007773bcbc7816 */ /* 0x000fe200000000ff */
[----:B------:R-:W-:-:S02]  /*7a860*/  ULDC UR6, c[0x0][0x228] ;  /* 0x00008a0000067ab9 */ /* 0x000fc40000000800 */
[----:B------:R0:W-:Y:S01]  /*7a870*/  @P6 STG.E.U8 desc[UR44][R184.64], R6 ;  /* 0x00000006b8006986 */ /* 0x0001e2000c10112c */
[----:B------:R-:W-:Y:S01]  /*7a880*/  ISETP.GE.AND P6, PT, R7, UR4, PT ;  /* 0x0000000407007c0c */ /* 0x000fe2000bfc6270 */
[----:B------:R-:W-:Y:S01]  /*7a890*/  ULDC UR4, c[0x0][0x228] ;  /* 0x00008a0000047ab9 */ /* 0x000fe20000000800 */
[C---:B------:R-:W-:Y:S01]  /*7a8a0*/  PRMT R7, R189.reuse, 0x7770, RZ ;  /* 0x00007770bd077816 */ /* 0x040fe200000000ff */
[----:B------:R-:W-:Y:S04]  /*7a8b0*/  @P0 STG.E.U8 desc[UR44][R182.64], R188 ;  /* 0x000000bcb6000986 */ /* 0x000fe8000c10112c */
[----:B------:R-:W4:Y:S01]  /*7a8c0*/  LDL.LU.64 R180, [R1+0x338] ;  /* 0x0003380001b47983 */ /* 0x000f220000300a00 */
[----:B0-----:R-:W-:-:S03]  /*7a8d0*/  PRMT R6, R189, 0x7771, RZ ;  /* 0x00007771bd067816 */ /* 0x001fc600000000ff */
[----:B--2---:R0:W-:Y:S04]  /*7a8e0*/  @P5 STG.E.U8 desc[UR44][R250.64], R7 ;  /* 0x00000007fa005986 */ /* 0x0041e8000c10112c */
[----:B------:R1:W-:Y:S04]  /*7a8f0*/  @P3 STG.E.U8 desc[UR44][R190.64], R6 ;  /* 0x00000006be003986 */ /* 0x0003e8000c10112c */
[----:B0-----:R-:W2:Y:S04]  /*7a900*/  LDL.LU.64 R250, [R1+0x330] ;  /* 0x0003300001fa7983 */ /* 0x001ea80000300a00 */
[----:B-1----:R-:W2:Y:S01]  /*7a910*/  LDL.LU.64 R190, [R1+0x1b58] ;  /* 0x001b580001be7983 */ /* 0x002ea20000300a00 */
[----:B------:R-:W-:-:S02]  /*7a920*/  ISETP.LT.AND P0, PT, R2, UR4, !P2 ;  /* 0x0000000402007c0c */ /* 0x000fc4000d701270 */
[----:B------:R-:W-:Y:S01]  /*7a930*/  PRMT R7, R189, 0x7772, RZ ;  /* 0x00007772bd077816 */ /* 0x000fe200000000ff */
[----:B------:R-:W2:Y:S01]  /*7a940*/  LDL.LU.64 R184, [R1+0x328] ;  /* 0x0003280001b87983 */ /* 0x000ea20000300a00 */
[----:B------:R-:W-:Y:S01]  /*7a950*/  VIADD R6, R0, 0x1a5 ;  /* 0x000001a500067836 */ /* 0x000fe20000000000 */
[----:B------:R-:W-:Y:S02]  /*7a960*/  ULDC UR4, c[0x0][0x22c] ;  /* 0x00008b0000047ab9 */ /* 0x000fe40000000800 */
[----:B------:R-:W2:Y:S02]  /*7a970*/  LDL.LU.64 R182, [R1+0x320] ;  /* 0x0003200001b67983 */ /* 0x000ea40000300a00 */
[----:B------:R-:W-:Y:S01]  /*7a980*/  ISETP.GE.AND P3, PT, R6, UR4, PT ;  /* 0x0000000406007c0c */ /* 0x000fe2000bf66270 */
[----:B------:R-:W-:Y:S01]  /*7a990*/  VIADD R6, R0, 0x1a6 ;  /* 0x000001a600067836 */ /* 0x000fe20000000000 */
[----:B------:R-:W-:Y:S01]  /*7a9a0*/  ISETP.LT.AND P2, PT, R3, UR6, !P2 ;  /* 0x0000000603007c0c */ /* 0x000fe2000d741270 */
[----:B------:R-:W-:Y:S01]  /*7a9b0*/  ULDC UR4, c[0x0][0x22c] ;  /* 0x00008b0000047ab9 */ /* 0x000fe20000000800 */
[----:B------:R-:W-:Y:S01]  /*7a9c0*/  ISETP.LT.AND P5, PT, R2, UR8, !P6 ;  /* 0x0000000802007c0c */ /* 0x000fe2000f7a1270 */
[----:B------:R-:W-:Y:S01]  /*7a9d0*/  ULDC UR6, c[0x0][0x228] ;  /* 0x00008a0000067ab9 */ /* 0x000fe20000000800 */
[----:B------:R-:W-:Y:S01]  /*7a9e0*/  PRMT R189, R189, 0x7773, RZ ;  /* 0x00007773bdbd7816 */ /* 0x000fe200000000ff */
[----:B------:R-:W-:Y:S01]  /*7a9f0*/  ULDC UR8, c[0x0][0x228] ;  /* 0x00008a0000087ab9 */ /* 0x000fe20000000800 */
[----:B---3--:R0:W-:Y:S04]  /*7aa00*/  @P0 STG.E.U8 desc[UR44][R236.64], R7 ;  /* 0x00000007ec000986 */ /* 0x0081e8000c10112c */
[----:B0-----:R-:W3:Y:S01]  /*7aa10*/  LDL.LU.64 R236, [R1+0x318] ;  /* 0x0003180001ec7983 */ /* 0x001ee20000300a00 */
[----:B------:R-:W-:Y:S01]  /*7aa20*/  ISETP.GE.AND P0, PT, R6, UR4, PT ;  /* 0x0000000406007c0c */ /* 0x000fe2000bf06270 */
[----:B------:R-:W-:-:S02]  /*7aa30*/  ULDC UR4, c[0x0][0x228] ;  /* 0x00008a0000047ab9 */ /* 0x000fc40000000800 */
[----:B------:R-:W-:Y:S01]  /*7aa40*/  ISETP.LT.AND P6, PT, R3, UR4, !P6 ;  /* 0x0000000403007c0c */ /* 0x000fe2000f7c1270 */
[----:B----4-:R-:W-:Y:S01]  /*7aa50*/  @P2 STG.E.U8 desc[UR44][R178.64], R189 ;  /* 0x000000bdb2002986 */ /* 0x010fe2000c10112c */
[----:B------:R-:W-:Y:S01]  /*7aa60*/  VIADD R7, R0, 0x1a7 ;  /* 0x000001a700077836 */ /* 0x000fe20000000000 */
[----:B------:R-:W-:Y:S01]  /*7aa70*/  ULDC UR4, c[0x0][0x22c] ;  /* 0x00008b0000047ab9 */ /* 0x000fe20000000800 */
[----:B--2---:R-:W-:-:S05]  /*7aa80*/  PRMT R6, R190, 0x7770, RZ ;  /* 0x00007770be067816 */ /* 0x004fca00000000ff */
[----:B------:R0:W-:Y:S02]  /*7aa90*/  @P5 STG.E.U8 desc[UR44][R180.64], R6 ;  /* 0x00000006b4005986 */ /* 0x0001e4000c10112c */
[----:B0-----:R-:W-:-:S05]  /*7aaa0*/  PRMT R6, R190, 0x7771, RZ ;  /* 0x00007771be067816 */ /* 0x001fca00000000ff */
[----:B------:R0:W-:Y:S04]  /*7aab0*/  @P6 STG.E.U8 desc[UR44][R250.64], R6 ;  /* 0x00000006fa006986 */ /* 0x0001e8000c10112c */
        /* <DEDUP_REMOVED lines=22> */
[----:B---3--:R0:W-:Y:S04]  /*7ac20*/  @P6 STG.E.U8 desc[UR44][R236.64], R7 ;  /* 0x00000007ec006986 */ /* 0x0081e8000c10112c */
        /* <DEDUP_REMOVED lines=372> */
[----:B------:R-:W2:Y:S01]  /*7c370*/  LDL.LU.64 R182, [R1+0x120] ;  /* 0x0001200001b67983 */ /* 0x000ea20000300a00 */
[----:B------:R-:W-:Y:S01]  /*7c380*/  ISETP.LT.AND P2, PT, R3, UR6, !P2 ;  /* 0x0000000603007c0c */ /* 0x000fe2000d741270 */
[----:B------:R-:W-:Y:S01]  /*7c390*/  ULDC UR6, c[0x0][0x228] ;  /* 0x00008a0000067ab9 */ /* 0x000fe20000000800 */
[----:B------:R-:W-:Y:S01]  /*7c3a0*/  ISETP.LT.AND P5, PT, R2, UR8, !P6 ;  /* 0x0000000802007c0c */ /* 0x000fe2000f7a1270 */
[----:B------:R-:W-:Y:S01]  /*7c3b0*/  ULDC UR8, c[0x0][0x228] ;  /* 0x00008a0000087ab9 */ /* 0x000fe20000000800 */
[----:B------:R-:W-:Y:S01]  /*7c3c0*/  ISETP.GE.AND P3, PT, R6, UR4, PT ;  /* 0x0000000406007c0c */ /* 0x000fe2000bf66270 */
[----:B------:R-:W-:Y:S01]  /*7c3d0*/  VIADD R6, R0, 0x1c6 ;  /* 0x000001c600067836 */ /* 0x000fe20000000000 */
[----:B------:R-:W-:Y:S01]  /*7c3e0*/  ULDC UR4, c[0x0][0x22c] ;  /* 0x00008b0000047ab9 */ /* 0x000fe20000000800 */
[----:B------:R-:W-:Y:S01]  /*7c3f0*/  PRMT R205, R205, 0x7773, RZ ;  /* 0x00007773cdcd7816 */ /* 0x000fe200000000ff */
[----:B---3--:R0:W-:Y:S04]  /*7c400*/  @P0 STG.E.U8 desc[UR44][R236.64], R7 ;  /* 0x00000007ec000986 */ /* 0x0081e8000c10112c */
[----:B0-----:R-:W3:Y:S01]  /*7c410*/  LDL.LU.64 R236, [R1+0x118] ;  /* 0x0001180001ec7983 */ /* 0x001ee20000300a00 */
[----:B------:R-:W-:Y:S01]  /*7c420*/  ISETP.GE.AND P0, PT, R6, UR4, PT ;  /* 0x0000000406007c0c */ /* 0x000fe2000bf06270 */
[----:B------:R-:W-:-:S02]  /*7c430*/  ULDC UR4, c[0x0][0x228] ;  /* 0x00008a0000047ab9 */ /* 0x000fc40000000800 */
[----:B----4-:R-:W-:Y:S01]  /*7c440*/  @P2 STG.E.U8 desc[UR44][R178.64], R205 ;  /* 0x000000cdb2002986 */ /* 0x010fe2000c10112c */
[----:B--2---:R-:W-:-:S05]  /*7c450*/  PRMT R6, R206, 0x7770, RZ ;  /* 0x00007770ce067816 */ /* 0x004fca00000000ff */
[----:B------:R0:W-:Y:S04]  /*7c460*/  @P5 STG.E.U8 desc[UR44][R180.64], R6 ;  /* 0x00000006b4005986 */ /* 0x0001e8000c10112c */
[----:B0-----:R-:W2:Y:S01]  /*7c470*/  LDL.LU.64 R180, [R1+0x108] ;  /* 0x0001080001b47983 */ /* 0x001ea20000300a00 */
        /* <DEDUP_REMOVED lines=8> */
[C---:B------:R-:W-:Y:S01]  /*7c500*/  ISETP.LT.AND P3, PT, R3.reuse, UR6, !P3 ;  /* 0x0000000603007c0c */ /* 0x040fe2000df61270 */
[----:B------:R-:W-:Y:S01]  /*7c510*/  ULDC UR6, c[0x0][0x228] ;  /* 0x00008a0000067ab9 */ /* 0x000fe20000000800 */
[----:B------:R-:W-:Y:S01]  /*7c520*/  VIADD R7, R0, 0x1c8 ;  /* 0x000001c800077836 */ /* 0x000fe20000000000 */
[----:B------:R-:W4:Y:S04]  /*7c530*/  LDL.LU.64 R178, [R1+0x100] ;  /* 0x0001000001b27983 */ /* 0x000f280000300a00 */
[----:B------:R0:W-:Y:S01]  /*7c540*/  @P6 STG.E.U8 desc[UR44][R250.64], R6 ;  /* 0x00000006fa006986 */ /* 0x0001e2000c10112c */
[----:B------:R-:W-:Y:S01]  /*7c550*/  ISETP.LT.AND P6, PT, R2, UR4, !P0 ;  /* 0x0000000402007c0c */ /* 0x000fe2000c7c1270 */
[----:B------:R-:W-:Y:S01]  /*7c560*/  ULDC UR4, c[0x0][0x22c] ;  /* 0x00008b0000047ab9 */ /* 0x000fe20000000800 */
[----:B------:R-:W-:Y:S01]  /*7c570*/  ISETP.LT.AND P0, PT, R3, UR6, !P0 ;  /* 0x0000000603007c0c */ /* 0x000fe2000c701270 */
[----:B------:R-:W-:Y:S01]  /*7c580*/  ULDC UR6, c[0x0][0x228] ;  /* 0x00008a0000067ab9 */ /* 0x000fe20000000800 */
[C---:B0-----:R-:W-:Y:S01]  /*7c590*/  PRMT R6, R206.reuse, 0x7772, RZ ;  /* 0x00007772ce067816 */ /* 0x041fe200000000ff */
[----:B------:R-:W4:Y:S01]  /*7c5a0*/  LDL.LU.64 R250, [R1+0xf8] ;  /* 0x0000f80001fa7983 */ /* 0x000f220000300a00 */
[----:B------:R-:W-:-:S03]  /*7c5b0*/  PRMT R206, R206, 0x7773, RZ ;  /* 0x00007773cece7816 */ /* 0x000fc600000000ff */
[----:B------:R0:W-:Y:S01]  /*7c5c0*/  @P5 STG.E.U8 desc[UR44][R184.64], R6 ;  /* 0x00000006b8005986 */ /* 0x0001e2000c10112c */
[----:B------:R-:W-:Y:S01]  /*7c5d0*/  ISETP.GE.AND P5, PT, R7, UR4, PT ;  /* 0x0000000407007c0c */ /* 0x000fe2000bfa6270 */
[----:B------:R-:W-:Y:S01]  /*7c5e0*/  ULDC UR4, c[0x0][0x228] ;  /* 0x00008a0000047ab9 */ /* 0x000fe20000000800 */
[C---:B------:R-:W-:Y:S01]  /*7c5f0*/  PRMT R7, R207.reuse, 0x7770, RZ ;  /* 0x00007770cf077816 */ /* 0x040fe200000000ff */
[----:B------:R-:W-:Y:S01]  /*7c600*/  @P3 STG.E.U8 desc[UR44][R182.64], R206 ;  /* 0x000000ceb6003986 */ /* 0x000fe2000c10112c */
[----:B0-----:R-:W-:-:S03]  /*7c610*/  PRMT R6, R207, 0x7771, RZ ;  /* 0x00007771cf067816 */ /* 0x001fc600000000ff */
[----:B---3--:R-:W-:Y:S04]  /*7c620*/  @P6 STG.E.U8 desc[UR44][R236.64], R7 ;  /* 0x00000007ec006986 */ /* 0x008fe8000c10112c */
[----:B------:R0:W-:Y:S04]  /*7c630*/  @P0 STG.E.U8 desc[UR44][R208.64], R6 ;  /* 0x00000006d0000986 */ /* 0x0001e8000c10112c */
[----:B0-----:R-:W3:Y:S01]  /*7c640*/  LDL.LU.64 R208, [R1+0x1b10] ;  /* 0x001b100001d07983 */ /* 0x001ee20000300a00 */
[----:B------:R-:W-:Y:S02]  /*7c650*/  ISETP.LT.AND P3, PT, R2, UR4, !P2 ;  /* 0x0000000402007c0c */ /* 0x000fe4000d761270 */
[----:B------:R-:W-:Y:S01]  /*7c660*/  PRMT R7, R207, 0x7772, RZ ;  /* 0x00007772cf077816 */ /* 0x000fe200000000ff */
[----:B------:R-:W3:Y:S01]  /*7c670*/  LDL.LU.64 R236, [R1+0xf0] ;  /* 0x0000f00001ec7983 */ /* 0x000ee20000300a00 */
[----:B------:R-:W-:Y:S01]  /*7c680*/  VIADD R6, R0, 0x1c9 ;  /* 0x000001c900067836 */ /* 0x000fe20000000000 */
[----:B------:R-:W-:-:S02]  /*7c690*/  ULDC UR4, c[0x0][0x22c] ;  /* 0x00008b0000047ab9 */ /* 0x000fc40000000800 */
[----:B------:R-:W3:Y:S04]  /*7c6a0*/  LDL.LU.64 R184, [R1+0xe8] ;  /* 0x0000e80001b87983 */ /* 0x000ee80000300a00 */
[----:B------:R-:W3:Y:S04]  /*7c6b0*/  LDL.LU.64 R182, [R1+0xe0] ;  /* 0x0000e00001b67983 */ /* 0x000ee80000300a00 */
        /* <DEDUP_REMOVED lines=15> */
[----:B----4-:R0:W-:Y:S02]  /*7c7b0*/  @P2 STG.E.U8 desc[UR44][R178.64], R207 ;  /* 0x000000cfb2002986 */ /* 0x0101e4000c10112c */
[----:B0-----:R-:W-:-:S05]  /*7c7c0*/  VIADD R178, R0, 0x1cb ;  /* 0x000001cb00b27836 */ /* 0x001fca0000000000 */
[----:B------:R-:W-:Y:S01]  /*7c7d0*/  ISETP.GE.AND P2, PT, R178, UR4, PT ;  /* 0x00000004b2007c0c */ /* 0x000fe2000bf46270 */
[----:B------:R-:W-:Y:S01]  /*7c7e0*/  ULDC UR4, c[0x0][0x228] ;  /* 0x00008a0000047ab9 */ /* 0x000fe20000000800 */
[C---:B---3--:R-:W-:Y:S02]  /*7c7f0*/  PRMT R6, R208.reuse, 0x7770, RZ ;  /* 0x00007770d0067816 */ /* 0x048fe400000000ff */
[----:B------:R-:W-:-:S03]  /*7c800*/  PRMT R179, R208, 0x7771, RZ ;  /* 0x00007771d0b37816 */ /* 0x000fc600000000ff */
[----:B------:R0:W-:Y:S01]  /*7c810*/  @P6 STG.E.U8 desc[UR44][R250.64], R6 ;  /* 0x00000006fa006986 */ /* 0x0001e2000c10112c */
[C---:B------:R-:W-:Y:S01]  /*7c820*/  ISETP.LT.AND P6, PT, R2.reuse, UR6, !P0 ;  /* 0x0000000602007c0c */ /* 0x040fe2000c7c1270 */
[----:B------:R-:W-:Y:S02]  /*7c830*/  ULDC UR6, c[0x0][0x228] ;  /* 0x00008a0000067ab9 */ /* 0x000fe40000000800 */
[C---:B------:R-:W-:Y:S01]  /*7c840*/  ISETP.LT.AND P0, PT, R3.reuse, UR6, !P0 ;  /* 0x0000000603007c0c */ /* 0x040fe2000c701270 */
[----:B------:R1:W-:Y:S01]  /*7c850*/  @P5 STG.E.U8 desc[UR44][R236.64], R179 ;  /* 0x000000b3ec005986 */ /* 0x0003e2000c10112c */
[----:B------:R-:W-:Y:S01]  /*7c860*/  ULDC UR6, c[0x0][0x228] ;  /* 0x00008a0000067ab9 */ /* 0x000fe20000000800 */
[----:B------:R-:W-:Y:S01]  /*7c870*/  ISETP.LT.AND P5, PT, R2, UR4, !P3 ;  /* 0x0000000402007c0c */ /* 0x000fe2000dfa1270 */
[----:B------:R-:W-:Y:S01]  /*7c880*/  ULDC UR4, c[0x0][0x22c] ;  /* 0x00008b0000047ab9 */ /* 0x000fe20000000800 */
[C---:B------:R-:W-:Y:S02]  /*7c890*/  PRMT R178, R208.reuse, 0x7772, RZ ;  /* 0x00007772d0b27816 */ /* 0x040fe400000000ff */
[----:B------:R-:W-:Y:S01]  /*7c8a0*/  ISETP.LT.AND P3, PT, R3, UR6, !P3 ;  /* 0x0000000603007c0c */ /* 0x000fe2000df61270 */
[----:B0-----:R-:W3:Y:S01]  /*7c8b0*/  LDL.LU.64 R250, [R1+0xc8] ;  /* 0x0000c80001fa7983 */ /* 0x001ee20000300a00 */
[----:B------:R-:W-:Y:S01]  /*7c8c0*/  PRMT R208, R208, 0x7773, RZ ;  /* 0x00007773d0d07816 */ /* 0x000fe200000000ff */
[----:B------:R-:W-:Y:S01]  /*7c8d0*/  VIADD R6, R0, 0x1cd ;  /* 0x000001cd00067836 */ /* 0x000fe20000000000 */
[----:B------:R-:W-:Y:S01]  /*7c8e0*/  ULDC UR6, c[0x0][0x228] ;  /* 0x00008a0000067ab9 */ /* 0x000fe20000000800 */
[----:B------:R-:W-:Y:S01]  /*7c8f0*/  @P6 STG.E.U8 desc[UR44][R184.64], R178 ;  /* 0x000000b2b8006986 */ /* 0x000fe2000c10112c */
[----:B------:R-:W-:Y:S01]  /*7c900*/  ISETP.GE.AND P6, PT, R7, UR4, PT ;  /* 0x0000000407007c0c */ /* 0x000fe2000bfc6270 */
[----:B------:R-:W-:Y:S01]  /*7c910*/  ULDC UR4, c[0x0][0x228] ;  /* 0x00008a0000047ab9 */ /* 0x000fe20000000800 */
[----:B------:R-:W-:-:S02]  /*7c920*/  PRMT R7, R209, 0x7770, RZ ;  /* 0x00007770d1077816 */ /* 0x000fc400000000ff */
[C---:B-1----:R-:W-:Y:S01]  /*7c930*/  PRMT R179, R209.reuse, 0x7771, RZ ;  /* 0x00007771d1b37816 */ /* 0x042fe200000000ff */
[----:B------:R-:W-:Y:S04]  /*7c940*/  @P0 STG.E.U8 desc[UR44][R182.64], R208 ;  /* 0x000000d0b6000986 */ /* 0x000fe8000c10112c */
[----:B------:R-:W4:Y:S04]  /*7c950*/  LDL.LU.64 R236, [R1+0xc0] ;  /* 0x0000c00001ec7983 */ /* 0x000f280000300a00 */
[----:B--2---:R-:W-:Y:S04]  /*7c960*/  @P5 STG.E.U8 desc[UR44][R180.64], R7 ;  /* 0x00000007b4005986 */ /* 0x004fe8000c10112c */
[----:B------:R0:W-:Y:S04]  /*7c970*/  @P3 STG.E.U8 desc[UR44][R210.64], R179 ;  /* 0x000000b3d2003986 */ /* 0x0001e8000c10112c */
[----:B0-----:R-:W2:Y:S01]  /*7c980*/  LDL.LU.64 R210, [R1+0x1b08] ;  /* 0x001b080001d27983 */ /* 0x001ea20000300a00 */
[----:B------:R-:W-:Y:S01]  /*7c990*/  ISETP.LT.AND P0, PT, R2, UR4, !P2 ;  /* 0x0000000402007c0c */ /* 0x000fe2000d701270 */
[----:B------:R-:W-:Y:S01]  /*7c9a0*/  ULDC UR4, c[0x0][0x22c] ;  /* 0x00008b0000047ab9 */ /* 0x000fe20000000800 */
[----:B------:R-:W-:-:S02]  /*7c9b0*/  PRMT R178, R209, 0x7772, RZ ;  /* 0x00007772d1b27816 */ /* 0x000fc400000000ff */
[----:B------:R-:W-:Y:S01]  /*7c9c0*/  ISETP.GE.AND P3, PT, R6, UR4, PT ;  /* 0x0000000406007c0c */ /* 0x000fe2000bf66270 */
[----:B------:R-:W-:Y:S01]  /*7c9d0*/  VIADD R6, R0, 0x1ce ;  /* 0x000001ce00067836 */ /* 0x000fe20000000000 */
[----:B------:R-:W-:Y:S01]  /*7c9e0*/  ISETP.LT.AND P2, PT, R3, UR6, !P2 ;  /* 0x0000000603007c0c */ /* 0x000fe2000d741270 */
[----:B------:R-:W-:Y:S01]  /*7c9f0*/  ULDC UR4, c[0x0][0x22c] ;  /* 0x00008b0000047ab9 */ /* 0x000fe20000000800 */
[----:B------:R-:W-:Y:S01]  /*7ca00*/  ISETP.LT.AND P5, PT, R2, UR8, !P6 ;  /* 0x0000000802007c0c */ /* 0x000fe2000f7a1270 */
[----:B------:R-:W-:Y:S01]  /*7ca10*/  ULDC UR6, c[0x0][0x228] ;  /* 0x00008a0000067ab9 */ /* 0x000fe20000000800 */
[----:B------:R-:W-:Y:S01]  /*7ca20*/  PRMT R209, R209, 0x7773, RZ ;  /* 0x00007773d1d17816 */ /* 0x000fe200000000ff */
[----:B------:R-:W-:Y:S02]  /*7ca30*/  ULDC UR8, c[0x0][0x228] ;  /* 0x00008a0000087ab9 */ /* 0x000fe40000000800 */
[----:B---3--:R0:W-:Y:S01]  /*7ca40*/  @P0 STG.E.U8 desc[UR44][R250.64], R178 ;  /* 0x000000b2fa000986 */ /* 0x0081e2000c10112c */
[----:B------:R-:W-:Y:S01]  /*7ca50*/  ISETP.GE.AND P0, PT, R6, UR4, PT ;  /* 0x0000000406007c0c */ /* 0x000fe2000bf06270 */
[----:B------:R-:W-:-:S02]  /*7ca60*/  ULDC UR4, c[0x0][0x228] ;  /* 0x00008a0000047ab9 */ /* 0x000fc40000000800 */
[----:B------:R-:W-:Y:S01]  /*7ca70*/  ISETP.LT.AND P6, PT, R3, UR4, !P6 ;  /* 0x0000000403007c0c */ /* 0x000fe2000f7c1270 */
[----:B------:R-:W-:Y:S01]  /*7ca80*/  VIADD R6, R0, 0x1cf ;  /* 0x000001cf00067836 */ /* 0x000fe20000000000 */
[----:B------:R-:W-:Y:S01]  /*7ca90*/  ULDC UR4, c[0x0][0x22c] ;  /* 0x00008b0000047ab9 */ /* 0x000fe20000000800 */
[----:B----4-:R-:W-:Y:S03]  /*7caa0*/  @P2 STG.E.U8 desc[UR44][R236.64], R209 ;  /* 0x000000d1ec002986 */ /* 0x010fe6000c10112c */
[----:B------:R-:W-:Y:S01]  /*7cab0*/  ISETP.GE.AND P2, PT, R6, UR4, PT ;  /* 0x0000000406007c0c */ /* 0x000fe2000bf46270 */
[----:B------:R-:W-:Y:S01]  /*7cac0*/  ULDC UR4, c[0x0][0x228] ;  /* 0x00008a0000047ab9 */ /* 0x000fe20000000800 */
[----:B------:R-:W-:Y:S01]  /*7cad0*/  VIADD R6, R0, 0x1d0 ;  /* 0x000001d000067836 */ /* 0x000fe20000000000 */
[C---:B--2---:R-:W-:Y:S02]  /*7cae0*/  PRMT R7, R210.reuse, 0x7770, RZ ;  /* 0x00007770d2077816 */ /* 0x044fe400000000ff */
[----:B0-----:R-:W-:-:S03]  /*7caf0*/  PRMT R178, R210, 0x7771, RZ ;  /* 0x00007771d2b27816 */ /* 0x001fc600000000ff */
        /* <DEDUP_REMOVED lines=8> */
[----:B------:R-:W-:Y:S01]  /*7cb80*/  ISETP.LT.AND P0, PT, R3, UR6, !P0 ;  /* 0x0000000603007c0c */ /* 0x000fe2000c701270 */
[----:B------:R-:W-:Y:S01]  /*7cb90*/  ULDC UR6, c[0x0][0x228] ;  /* 0x00008a0000067ab9 */ /* 0x000fe20000000800 */
[C---:B0-----:R-:W-:Y:S01]  /*7cba0*/  PRMT R7, R210.reuse, 0x7772, RZ ;  /* 0x00007772d2077816 */ /* 0x041fe200000000ff */
[----:B------:R-:W2:Y:S01]  /*7cbb0*/  LDL.LU.64 R224, [R1+0x1b00] ;  /* 0x001b000001e07983 */ /* 0x000ea20000300a00 */
[----:B------:R-:W-:-:S02]  /*7cbc0*/  PRMT R210, R210, 0x7773, RZ ;  /* 0x00007773d2d27816 */ /* 0x000fc400000000ff */
[C---:B------:R-:W-:Y:S01]  /*7cbd0*/  PRMT R179, R211.reuse, 0x7771, RZ ;  /* 0x00007771d3b37816 */ /* 0x040fe200000000ff */
[----:B-1----:R-:W3:Y:S01]  /*7cbe0*/  LDL.LU.64 R226, [R1+0x1af8] ;  /* 0x001af80001e27983 */ /* 0x002ee20000300a00 */
[----:B------:R-:W-:-:S03]  /*7cbf0*/  PRMT R178, R211, 0x7770, RZ ;  /* 0x00007770d3b27816 */ /* 0x000fc600000000ff */
[----:B------:R0:W-:Y:S04]  /*7cc00*/  @P5 STG.E.U8 desc[UR44][R220.64], R7 ;  /* 0x00000007dc005986 */ /* 0x0001e8000c10112c */
[----:B------:R1:W-:Y:S04]  /*7cc10*/  @P3 STG.E.U8 desc[UR44][R222.64], R210 ;  /* 0x000000d2de003986 */ /* 0x0003e8000c10112c */
[----:B------:R4:W-:Y:S04]  /*7cc20*/  @P6 STG.E.U8 desc[UR44][R216.64], R178 ;  /* 0x000000b2d8006986 */ /* 0x0009e8000c10112c */
[----:B0-----:R-:W2:Y:S04]  /*7cc30*/  LDL.LU.64 R220, [R1+0x1af0] ;  /* 0x001af00001dc7983 */ /* 0x001ea80000300a00 */
[----:B-1----:R-:W3:Y:S04]  /*7cc40*/  LDL.LU.64 R222, [R1+0x1ae8] ;  /* 0x001ae80001de7983 */ /* 0x002ee80000300a00 */
[----:B----4-:R-:W4:Y:S04]  /*7cc50*/  LDL.LU.64 R216, [R1+0x1ae0] ;  /* 0x001ae00001d87983 */ /* 0x010f280000300a00 */
[----:B------:R0:W-:Y:S04]  /*7cc60*/  @P0 STG.E.U8 desc[UR44][R212.64], R179 ;  /* 0x000000b3d4000986 */ /* 0x0001e8000c10112c */
[----:B0-----:R-:W2:Y:S01]  /*7cc70*/  LDL.LU.64 R212, [R1+0x1ad8] ;  /* 0x001ad80001d47983 */ /* 0x001ea20000300a00 */
[----:B------:R-:W-:Y:S01]  /*7cc80*/  ISETP.GE.AND P5, PT, R6, UR4, PT ;  /* 0x0000000406007c0c */ /* 0x000fe2000bfa6270 */
[----:B------:R-:W-:-:S02]  /*7cc90*/  ULDC UR4, c[0x0][0x228] ;  /* 0x00008a0000047ab9 */ /* 0x000fc40000000800 */
[----:B------:R-:W-:Y:S02]  /*7cca0*/  ISETP.LT.AND P3, PT, R2, UR4, !P2 ;  /* 0x0000000402007c0c */ /* 0x000fe4000d761270 */
[----:B------:R-:W-:Y:S01]  /*7ccb0*/  PRMT R7, R211, 0x7772, RZ ;  /* 0x00007772d3077816 */ /* 0x000fe200000000ff */
[----:B------:R-:W-:Y:S01]  /*7ccc0*/  VIADD R6, R0, 0x1d1 ;  /* 0x000001d100067836 */ /* 0x000fe20000000000 */
[----:B------:R-:W-:Y:S01]  /*7ccd0*/  ISETP.LT.AND P2, PT, R3, UR6, !P2 ;  /* 0x0000000603007c0c */ /* 0x000fe2000d741270 */
[----:B------:R-:W-:Y:S01]  /*7cce0*/  ULDC UR4, c[0x0][0x22c] ;  /* 0x00008b0000047ab9 */ /* 0x000fe20000000800 */
[----:B------:R-:W-:Y:S01]  /*7ccf0*/  PRMT R211, R211, 0x7773, RZ ;  /* 0x00007773d3d37816 */ /* 0x000fe200000000ff */
[----:B------:R-:W-:-:S06]  /*7cd00*/  ULDC UR6, c[0x0][0x228] ;  /* 0x00008a0000067ab9 */ /* 0x000fcc0000000800 */
[----:B------:R0:W-:Y:S04]  /*7cd10*/  @P3 STG.E.U8 desc[UR44][R218.64], R7 ;  /* 0x00000007da003986 */ /* 0x0001e8000c10112c */
[----:B------:R1:W-:Y:S04]  /*7cd20*/  @P2 STG.E.U8 desc[UR44][R214.64], R211 ;  /* 0x000000d3d6002986 */ /* 0x0003e8000c10112c */
[----:B0-----:R-:W3:Y:S04]  /*7cd30*/  LDL.LU.64 R218, [R1+0x1ad0] ;  /* 0x001ad00001da7983 */ /* 0x001ee80000300a00 */
[----:B-1----:R-:W4:Y:S04]  /*7cd40*/  LDL.LU.64 R214, [R1+0x1ac8] ;  /* 0x001ac80001d67983 */ /* 0x002f280000300a00 */
[----:B------:R-:W3:Y:S04]  /*7cd50*/  LDL.LU R250, [R1+0x60] ;  /* 0x0000600001fa7983 */ /* 0x000ee80000300800 */
[----:B------:R-:W3:Y:S04]  /*7cd60*/  LDL.LU R236, [R1+0x64] ;  /* 0x0000640001ec7983 */ /* 0x000ee80000300800 */
[----:B------:R-:W3:Y:S01]  /*7cd70*/  LDL.LU R237, [R1+0x68] ;  /* 0x0000680001ed7983 */ /* 0x000ee20000300800 */
[----:B------:R-:W-:Y:S01]  /*7cd80*/  ISETP.LT.AND P6, PT, R2, UR8, !P5 ;  /* 0x0000000802007c0c */ /* 0x000fe2000efc1270 */
[----:B------:R-:W-:-:S02]  /*7cd90*/  ULDC UR8, c[0x0][0x228] ;  /* 0x00008a0000087ab9 */ /* 0x000fc40000000800 */
[----:B------:R-:W3:Y:S01]  /*7cda0*/  LDL.LU R251, [R1+0x6c] ;  /* 0x00006c0001fb7983 */ /* 0x000ee20000300800 */
[----:B------:R-:W-:Y:S01]  /*7cdb0*/  ISETP.GE.AND P0, PT, R6, UR4, PT ;  /* 0x0000000406007c0c */ /* 0x000fe2000bf06270 */
[----:B------:R-:W-:Y:S01]  /*7cdc0*/  VIADD R6, R0, 0x1d2 ;  /* 0x000001d200067836 */ /* 0x000fe20000000000 */
[----:B------:R-:W-:-:S04]  /*7cdd0*/  ULDC UR4, c[0x0][0x22c] ;  /* 0x00008b0000047ab9 */ /* 0x000fc80000000800 */
[----:B------:R-:W-:Y:S01]  /*7cde0*/  ISETP.GE.AND P3, PT, R6, UR4, PT ;  /* 0x0000000406007c0c */ /* 0x000fe2000bf66270 */
[----:B------:R-:W-:Y:S02]  /*7cdf0*/  ULDC UR4, c[0x0][0x228] ;  /* 0x00008a0000047ab9 */ /* 0x000fe40000000800 */
[----:B------:R-:W-:Y:S01]  /*7ce00*/  ISETP.LT.AND P5, PT, R3, UR4, !P5 ;  /* 0x0000000403007c0c */ /* 0x000fe2000efa1270 */
[----:B------:R-:W-:Y:S01]  /*7ce10*/  VIADD R6, R0, 0x1d3 ;  /* 0x000001d300067836 */ /* 0x000fe20000000000 */
[----:B------:R-:W-:-:S04]  /*7ce20*/  ULDC UR4, c[0x0][0x22c] ;  /* 0x00008b0000047ab9 */ /* 0x000fc80000000800 */
[----:B------:R-:W-:Y:S01]  /*7ce30*/  ISETP.GE.AND P2, PT, R6, UR4, PT ;  /* 0x0000000406007c0c */ /* 0x000fe2000bf46270 */
[----:B------:R-:W-:Y:S01]  /*7ce40*/  ULDC UR4, c[0x0][0x228] ;  /* 0x00008a0000047ab9 */ /* 0x000fe20000000800 */
[----:B------:R-:W-:Y:S01]  /*7ce50*/  VIADD R6, R0, 0x1d4 ;  /* 0x000001d400067836 */ /* 0x000fe20000000000 */
[----:B--2---:R-:W-:-:S05]  /*7ce60*/  PRMT R179, R212, 0x7770, RZ ;  /* 0x00007770d4b37816 */ /* 0x004fca00000000ff */
[----:B------:R0:W-:Y:S01]  /*7ce70*/  @P6 STG.E.U8 desc[UR44][R248.64], R179 ;  /* 0x000000b3f8006986 */ /* 0x0001e2000c10112c */
[----:B------:R-:W-:Y:S01]  /*7ce80*/  ISETP.LT.AND P6, PT, R2, UR6, !P0 ;  /* 0x0000000602007c0c */ /* 0x000fe2000c7c1270 */
[----:B------:R-:W-:Y:S01]  /*7ce90*/  ULDC UR6, c[0x0][0x228] ;  /* 0x00008a0000067ab9 */ /* 0x000fe20000000800 */
[----:B------:R-:W-:Y:S02]  /*7cea0*/  PRMT R7, R212, 0x7771, RZ ;  /* 0x00007771d4077816 */ /* 0x000fe400000000ff */
[----:B------:R-:W-:Y:S01]  /*7ceb0*/  ISETP.LT.AND P0, PT, R3, UR6, !P0 ;  /* 0x0000000603007c0c */ /* 0x000fe2000c701270 */
[----:B------:R-:W-:Y:S02]  /*7cec0*/  ULDC UR6, c[0x0][0x228] ;  /* 0x00008a0000067ab9 */ /* 0x000fe40000000800 */
[----:B------:R1:W-:Y:S01]  /*7ced0*/  @P5 STG.E.U8 desc[UR44][R246.64], R7 ;  /* 0x00000007f6005986 */ /* 0x0003e2000c10112c */
[----:B------:R-:W-:Y:S01]  /*7cee0*/  ISETP.LT.AND P5, PT, R2, UR4, !P3 ;  /* 0x0000000402007c0c */ /* 0x000fe2000dfa1270 */
[----:B------:R-:W-:Y:S01]  /*7cef0*/  ULDC UR4, c[0x0][0x22c] ;  /* 0x00008b0000047ab9 */ /* 0x000fe20000000800 */
[----:B0-----:R-:W-:-:S02]  /*7cf00*/  PRMT R179, R212, 0x7772, RZ ;  /* 0x00007772d4b37816 */ /* 0x001fc400000000ff */
[----:B------:R-:W-:Y:S01]  /*7cf10*/  ISETP.LT.AND P3, PT, R3, UR6, !P3 ;  /* 0x0000000603007c0c */ /* 0x000fe2000df61270 */
[----:B------:R-:W-:Y:S01]  /*7cf20*/  ULDC UR6, c[0x0][0x228] ;  /* 0x00008a0000067ab9 */ /* 0x000fe20000000800 */
[----:B------:R-:W-:Y:S01]  /*7cf30*/  PRMT R181, R212, 0x7773, RZ ;  /* 0x00007773d4b57816 */ /* 0x000fe200000000ff */
[----:B------:R0:W-:Y:S01]  /*7cf40*/  @P6 STG.E.U8 desc[UR44][R244.64], R179 ;  /* 0x000000b3f4006986 */ /* 0x0001e2000c10112c */
[----:B------:R-:W-:Y:S01]  /*7cf50*/  ISETP.GE.AND P6, PT, R6, UR4, PT ;  /* 0x0000000406007c0c */ /* 0x000fe2000bfc6270 */
[----:B------:R-:W-:Y:S02]  /*7cf60*/  ULDC UR4, c[0x0][0x228] ;  /* 0x00008a0000047ab9 */ /* 0x000fe40000000800 */
[----:B------:R-:W-:Y:S01]  /*7cf70*/  @P0 STG.E.U8 desc[UR44][R242.64], R181 ;  /* 0x000000b5f2000986 */ /* 0x000fe2000c10112c */
[----:B------:R-:W-:Y:S02]  /*7cf80*/  ISETP.LT.AND P0, PT, R2, UR4, !P2 ;  /* 0x0000000402007c0c */ /* 0x000fe4000d701270 */
[C---:B-1----:R-:W-:Y:S01]  /*7cf90*/  PRMT R7, R213.reuse, 0x7770, RZ ;  /* 0x00007770d5077816 */ /* 0x042fe200000000ff */
[----:B------:R-:W-:Y:S01]  /*7cfa0*/  VIADD R6, R0, 0x1d5 ;  /* 0x000001d500067836 */ /* 0x000fe20000000000 */
[----:B------:R-:W-:Y:S01]  /*7cfb0*/  PRMT R183, R213, 0x7771, RZ ;  /* 0x00007771d5b77816 */ /* 0x000fe200000000ff */
[----:B------:R-:W-:Y:S01]  /*7cfc0*/  ULDC UR4, c[0x0][0x22c] ;  /* 0x00008b0000047ab9 */ /* 0x000fe20000000800 */
[----:B------:R-:W-:Y:S01]  /*7cfd0*/  ISETP.LT.AND P2, PT, R3, UR6, !P2 ;  /* 0x0000000603007c0c */ /* 0x000fe2000d741270 */
[----:B------:R4:W-:Y:S01]  /*7cfe0*/  @P5 STG.E.U8 desc[UR44][R240.64], R7 ;  /* 0x00000007f0005986 */ /* 0x0009e2000c10112c */
[----:B------:R-:W-:Y:S01]  /*7cff0*/  ISETP.LT.AND P5, PT, R2, UR8, !P6 ;  /* 0x0000000802007c0c */ /* 0x000fe2000f7a1270 */
[----:B------:R-:W-:Y:S01]  /*7d000*/  ULDC UR6, c[0x0][0x228] ;  /* 0x00008a0000067ab9 */ /* 0x000fe20000000800 */
[C---:B0-----:R-:W-:Y:S01]  /*7d010*/  PRMT R179, R213.reuse, 0x7772, RZ ;  /* 0x00007772d5b37816 */ /* 0x041fe200000000ff */
[----:B------:R-:W-:Y:S01]  /*7d020*/  @P3 STG.E.U8 desc[UR44][R238.64], R183 ;  /* 0x000000b7ee003986 */ /* 0x000fe2000c10112c */
[----:B------:R-:W-:Y:S01]  /*7d030*/  ISETP.GE.AND P3, PT, R6, UR4, PT ;  /* 0x0000000406007c0c */ /* 0x000fe2000bf66270 */
[----:B------:R-:W-:Y:S01]  /*7d040*/  VIADD R6, R0, 0x1d6 ;  /* 0x000001d600067836 */ /* 0x000fe20000000000 */
[----:B------:R-:W-:Y:S01]  /*7d050*/  ULDC UR4, c[0x0][0x22c] ;  /* 0x00008b0000047ab9 */ /* 0x000fe20000000800 */
[----:B------:R0:W-:Y:S01]  /*7d060*/  @P0 STG.E.U8 desc[UR44][R234.64], R179 ;  /* 0x000000b3ea000986 */ /* 0x0001e2000c10112c */
[----:B------:R-:W-:Y:S01]  /*7d070*/  PRMT R213, R213, 0x7773, RZ ;  /* 0x00007773d5d57816 */ /* 0x000fe200000000ff */
[----:B------:R-:W-:Y:S01]  /*7d080*/  ULDC UR8, c[0x0][0x228] ;  /* 0x00008a0000087ab9 */ /* 0x000fe20000000800 */
[----:B------:R-:W-:Y:S01]  /*7d090*/  ISETP.GE.AND P0, PT, R6, UR4, PT ;  /* 0x0000000406007c0c */ /* 0x000fe2000bf06270 */
[----:B------:R-:W-:Y:S01]  /*7d0a0*/  ULDC UR4, c[0x0][0x228] ;  /* 0x00008a0000047ab9 */ /* 0x000fe20000000800 */
[----:B----4-:R-:W-:-:S02]  /*7d0b0*/  PRMT R7, R214, 0x7770, RZ ;  /* 0x00007770d6077816 */ /* 0x010fc400000000ff */
[C---:B------:R-:W-:Y:S01]  /*7d0c0*/  ISETP.LT.AND P6, PT, R3.reuse, UR4, !P6 ;  /* 0x0000000403007c0c */ /* 0x040fe2000f7c1270 */
[----:B------:R-:W-:Y:S01]  /*7d0d0*/  @P2 STG.E.U8 desc[UR44][R232.64], R213 ;  /* 0x000000d5e8002986 */ /* 0x000fe2000c10112c */
[----:B------:R-:W-:Y:S01]  /*7d0e0*/  VIADD R6, R0, 0x1d7 ;  /* 0x000001d700067836 */ /* 0x000fe20000000000 */
[----:B------:R-:W-:Y:S02]  /*7d0f0*/  ULDC UR4, c[0x0][0x22c] ;  /* 0x00008b0000047ab9 */ /* 0x000fe40000000800 */
[----:B------:R1:W-:Y:S01]  /*7d100*/  @P5 STG.E.U8 desc[UR44][R230.64], R7 ;  /* 0x00000007e6005986 */ /* 0x0003e2000c10112c */
[----:B------:R-:W-:Y:S01]  /*7d110*/  ISETP.LT.AND P5, PT, R2, UR6, !P3 ;  /* 0x0000000602007c0c */ /* 0x000fe2000dfa1270 */
[----:B------:R-:W-:Y:S01]  /*7d120*/  ULDC UR6, c[0x0][0x228] ;  /* 0x00008a0000067ab9 */ /* 0x000fe20000000800 */
[----:B0-----:R-:W-:Y:S02]  /*7d130*/  PRMT R179, R214, 0x7771, RZ ;  /* 0x00007771d6b37816 */ /* 0x001fe400000000ff */
[----:B------:R-:W-:Y:S01]  /*7d140*/  ISETP.LT.AND P3, PT, R3, UR6, !P3 ;  /* 0x0000000603007c0c */ /* 0x000fe2000df61270 */
[----:B------:R-:W-:Y:S01]  /*7d150*/  ULDC UR6, c[0x0][0x228] ;  /* 0x00008a0000067ab9 */ /* 0x000fe20000000800 */
[----:B------:R-:W-:Y:S01]  /*7d160*/  ISETP.GE.AND P2, PT, R6, UR4, PT ;  /* 0x0000000406007c0c */ /* 0x000fe2000bf46270 */
[----:B------:R-:W-:Y:S01]  /*7d170*/  ULDC UR4, c[0x0][0x228] ;  /* 0x00008a0000047ab9 */ /* 0x000fe20000000800 */
[----:B------:R0:W-:Y:S01]  /*7d180*/  @P6 STG.E.U8 desc[UR44][R228.64], R179 ;  /* 0x000000b3e4006986 */ /* 0x0001e2000c10112c */
[----:B------:R-:W-:Y:S01]  /*7d190*/  VIADD R6, R0, 0x1d8 ;  /* 0x000001d800067836 */ /* 0x000fe20000000000 */
[----:B-1----:R-:W-:-:S02]  /*7d1a0*/  PRMT R7, R214, 0x7772, RZ ;  /* 0x00007772d6077816 */ /* 0x002fc400000000ff */
[----:B------:R-:W-:Y:S01]  /*7d1b0*/  ISETP.LT.AND P6, PT, R2, UR4, !P0 ;  /* 0x0000000402007c0c */ /* 0x000fe2000c7c1270 */
[----:B------:R-:W-:Y:S01]  /*7d1c0*/  ULDC UR4, c[0x0][0x22c] ;  /* 0x00008b0000047ab9 */ /* 0x000fe20000000800 */
[----:B------:R-:W-:Y:S02]  /*7d1d0*/  ISETP.LT.AND P0, PT, R3, UR6, !P0 ;  /* 0x0000000603007c0c */ /* 0x000fe4000c701270 */
[----:B------:R-:W-:Y:S01]  /*7d1e0*/  PRMT R181, R214, 0x7773, RZ ;  /* 0x00007773d6b57816 */ /* 0x000fe200000000ff */
[----:B------:R1:W-:Y:S01]  /*7d1f0*/  @P5 STG.E.U8 desc[UR44][R176.64], R7 ;  /* 0x00000007b0005986 */ /* 0x0003e2000c10112c */
[----:B------:R-:W-:Y:S01]  /*7d200*/  ISETP.GE.AND P5, PT, R6, UR4, PT ;  /* 0x0000000406007c0c */ /* 0x000fe2000bfa6270 */
[----:B------:R-:W-:Y:S01]  /*7d210*/  ULDC UR4, c[0x0][0x228] ;  /* 0x00008a0000047ab9 */ /* 0x000fe20000000800 */
[C---:B0-----:R-:W-:Y:S01]  /*7d220*/  PRMT R179, R215.reuse, 0x7770, RZ ;  /* 0x00007770d7b37816 */ /* 0x041fe200000000ff */
[----:B------:R-:W-:Y:S01]  /*7d230*/  @P3 STG.E.U8 desc[UR44][R174.64], R181 ;  /* 0x000000b5ae003986 */ /* 0x000fe2000c10112c */
[----:B------:R-:W-:Y:S01]  /*7d240*/  ISETP.LT.AND P3, PT, R2, UR4, !P2 ;  /* 0x0000000402007c0c */ /* 0x000fe2000d761270 */
[----:B------:R-:W-:Y:S01]  /*7d250*/  VIADD R6, R0, 0x1d9 ;  /* 0x000001d900067836 */ /* 0x000fe20000000000 */
[----:B------:R-:W-:Y:S01]  /*7d260*/  PRMT R183, R215, 0x7771, RZ ;  /* 0x00007771d7b77816 */ /* 0x000fe200000000ff */
[----:B------:R-:W-:Y:S01]  /*7d270*/  ULDC UR6, c[0x0][0x228] ;  /* 0x00008a0000067ab9 */ /* 0x000fe20000000800 */
[----:B------:R-:W-:Y:S01]  /*7d280*/  @P6 STG.E.U8 desc[UR44][R172.64], R179 ;  /* 0x000000b3ac006986 */ /* 0x000fe2000c10112c */
[----:B------:R-:W-:Y:S01]  /*7d290*/  ULDC UR4, c[0x0][0x22c] ;  /* 0x00008b0000047ab9 */ /* 0x000fe20000000800 */
[----:B------:R-:W-:Y:S01]  /*7d2a0*/  ISETP.LT.AND P2, PT, R3, UR6, !P2 ;  /* 0x0000000603007c0c */ /* 0x000fe2000d741270 */
[----:B------:R-:W-:Y:S01]  /*7d2b0*/  ULDC UR6, c[0x0][0x228] ;  /* 0x00008a0000067ab9 */ /* 0x000fe20000000800 */
[----:B------:R0:W-:Y:S01]  /*7d2c0*/  @P0 STG.E.U8 desc[UR44][R170.64], R183 ;  /* 0x000000b7aa000986 */ /* 0x0001e2000c10112c */
[----:B------:R-:W-:Y:S01]  /*7d2d0*/  ISETP.LT.AND P6, PT, R2, UR8, !P5 ;  /* 0x0000000802007c0c */ /* 0x000fe2000efc1270 */
[----:B------:R-:W-:Y:S01]  /*7d2e0*/  ULDC UR8, c[0x0][0x228] ;  /* 0x00008a0000087ab9 */ /* 0x000fe20000000800 */
[----:B-1----:R-:W-:-:S02]  /*7d2f0*/  PRMT R7, R215, 0x7772, RZ ;  /* 0x00007772d7077816 */ /* 0x002fc400000000ff */
[----:B------:R-:W-:Y:S01]  /*7d300*/  ISETP.GE.AND P0, PT, R6, UR4, PT ;  /* 0x0000000406007c0c */ /* 0x000fe2000bf06270 */
[----:B------:R-:W-:Y:S01]  /*7d310*/  VIADD R6, R0, 0x1da ;  /* 0x000001da00067836 */ /* 0x000fe20000000000 */
[----:B------:R-:W-:Y:S01]  /*7d320*/  ULDC UR4, c[0x0][0x22c] ;  /* 0x00008b0000047ab9 */ /* 0x000fe20000000800 */
[----:B------:R1:W-:Y:S01]  /*7d330*/  @P3 STG.E.U8 desc[UR44][R168.64], R7 ;  /* 0x00000007a8003986 */ /* 0x0003e2000c10112c */
[----:B------:R-:W-:Y:S02]  /*7d340*/  PRMT R215, R215, 0x7773, RZ ;  /* 0x00007773d7d77816 */ /* 0x000fe400000000ff */
[----:B------:R-:W-:Y:S01]  /*7d350*/  ISETP.GE.AND P3, PT, R6, UR4, PT ;  /* 0x0000000406007c0c */ /* 0x000fe2000bf66270 */
[----:B------:R-:W-:Y:S01]  /*7d360*/  ULDC UR4, c[0x0][0x228] ;  /* 0x00008a0000047ab9 */ /* 0x000fe20000000800 */
[----:B0-----:R-:W-:Y:S02]  /*7d370*/  PRMT R171, R216, 0x7770, RZ ;  /* 0x00007770d8ab7816 */ /* 0x001fe400000000ff */
[----:B------:R-:W-:Y:S01]  /*7d380*/  ISETP.LT.AND P5, PT, R3, UR4, !P5 ;  /* 0x0000000403007c0c */ /* 0x000fe2000efa1270 */
[----:B------:R-:W-:Y:S01]  /*7d390*/  @P2 STG.E.U8 desc[UR44][R166.64], R215 ;  /* 0x000000d7a6002986 */ /* 0x000fe2000c10112c */
[----:B------:R-:W-:Y:S01]  /*7d3a0*/  VIADD R6, R0, 0x1db ;  /* 0x000001db00067836 */ /* 0x000fe20000000000 */
[----:B------:R-:W-:-:S02]  /*7d3b0*/  ULDC UR4, c[0x0][0x22c] ;  /* 0x00008b0000047ab9 */ /* 0x000fc40000000800 */
[----:B------:R0:W-:Y:S01]  /*7d3c0*/  @P6 STG.E.U8 desc[UR44][R164.64], R171 ;  /* 0x000000aba4006986 */ /* 0x0001e2000c10112c */
[----:B------:R-:W-:Y:S01]  /*7d3d0*/  ISETP.LT.AND P6, PT, R2, UR6, !P0 ;  /* 0x0000000602007c0c */ /* 0x000fe2000c7c1270 */
[----:B------:R-:W-:Y:S01]  /*7d3e0*/  ULDC UR6, c[0x0][0x228] ;  /* 0x00008a0000067ab9 */ /* 0x000fe20000000800 */
[----:B-1----:R-:W-:Y:S02]  /*7d3f0*/  PRMT R7, R216, 0x7771, RZ ;  /* 0x00007771d8077816 */ /* 0x002fe400000000ff */
[----:B------:R-:W-:Y:S01]  /*7d400*/  ISETP.LT.AND P0, PT, R3, UR6, !P0 ;  /* 0x0000000603007c0c */ /* 0x000fe2000c701270 */
[----:B------:R-:W-:Y:S01]  /*7d410*/  ULDC UR6, c[0x0][0x228] ;  /* 0x00008a0000067ab9 */ /* 0x000fe20000000800 */
[----:B------:R-:W-:Y:S01]  /*7d420*/  ISETP.GE.AND P2, PT, R6, UR4, PT ;  /* 0x0000000406007c0c */ /* 0x000fe2000bf46270 */
[----:B------:R-:W-:Y:S01]  /*7d430*/  ULDC UR4, c[0x0][0x228] ;  /* 0x00008a0000047ab9 */ /* 0x000fe20000000800 */
[----:B------:R1:W-:Y:S01]  /*7d440*/  @P5 STG.E.U8 desc[UR44][R140.64], R7 ;  /* 0x000000078c005986 */ /* 0x0003e2000c10112c */
[----:B------:R-:W-:Y:S01]  /*7d450*/  VIADD R6, R0, 0x1dc ;  /* 0x000001dc00067836 */ /* 0x000fe20000000000 */
[----:B0-----:R-:W-:-:S02]  /*7d460*/  PRMT R165, R216, 0x7772, RZ ;  /* 0x00007772d8a57816 */ /* 0x001fc400000000ff */
[----:B------:R-:W-:Y:S01]  /*7d470*/  ISETP.LT.AND P5, PT, R2, UR4, !P3 ;  /* 0x0000000402007c0c */ /* 0x000fe2000dfa1270 */
[----:B------:R-:W-:Y:S01]  /*7d480*/  ULDC UR4, c[0x0][0x22c] ;  /* 0x00008b0000047ab9 */ /* 0x000fe20000000800 */
[----:B------:R-:W-:Y:S02]  /*7d490*/  ISETP.LT.AND P3, PT, R3, UR6, !P3 ;  /* 0x0000000603007c0c */ /* 0x000fe4000df61270 */
[----:B------:R-:W-:Y:S01]  /*7d4a0*/  PRMT R167, R216, 0x7773, RZ ;  /* 0x00007773d8a77816 */ /* 0x000fe200000000ff */
[----:B------:R-:W-:Y:S01]  /*7d4b0*/  @P6 STG.E.U8 desc[UR44][R138.64], R165 ;  /* 0x000000a58a006986 */ /* 0x000fe2000c10112c */
[----:B------:R-:W-:Y:S01]  /*7d4c0*/  ISETP.GE.AND P6, PT, R6, UR4, PT ;  /* 0x0000000406007c0c */ /* 0x000fe2000bfc6270 */
[----:B------:R-:W-:Y:S01]  /*7d4d0*/  ULDC UR4, c[0x0][0x228] ;  /* 0x00008a0000047ab9 */ /* 0x000fe20000000800 */
[C---:B-1----:R-:W-:Y:S01]  /*7d4e0*/  PRMT R7, R217.reuse, 0x7770, RZ ;  /* 0x00007770d9077816 */ /* 0x042fe200000000ff */
[----:B------:R0:W-:Y:S01]  /*7d4f0*/  @P0 STG.E.U8 desc[UR44][R136.64], R167 ;  /* 0x000000a788000986 */ /* 0x0001e2000c10112c */
[----:B------:R-:W-:Y:S01]  /*7d500*/  ISETP.LT.AND P0, PT, R2, UR4, !P2 ;  /* 0x0000000402007c0c */ /* 0x000fe2000d701270 */
[----:B------:R-:W-:Y:S01]  /*7d510*/  VIADD R6, R0, 0x1dd ;  /* 0x000001dd00067836 */ /* 0x000fe20000000000 */
[----:B------:R-:W-:Y:S01]  /*7d520*/  PRMT R141, R217, 0x7771, RZ ;  /* 0x00007771d98d7816 */ /* 0x000fe200000000ff */
[----:B------:R-:W-:Y:S01]  /*7d530*/  ULDC UR6, c[0x0][0x228] ;  /* 0x00008a0000067ab9 */ /* 0x000fe20000000800 */
[----:B------:R3:W-:Y:S01]  /*7d540*/  @P5 STG.E.U8 desc[UR44][R132.64], R7 ;  /* 0x0000000784005986 */ /* 0x0007e2000c10112c */
[----:B------:R-:W-:Y:S01]  /*7d550*/  ULDC UR4, c[0x0][0x22c] ;  /* 0x00008b0000047ab9 */ /* 0x000fe20000000800 */
[----:B------:R-:W-:Y:S01]  /*7d560*/  ISETP.LT.AND P2, PT, R3, UR6, !P2 ;  /* 0x0000000603007c0c */ /* 0x000fe2000d741270 */
[----:B------:R-:W-:Y:S01]  /*7d570*/  ULDC UR6, c[0x0][0x228] ;  /* 0x00008a0000067ab9 */ /* 0x000fe20000000800 */
[----:B------:R-:W-:Y:S01]  /*7d580*/  @P3 STG.E.U8 desc[UR44][R134.64], R141 ;  /* 0x0000008d86003986 */ /* 0x000fe2000c10112c */
[----:B------:R-:W-:Y:S01]  /*7d590*/  ISETP.LT.AND P5, PT, R2, UR8, !P6 ;  /* 0x0000000802007c0c */ /* 0x000fe2000f7a1270 */
[----:B------:R-:W-:Y:S01]  /*7d5a0*/  ULDC UR8, c[0x0][0x228] ;  /* 0x00008a0000087ab9 */ /* 0x000fe20000000800 */
[----:B0-----:R-:W-:-:S02]  /*7d5b0*/  PRMT R137, R217, 0x7772, RZ ;  /* 0x00007772d9897816 */ /* 0x001fc400000000ff */
[----:B------:R-:W-:Y:S01]  /*7d5c0*/  ISETP.GE.AND P3, PT, R6, UR4, PT ;  /* 0x0000000406007c0c */ /* 0x000fe2000bf66270 */
[----:B------:R-:W-:Y:S01]  /*7d5d0*/  VIADD R6, R0, 0x1de ;  /* 0x000001de00067836 */ /* 0x000fe20000000000 */
[----:B------:R-:W-:Y:S01]  /*7d5e0*/  ULDC UR4, c[0x0][0x22c] ;  /* 0x00008b0000047ab9 */ /* 0x000fe20000000800 */
[----:B------:R0:W-:Y:S01]  /*7d5f0*/  @P0 STG.E.U8 desc[UR44][R130.64], R137 ;  /* 0x0000008982000986 */ /* 0x0001e2000c10112c */
[----:B------:R-:W-:Y:S02]  /*7d600*/  PRMT R217, R217, 0x7773, RZ ;  /* 0x00007773d9d97816 */ /* 0x000fe400000000ff */
[----:B------:R-:W-:Y:S01]  /*7d610*/  ISETP.GE.AND P0, PT, R6, UR4, PT ;  /* 0x0000000406007c0c */ /* 0x000fe2000bf06270 */
[----:B------:R-:W-:Y:S01]  /*7d620*/  ULDC UR4, c[0x0][0x228] ;  /* 0x00008a0000047ab9 */ /* 0x000fe20000000800 */
[----:B---3--:R-:W-:Y:S02]  /*7d630*/  PRMT R7, R218, 0x7770, RZ ;  /* 0x00007770da077816 */ /* 0x008fe400000000ff */
[----:B------:R-:W-:Y:S01]  /*7d640*/  ISETP.LT.AND P6, PT, R3, UR4, !P6 ;  /* 0x0000000403007c0c */ /* 0x000fe2000f7c1270 */
[----:B------:R-:W-:Y:S01]  /*7d650*/  @P2 STG.E.U8 desc[UR44][R126.64], R217 ;  /* 0x000000d97e002986 */ /* 0x000fe2000c10112c */
[----:B------:R-:W-:Y:S01]  /*7d660*/  VIADD R6, R0, 0x1df ;  /* 0x000001df00067836 */ /* 0x000fe20000000000 */
[----:B------:R-:W-:-:S02]  /*7d670*/  ULDC UR4, c[0x0][0x22c] ;  /* 0x00008b0000047ab9 */ /* 0x000fc40000000800 */
        /* <DEDUP_REMOVED lines=41> */
[----:B------:R0:W-:Y:S01]  /*7d910*/  @P2 STG.E.U8 desc[UR44][R110.64], R219 ;  /* 0x000000db6e002986 */ /* 0x0001e2000c10112c */
[----:B------:R-:W-:Y:S01]  /*7d920*/  VIADD R6, R0, 0x1e3 ;  /* 0x000001e300067836 */ /* 0x000fe20000000000 */
[----:B------:R-:W-:-:S02]  /*7d930*/  ULDC UR4, c[0x0][0x22c] ;  /* 0x00008b0000047ab9 */ /* 0x000fc40000000800 */
[----:B------:R2:W-:Y:S01]  /*7d940*/  @P6 STG.E.U8 desc[UR44][R112.64], R117 ;  /* 0x0000007570006986 */ /* 0x0005e2000c10112c */
[----:B------:R-:W-:Y:S01]  /*7d950*/  ISETP.LT.AND P6, PT, R2, UR6, !P0 ;  /* 0x0000000602007c0c */ /* 0x000fe2000c7c1270 */
[----:B------:R-:W-:Y:S01]  /*7d960*/  ULDC UR6, c[0x0][0x228] ;  /* 0x00008a0000067ab9 */ /* 0x000fe20000000800 */
[----:B-1----:R-:W-:Y:S02]  /*7d970*/  PRMT R7, R220, 0x7771, RZ ;  /* 0x00007771dc077816 */ /* 0x002fe400000000ff */
[C---:B------:R-:W-:Y:S01]  /*7d980*/  ISETP.LT.AND P0, PT, R3.reuse, UR6, !P0 ;  /* 0x0000000603007c0c */ /* 0x040fe2000c701270 */
[----:B------:R-:W-:Y:S01]  /*7d990*/  ULDC UR6, c[0x0][0x228] ;  /* 0x00008a0000067ab9 */ /* 0x000fe20000000800 */
[----:B------:R-:W-:Y:S01]  /*7d9a0*/  ISETP.GE.AND P2, PT, R6, UR4, PT ;  /* 0x0000000406007c0c */ /* 0x000fe2000bf46270 */
[----:B------:R-:W-:Y:S01]  /*7d9b0*/  ULDC UR4, c[0x0][0x228] ;  /* 0x00008a0000047ab9 */ /* 0x000fe20000000800 */
[----:B0-----:R-:W-:Y:S01]  /*7d9c0*/  PRMT R111, R220, 0x7772, RZ ;  /* 0x00007772dc6f7816 */ /* 0x001fe200000000ff */
[----:B------:R0:W-:Y:S01]  /*7d9d0*/  @P5 STG.E.U8 desc[UR44][R108.64], R7 ;  /* 0x000000076c005986 */ /* 0x0001e2000c10112c */
[----:B------:R-:W-:Y:S01]  /*7d9e0*/  VIADD R6, R0, 0x1e4 ;  /* 0x000001e400067836 */ /* 0x000fe20000000000 */
[----:B------:R-:W-:Y:S01]  /*7d9f0*/  ISETP.LT.AND P5, PT, R2, UR4, !P3 ;  /* 0x0000000402007c0c */ /* 0x000fe2000dfa1270 */
[----:B------:R-:W-:Y:S01]  /*7da00*/  ULDC UR4, c[0x0][0x22c] ;  /* 0x00008b0000047ab9 */ /* 0x000fe20000000800 */
[----:B------:R-:W-:-:S02]  /*7da10*/  ISETP.LT.AND P3, PT, R3, UR6, !P3 ;  /* 0x0000000603007c0c */ /* 0x000fc4000df61270 */
[----:B--2---:R-:W-:Y:S01]  /*7da20*/  PRMT R113, R220, 0x7773, RZ ;  /* 0x00007773dc717816 */ /* 0x004fe200000000ff */
[----:B------:R-:W-:Y:S01]  /*7da30*/  @P6 STG.E.U8 desc[UR44][R106.64], R111 ;  /* 0x0000006f6a006986 */ /* 0x000fe2000c10112c */
[----:B------:R-:W-:Y:S01]  /*7da40*/  ISETP.GE.AND P6, PT, R6, UR4, PT ;  /* 0x0000000406007c0c */ /* 0x000fe2000bfc6270 */
[----:B------:R-:W-:Y:S01]  /*7da50*/  ULDC UR4, c[0x0][0x228] ;  /* 0x00008a0000047ab9 */ /* 0x000fe20000000800 */
[----:B------:R-:W-:Y:S01]  /*7da60*/  ULDC UR6, c[0x0][0x228] ;  /* 0x00008a0000067ab9 */ /* 0x000fe20000000800 */
[----:B------:R1:W-:Y:S01]  /*7da70*/  @P0 STG.E.U8 desc[UR44][R104.64], R113 ;  /* 0x0000007168000986 */ /* 0x0003e2000c10112c */
[----:B------:R-:W-:Y:S02]  /*7da80*/  ISETP.LT.AND P0, PT, R2, UR4, !P2 ;  /* 0x0000000402007c0c */ /* 0x000fe4000d701270 */
[C---:B0-----:R-:W-:Y:S01]  /*7da90*/  PRMT R7, R221.reuse, 0x7770, RZ ;  /* 0x00007770dd077816 */ /* 0x041fe200000000ff */
[----:B------:R-:W-:Y:S01]  /*7daa0*/  VIADD R6, R0, 0x1e5 ;  /* 0x000001e500067836 */ /* 0x000fe20000000000 */
[----:B------:R-:W-:Y:S01]  /*7dab0*/  PRMT R109, R221, 0x7771, RZ ;  /* 0x00007771dd6d7816 */ /* 0x000fe200000000ff */
[----:B------:R-:W-:Y:S01]  /*7dac0*/  ULDC UR4, c[0x0][0x22c] ;  /* 0x00008b0000047ab9 */ /* 0x000fe20000000800 */
[----:B------:R-:W-:Y:S01]  /*7dad0*/  ISETP.LT.AND P2, PT, R3, UR6, !P2 ;  /* 0x0000000603007c0c */ /* 0x000fe2000d741270 */
[----:B------:R0:W-:Y:S01]  /*7dae0*/  @P5 STG.E.U8 desc[UR44][R100.64], R7 ;  /* 0x0000000764005986 */ /* 0x0001e2000c10112c */
[----:B------:R-:W-:Y:S01]  /*7daf0*/  ISETP.LT.AND P5, PT, R2, UR8, !P6 ;  /* 0x0000000802007c0c */ /* 0x000fe2000f7a1270 */
[----:B------:R-:W-:Y:S01]  /*7db00*/  ULDC UR6, c[0x0][0x228] ;  /* 0x00008a0000067ab9 */ /* 0x000fe20000000800 */
[----:B------:R-:W-:Y:S01]  /*7db10*/  ULDC UR8, c[0x0][0x228] ;  /* 0x00008a0000087ab9 */ /* 0x000fe20000000800 */
[----:B------:R-:W-:Y:S01]  /*7db20*/  @P3 STG.E.U8 desc[UR44][R102.64], R109 ;  /* 0x0000006d66003986 */ /* 0x000fe2000c10112c */
        /* <DEDUP_REMOVED lines=28> */
[----:B------:R0:W-:Y:S01]  /*7dcf0*/  @P5 STG.E.U8 desc[UR44][R90.64], R7 ;  /* 0x000000075a005986 */ /* 0x0001e2000c10112c */
[----:B------:R-:W-:Y:S01]  /*7dd00*/  ISETP.GE.AND P5, PT, R6, UR4, PT ;  /* 0x0000000406007c0c */ /* 0x000fe2000bfa6270 */
[----:B------:R-:W-:Y:S01]  /*7dd10*/  ULDC UR4, c[0x0][0x228] ;  /* 0x00008a0000047ab9 */ /* 0x000fe20000000800 */
[C---:B-1----:R-:W-:Y:S01]  /*7dd20*/  PRMT R93, R223.reuse, 0x7770, RZ ;  /* 0x00007770df5d7816 */ /* 0x042fe200000000ff */
        /* <DEDUP_REMOVED lines=20> */
[----:B-1----:R-:W-:Y:S02]  /*7de70*/  PRMT R85, R250, 0x7770, RZ ;  /* 0x00007770fa557816 */ /* 0x002fe400000000ff */
[----:B------:R-:W-:Y:S01]  /*7de80*/  ISETP.LT.AND P5, PT, R3, UR4, !P5 ;  /* 0x0000000403007c0c */ /* 0x000fe2000efa1270 */
[----:B------:R1:W-:Y:S01]  /*7de90*/  @P2 STG.E.U8 desc[UR44][R78.64], R223 ;  /* 0x000000df4e002986 */ /* 0x0003e2000c10112c */
[----:B------:R-:W-:Y:S01]  /*7dea0*/  VIADD R6, R0, 0x1eb ;  /* 0x000001eb00067836 */ /* 0x000fe20000000000 */
[----:B------:R-:W-:-:S02]  /*7deb0*/  ULDC UR4, c[0x0][0x22c] ;  /* 0x00008b0000047ab9 */ /* 0x000fc40000000800 */
[----:B------:R2:W-:Y:S01]  /*7dec0*/  @P6 STG.E.U8 desc[UR44][R80.64], R85 ;  /* 0x0000005550006986 */ /* 0x0005e2000c10112c */
[----:B------:R-:W-:Y:S01]  /*7ded0*/  ISETP.LT.AND P6, PT, R2, UR6, !P0 ;  /* 0x0000000602007c0c */ /* 0x000fe2000c7c1270 */
[----:B------:R-:W-:Y:S01]  /*7dee0*/  ULDC UR6, c[0x0][0x228] ;  /* 0x00008a0000067ab9 */ /* 0x000fe20000000800 */
[C---:B------:R-:W-:Y:S02]  /*7def0*/  ISETP.LT.AND P0, PT, R3.reuse, UR8, !P0 ;  /* 0x0000000803007c0c */ /* 0x040fe4000c701270 */
[----:B0-----:R-:W-:Y:S02]  /*7df00*/  PRMT R7, R250, 0x7771, RZ ;  /* 0x00007771fa077816 */ /* 0x001fe400000000ff */
[----:B------:R-:W-:Y:S01]  /*7df10*/  ISETP.GE.AND P2, PT, R6, UR4, PT ;  /* 0x0000000406007c0c */ /* 0x000fe2000bf46270 */
[----:B------:R-:W-:Y:S01]  /*7df20*/  ULDC UR4, c[0x0][0x228] ;  /* 0x00008a0000047ab9 */ /* 0x000fe20000000800 */
[----:B-1----:R-:W-:Y:S01]  /*7df30*/  PRMT R79, R250, 0x7772, RZ ;  /* 0x00007772fa4f7816 */ /* 0x002fe200000000ff */
[----:B------:R0:W-:Y:S01]  /*7df40*/  @P5 STG.E.U8 desc[UR44][R76.64], R7 ;  /* 0x000000074c005986 */ /* 0x0001e2000c10112c */
[----:B------:R-:W-:Y:S01]  /*7df50*/  VIADD R6, R0, 0x1ec ;  /* 0x000001ec00067836 */ /* 0x000fe20000000000 */
[----:B------:R-:W-:Y:S01]  /*7df60*/  ISETP.LT.AND P5, PT, R2, UR4, !P3 ;  /* 0x0000000402007c0c */ /* 0x000fe2000dfa1270 */
[----:B------:R-:W-:Y:S01]  /*7df70*/  ULDC UR4, c[0x0][0x22c] ;  /* 0x00008b0000047ab9 */ /* 0x000fe20000000800 */
[----:B------:R-:W-:-:S02]  /*7df80*/  ISETP.LT.AND P3, PT, R3, UR6, !P3 ;  /* 0x0000000603007c0c */ /* 0x000fc4000df61270 */
[----:B--2---:R-:W-:Y:S01]  /*7df90*/  PRMT R81, R250, 0x7773, RZ ;  /* 0x00007773fa517816 */ /* 0x004fe200000000ff */
[----:B------:R1:W-:Y:S01]  /*7dfa0*/  @P6 STG.E.U8 desc[UR44][R72.64], R79 ;  /* 0x0000004f48006986 */ /* 0x0003e2000c10112c */
[----:B------:R-:W-:Y:S01]  /*7dfb0*/  ISETP.GE.AND P6, PT, R6, UR4, PT ;  /* 0x0000000406007c0c */ /* 0x000fe2000bfc6270 */
[----:B------:R-:W-:Y:S01]  /*7dfc0*/  ULDC UR4, c[0x0][0x228] ;  /* 0x00008a0000047ab9 */ /* 0x000fe20000000800 */
[----:B------:R-:W-:Y:S01]  /*7dfd0*/  ULDC UR6, c[0x0][0x228] ;  /* 0x00008a0000067ab9 */ /* 0x000fe20000000800 */
[----:B------:R-:W-:Y:S01]  /*7dfe0*/  @P0 STG.E.U8 desc[UR44][R74.64], R81 ;  /* 0x000000514a000986 */ /* 0x000fe2000c10112c */
[----:B------:R-:W-:Y:S02]  /*7dff0*/  ISETP.LT.AND P0, PT, R2, UR4, !P2 ;  /* 0x0000000402007c0c */ /* 0x000fe4000d701270 */
[----:B0-----:R-:W-:Y:S01]  /*7e000*/  PRMT R7, R236, 0x7770, RZ ;  /* 0x00007770ec077816 */ /* 0x001fe200000000ff */
[----:B------:R-:W-:Y:S01]  /*7e010*/  VIADD R6, R0, 0x1f5 ;  /* 0x000001f500067836 */ /* 0x000fe20000000000 */
[----:B------:R-:W-:Y:S01]  /*7e020*/  PRMT R77, R236, 0x7771, RZ ;  /* 0x00007771ec4d7816 */ /* 0x000fe200000000ff */
[----:B------:R-:W-:-:S02]  /*7e030*/  ULDC UR4, c[0x0][0x228] ;  /* 0x00008a0000047ab9 */ /* 0x000fc40000000800 */
[----:B------:R0:W-:Y:S01]  /*7e040*/  @P5 STG.E.U8 desc[UR44][R68.64], R7 ;  /* 0x0000000744005986 */ /* 0x0001e2000c10112c */
[----:B------:R-:W-:Y:S01]  /*7e050*/  ISETP.LT.AND P2, PT, R3, UR4, !P2 ;  /* 0x0000000403007c0c */ /* 0x000fe2000d741270 */
[----:B------:R-:W-:Y:S01]  /*7e060*/  ULDC UR4, c[0x0][0x22c] ;  /* 0x00008b0000047ab9 */ /* 0x000fe20000000800 */
[----:B-1----:R-:W-:Y:S01]  /*7e070*/  PRMT R73, R236, 0x7772, RZ ;  /* 0x00007772ec497816 */ /* 0x002fe200000000ff */
[----:B------:R-:W-:Y:S01]  /*7e080*/  @P3 STG.E.U8 desc[UR44][R70.64], R77 ;  /* 0x0000004d46003986 */ /* 0x000fe2000c10112c */
[----:B------:R-:W-:Y:S01]  /*7e090*/  ISETP.GE.AND P3, PT, R6, UR7, PT ;  /* 0x0000000706007c0c */ /* 0x000fe2000bf66270 */
[----:B------:R-:W-:Y:S01]  /*7e0a0*/  VIADD R6, R0, 0x1ed ;  /* 0x000001ed00067836 */ /* 0x000fe20000000000 */
[----:B------:R-:W-:Y:S01]  /*7e0b0*/  ISETP.LT.AND P5, PT, R2, UR6, !P6 ;  /* 0x0000000602007c0c */ /* 0x000fe2000f7a1270 */
[----:B------:R1:W-:Y:S01]  /*7e0c0*/  @P0 STG.E.U8 desc[UR44][R66.64], R73 ;  /* 0x0000004942000986 */ /* 0x0003e2000c10112c */
[----:B------:R-:W-:Y:S01]  /*7e0d0*/  ULDC UR6, c[0x0][0x228] ;  /* 0x00008a0000067ab9 */ /* 0x000fe20000000800 */
[----:B------:R-:W-:Y:S01]  /*7e0e0*/  ULDC UR7, c[0x0][0x228] ;  /* 0x00008a0000077ab9 */ /* 0x000fe20000000800 */
[----:B------:R-:W-:Y:S01]  /*7e0f0*/  ISETP.GE.AND P0, PT, R6, UR4, PT ;  /* 0x0000000406007c0c */ /* 0x000fe2000bf06270 */
[----:B------:R-:W-:Y:S01]  /*7e100*/  ULDC UR4, c[0x0][0x228] ;  /* 0x00008a0000047ab9 */ /* 0x000fe20000000800 */
[----:B0-----:R-:W-:-:S02]  /*7e110*/  PRMT R7, R236, 0x7773, RZ ;  /* 0x00007773ec077816 */ /* 0x001fc400000000ff */
[----:B------:R-:W-:Y:S01]  /*7e120*/  ISETP.LT.AND P6, PT, R3, UR4, !P6 ;  /* 0x0000000403007c0c */ /* 0x000fe2000f7c1270 */
[----:B------:R-:W-:Y:S02]  /*7e130*/  ULDC UR4, c[0x0][0x228] ;  /* 0x00008a0000047ab9 */ /* 0x000fe40000000800 */
[----:B------:R0:W-:Y:S01]  /*7e140*/  @P2 STG.E.U8 desc[UR44][R62.64], R7 ;  /* 0x000000073e002986 */ /* 0x0001e2000c10112c */
[----:B------:R-:W-:Y:S01]  /*7e150*/  ISETP.LT.AND P2, PT, R2, UR4, !P0 ;  /* 0x0000000402007c0c */ /* 0x000fe2000c741270 */
[----:B------:R-:W-:Y:S01]  /*7e160*/  VIADD R6, R0, 0x1ee ;  /* 0x000001ee00067836 */ /* 0x000fe20000000000 */
[----:B------:R-:W-:Y:S01]  /*7e170*/  PRMT R69, R237, 0x7770, RZ ;  /* 0x00007770ed457816 */ /* 0x000fe200000000ff */
[----:B------:R-:W-:Y:S01]  /*7e180*/  ULDC UR4, c[0x0][0x22c] ;  /* 0x00008b0000047ab9 */ /* 0x000fe20000000800 */
[----:B------:R-:W-:Y:S01]  /*7e190*/  ISETP.LT.AND P0, PT, R3, UR6, !P0 ;  /* 0x0000000603007c0c */ /* 0x000fe2000c701270 */
[----:B------:R-:W-:Y:S01]  /*7e1a0*/  ULDC UR6, c[0x0][0x228] ;  /* 0x00008a0000067ab9 */ /* 0x000fe20000000800 */
[C---:B-1----:R-:W-:Y:S01]  /*7e1b0*/  PRMT R67, R237.reuse, 0x7771, RZ ;  /* 0x00007771ed437816 */ /* 0x042fe200000000ff */
[----:B------:R-:W-:Y:S01]  /*7e1c0*/  @P5 STG.E.U8 desc[UR44][R64.64], R69 ;  /* 0x0000004540005986 */ /* 0x000fe2000c10112c */
[----:B------:R-:W-:Y:S01]  /*7e1d0*/  ISETP.GE.AND P5, PT, R6, UR4, PT ;  /* 0x0000000406007c0c */ /* 0x000fe2000bfa6270 */
[----:B------:R-:W-:Y:S01]  /*7e1e0*/  VIADD R6, R0, 0x1ef ;  /* 0x000001ef00067836 */ /* 0x000fe20000000000 */
[----:B------:R-:W-:Y:S01]  /*7e1f0*/  ULDC UR4, c[0x0][0x22c] ;  /* 0x00008b0000047ab9 */ /* 0x000fe20000000800 */
[C---:B0-----:R-:W-:Y:S01]  /*7e200*/  PRMT R7, R237.reuse, 0x7772, RZ ;  /* 0x00007772ed077816 */ /* 0x041fe200000000ff */
[----:B------:R0:W-:Y:S01]  /*7e210*/  @P6 STG.E.U8 desc[UR44][R60.64], R67 ;  /* 0x000000433c006986 */ /* 0x0001e2000c10112c */
[----:B------:R-:W-:Y:S01]  /*7e220*/  ISETP.LT.AND P6, PT, R2, UR6, !P5 ;  /* 0x0000000602007c0c */ /* 0x000fe2000efc1270 */
[----:B------:R-:W-:Y:S01]  /*7e230*/  ULDC UR6, c[0x0][0x228] ;  /* 0x00008a0000067ab9 */ /* 0x000fe20000000800 */
[----:B------:R-:W-:Y:S01]  /*7e240*/  PRMT R63, R237, 0x7773, RZ ;  /* 0x00007773ed3f7816 */ /* 0x000fe200000000ff */
[----:B------:R1:W-:Y:S01]  /*7e250*/  @P2 STG.E.U8 desc[UR44][R56.64], R7 ;  /* 0x0000000738002986 */ /* 0x0003e2000c10112c */
[----:B------:R-:W-:Y:S01]  /*7e260*/  ISETP.GE.AND P2, PT, R6, UR4, PT ;  /* 0x0000000406007c0c */ /* 0x000fe2000bf46270 */
[----:B------:R-:W-:-:S02]  /*7e270*/  ULDC UR4, c[0x0][0x228] ;  /* 0x00008a0000047ab9 */ /* 0x000fc40000000800 */
[----:B------:R2:W-:Y:S01]  /*7e280*/  @P0 STG.E.U8 desc[UR44][R58.64], R63 ;  /* 0x0000003f3a000986 */ /* 0x0005e2000c10112c */
[----:B------:R-:W-:Y:S01]  /*7e290*/  ISETP.LT.AND P5, PT, R3, UR4, !P5 ;  /* 0x0000000403007c0c */ /* 0x000fe2000efa1270 */
[----:B------:R-:W-:Y:S01]  /*7e2a0*/  VIADD R6, R0, 0x1f0 ;  /* 0x000001f000067836 */ /* 0x000fe20000000000 */
[----:B------:R-:W-:Y:S01]  /*7e2b0*/  ISETP.LT.AND P0, PT, R2, UR6, !P2 ;  /* 0x0000000602007c0c */ /* 0x000fe2000d701270 */
[----:B------:R-:W-:Y:S01]  /*7e2c0*/  ULDC UR4, c[0x0][0x22c] ;  /* 0x00008b0000047ab9 */ /* 0x000fe20000000800 */
[C---:B0-----:R-:W-:Y:S01]  /*7e2d0*/  PRMT R61, R251.reuse, 0x7770, RZ ;  /* 0x00007770fb3d7816 */ /* 0x041fe200000000ff */
[----:B------:R-:W-:Y:S01]  /*7e2e0*/  ULDC UR6, c[0x0][0x228] ;  /* 0x00008a0000067ab9 */ /* 0x000fe20000000800 */
[----:B-1----:R-:W-:-:S03]  /*7e2f0*/  PRMT R7, R251, 0x7771, RZ ;  /* 0x00007771fb077816 */ /* 0x002fc600000000ff */
[----:B------:R-:W-:Y:S01]  /*7e300*/  @P6 STG.E.U8 desc[UR44][R54.64], R61 ;  /* 0x0000003d36006986 */ /* 0x000fe2000c10112c */
[----:B------:R-:W-:Y:S01]  /*7e310*/  ISETP.GE.AND P6, PT, R6, UR4, PT ;  /* 0x0000000406007c0c */ /* 0x000fe2000bfc6270 */
[----:B------:R-:W-:Y:S01]  /*7e320*/  ULDC UR4, c[0x0][0x228] ;  /* 0x00008a0000047ab9 */ /* 0x000fe20000000800 */
[----:B------:R-:W-:Y:S02]  /*7e330*/  PRMT R57, R251, 0x7772, RZ ;  /* 0x00007772fb397816 */ /* 0x000fe400000000ff */
[----:B------:R-:W-:Y:S01]  /*7e340*/  ISETP.LT.AND P2, PT, R3, UR4, !P2 ;  /* 0x0000000403007c0c */ /* 0x000fe2000d741270 */
[----:B------:R0:W-:Y:S01]  /*7e350*/  @P5 STG.E.U8 desc[UR44][R48.64], R7 ;  /* 0x0000000730005986 */ /* 0x0001e2000c10112c */
[----:B------:R-:W-:Y:S01]  /*7e360*/  ULDC UR4, c[0x0][0x228] ;  /* 0x00008a0000047ab9 */ /* 0x000fe20000000800 */
[----:B------:R-:W-:Y:S02]  /*7e370*/  VIADD R6, R0, 0x1f1 ;  /* 0x000001f100067836 */ /* 0x000fe40000000000 */
[----:B------:R-:W-:Y:S01]  /*7e380*/  @P0 STG.E.U8 desc[UR44][R52.64], R57 ;  /* 0x0000003934000986 */ /* 0x000fe2000c10112c */
[----:B------:R-:W-:Y:S01]  /*7e390*/  ISETP.LT.AND P0, PT, R2, UR4, !P6 ;  /* 0x0000000402007c0c */ /* 0x000fe2000f701270 */
[----:B------:R-:W-:Y:S01]  /*7e3a0*/  ULDC UR4, c[0x0][0x22c] ;  /* 0x00008b0000047ab9 */ /* 0x000fe20000000800 */
[----:B--2---:R-:W-:-:S02]  /*7e3b0*/  PRMT R59, R251, 0x7773, RZ ;  /* 0x00007773fb3b7816 */ /* 0x004fc400000000ff */
[C---:B------:R-:W-:Y:S01]  /*7e3c0*/  ISETP.LT.AND P6, PT, R3.reuse, UR6, !P6 ;  /* 0x0000000603007c0c */ /* 0x040fe2000f7c1270 */
[----:B------:R-:W-:Y:S01]  /*7e3d0*/  ULDC UR6, c[0x0][0x228] ;  /* 0x00008a0000067ab9 */ /* 0x000fe20000000800 */
[----:B------:R-:W-:Y:S01]  /*7e3e0*/  ISETP.GE.AND P5, PT, R6, UR4, PT ;  /* 0x0000000406007c0c */ /* 0x000fe2000bfa6270 */
[----:B------:R1:W-:Y:S01]  /*7e3f0*/  @P2 STG.E.U8 desc[UR44][R50.64], R59 ;  /* 0x0000003b32002986 */ /* 0x0003e2000c10112c */
[----:B0-----:R-:W-:Y:S01]  /*7e400*/  PRMT R7, R224, 0x7770, RZ ;  /* 0x00007770e0077816 */ /* 0x001fe200000000ff */
[----:B------:R-:W-:Y:S01]  /*7e410*/  VIADD R6, R0, 0x1f2 ;  /* 0x000001f200067836 */ /* 0x000fe20000000000 */
[----:B------:R-:W-:Y:S01]  /*7e420*/  ISETP.LT.AND P2, PT, R2, UR6, !P5 ;  /* 0x0000000602007c0c */ /* 0x000fe2000ef41270 */
[----:B------:R-:W-:Y:S01]  /*7e430*/  ULDC UR4, c[0x0][0x22c] ;  /* 0x00008b0000047ab9 */ /* 0x000fe20000000800 */
[----:B------:R-:W-:Y:S01]  /*7e440*/  PRMT R49, R224, 0x7771, RZ ;  /* 0x00007771e0317816 */ /* 0x000fe200000000ff */
[----:B------:R0:W-:Y:S01]  /*7e450*/  @P0 STG.E.U8 desc[UR44][R44.64], R7 ;  /* 0x000000072c000986 */ /* 0x0001e2000c10112c */
[----:B------:R-:W-:Y:S01]  /*7e460*/  ISETP.GE.AND P0, PT, R6, UR4, PT ;  /* 0x0000000406007c0c */ /* 0x000fe2000bf06270 */
[----:B------:R-:W-:Y:S01]  /*7e470*/  ULDC UR4, c[0x0][0x228] ;  /* 0x00008a0000047ab9 */ /* 0x000fe20000000800 */
[----:B------:R-:W-:Y:S01]  /*7e480*/  ULDC UR6, c[0x0][0x228] ;  /* 0x00008a0000067ab9 */ /* 0x000fe20000000800 */
[----:B------:R-:W-:Y:S01]  /*7e490*/  ISETP.LT.AND P5, PT, R3, UR4, !P5 ;  /* 0x0000000403007c0c */ /* 0x000fe2000efa1270 */
[----:B------:R2:W-:Y:S01]  /*7e4a0*/  @P6 STG.E.U8 desc[UR44][R46.64], R49 ;  /* 0x000000312e006986 */ /* 0x0005e2000c10112c */
[----:B-1----:R-:W-:Y:S01]  /*7e4b0*/  PRMT R51, R224, 0x7772, RZ ;  /* 0x00007772e0337816 */ /* 0x002fe200000000ff */
[----:B------:R-:W-:Y:S01]  /*7e4c0*/  VIADD R6, R0, 0x1f3 ;  /* 0x000001f300067836 */ /* 0x000fe20000000000 */
[----:B------:R-:W-:Y:S01]  /*7e4d0*/  ISETP.LT.AND P6, PT, R2, UR6, !P0 ;  /* 0x0000000602007c0c */ /* 0x000fe2000c7c1270 */
[----:B------:R-:W-:Y:S01]  /*7e4e0*/  ULDC UR4, c[0x0][0x22c] ;  /* 0x00008b0000047ab9 */ /* 0x000fe20000000800 */
[----:B------:R-:W-:Y:S01]  /*7e4f0*/  ULDC UR6, c[0x0][0x228] ;  /* 0x00008a0000067ab9 */ /* 0x000fe20000000800 */
[----:B------:R1:W-:Y:S01]  /*7e500*/  @P2 STG.E.U8 desc[UR44][R42.64], R51 ;  /* 0x000000332a002986 */ /* 0x0003e2000c10112c */
[----:B------:R-:W-:Y:S01]  /*7e510*/  ISETP.GE.AND P2, PT, R6, UR4, PT ;  /* 0x0000000406007c0c */ /* 0x000fe2000bf46270 */
[----:B------:R-:W-:Y:S01]  /*7e520*/  ULDC UR4, c[0x0][0x228] ;  /* 0x00008a0000047ab9 */ /* 0x000fe20000000800 */
[----:B0-----:R-:W-:-:S02]  /*7e530*/  PRMT R45, R224, 0x7773, RZ ;  /* 0x00007773e02d7816 */ /* 0x001fc400000000ff */
[----:B------:R-:W-:Y:S01]  /*7e540*/  ISETP.LT.AND P0, PT, R3, UR4, !P0 ;  /* 0x0000000403007c0c */ /* 0x000fe2000c701270 */
[----:B------:R-:W-:Y:S01]  /*7e550*/  ULDC UR4, c[0x0][0x228] ;  /* 0x00008a0000047ab9 */ /* 0x000fe20000000800 */
[----:B--2---:R-:W-:Y:S01]  /*7e560*/  PRMT R47, R225, 0x7770, RZ ;  /* 0x00007770e12f7816 */ /* 0x004fe200000000ff */
[----:B------:R-:W-:Y:S01]  /*7e570*/  @P5 STG.E.U8 desc[UR44][R38.64], R45 ;  /* 0x0000002d26005986 */ /* 0x000fe2000c10112c */
[C---:B------:R-:W-:Y:S01]  /*7e580*/  ISETP.LT.AND P5, PT, R2.reuse, UR6, !P2 ;  /* 0x0000000602007c0c */ /* 0x040fe2000d7a1270 */
[----:B------:R-:W-:Y:S01]  /*7e590*/  ULDC UR6, c[0x0][0x228] ;  /* 0x00008a0000067ab9 */ /* 0x000fe20000000800 */
[----:B------:R-:W-:Y:S01]  /*7e5a0*/  ISETP.LT.AND P2, PT, R3, UR4, !P2 ;  /* 0x0000000403007c0c */ /* 0x000fe2000d741270 */
[----:B------:R-:W-:Y:S01]  /*7e5b0*/  @P6 STG.E.U8 desc[UR44][R40.64], R47 ;  /* 0x0000002f28006986 */ /* 0x000fe2000c10112c */
[----:B------:R-:W-:Y:S01]  /*7e5c0*/  ISETP.LT.AND P6, PT, R2, UR6, !P1 ;  /* 0x0000000602007c0c */ /* 0x000fe2000cfc1270 */
[----:B------:R-:W-:Y:S01]  /*7e5d0*/  VIADD R7, R0, 0x1f6 ;  /* 0x000001f600077836 */ /* 0x000fe20000000000 */
[C---:B-1----:R-:W-:Y:S01]  /*7e5e0*/  PRMT R43, R225.reuse, 0x7771, RZ ;  /* 0x00007771e12b7816 */ /* 0x042fe200000000ff */
[----:B------:R-:W-:Y:S01]  /*7e5f0*/  ULDC UR4, c[0x0][0x228] ;  /* 0x00008a0000047ab9 */ /* 0x000fe20000000800 */
[C---:B------:R-:W-:Y:S01]  /*7e600*/  PRMT R49, R225.reuse, 0x7772, RZ ;  /* 0x00007772e1317816 */ /* 0x040fe200000000ff */
[----:B------:R-:W-:Y:S01]  /*7e610*/  ULDC UR6, c[0x0][0x228] ;  /* 0x00008a0000067ab9 */ /* 0x000fe20000000800 */
[----:B------:R-:W-:Y:S01]  /*7e620*/  PRMT R225, R225, 0x7773, RZ ;  /* 0x00007773e1e17816 */ /* 0x000fe200000000ff */
[----:B------:R-:W-:Y:S01]  /*7e630*/  @P0 STG.E.U8 desc[UR44][R36.64], R43 ;  /* 0x0000002b24000986 */ /* 0x000fe2000c10112c */
[----:B------:R-:W-:-:S02]  /*7e640*/  ISETP.GE.AND P0, PT, R7, UR13, PT ;  /* 0x0000000d07007c0c */ /* 0x000fc4000bf06270 */
[----:B------:R-:W-:Y:S01]  /*7e650*/  PRMT R7, R226, 0x7770, RZ ;  /* 0x00007770e2077816 */ /* 0x000fe200000000ff */
[----:B------:R-:W0:Y:S01]  /*7e660*/  LDS.128 R36, [R252] ;  /* 0x00000000fc247984 */ /* 0x000e220000000c00 */
[C---:B------:R-:W-:Y:S01]  /*7e670*/  ISETP.LT.AND P1, PT, R3.reuse, UR4, !P1 ;  /* 0x0000000403007c0c */ /* 0x040fe2000cf21270 */
[----:B------:R-:W-:Y:S02]  /*7e680*/  ULDC UR4, c[0x0][0x228] ;  /* 0x00008a0000047ab9 */ /* 0x000fe40000000800 */
[----:B------:R1:W-:Y:S04]  /*7e690*/  @P5 STG.E.U8 desc[UR44][R34.64], R49 ;  /* 0x0000003122005986 */ /* 0x0003e8000c10112c */
[----:B------:R2:W-:Y:S04]  /*7e6a0*/  @P2 STG.E.U8 desc[UR44][R30.64], R225 ;  /* 0x000000e11e002986 */ /* 0x0005e8000c10112c */
[----:B------:R3:W-:Y:S01]  /*7e6b0*/  @P6 STG.E.U8 desc[UR44][R32.64], R7 ;  /* 0x0000000720006986 */ /* 0x0007e2000c10112c */
[----:B------:R-:W-:Y:S01]  /*7e6c0*/  ISETP.LT.AND P6, PT, R2, UR4, !P3 ;  /* 0x0000000402007c0c */ /* 0x000fe2000dfc1270 */
[----:B------:R-:W-:Y:S01]  /*7e6d0*/  VIADD R6, R0, 0x1f7 ;  /* 0x000001f700067836 */ /* 0x000fe20000000000 */
[----:B------:R-:W-:Y:S01]  /*7e6e0*/  ISETP.LT.AND P3, PT, R3, UR6, !P3 ;  /* 0x0000000603007c0c */ /* 0x000fe2000df61270 */
[----:B------:R-:W-:Y:S01]  /*7e6f0*/  ULDC UR4, c[0x0][0x228] ;  /* 0x00008a0000047ab9 */ /* 0x000fe20000000800 */
[C---:B-1----:R-:W-:Y:S01]  /*7e700*/  PRMT R35, R226.reuse, 0x7771, RZ ;  /* 0x00007771e2237816 */ /* 0x042fe200000000ff */
[----:B------:R-:W-:Y:S01]  /*7e710*/  ULDC UR6, c[0x0][0x228] ;  /* 0x00008a0000067ab9 */ /* 0x000fe20000000800 */
[----:B--2---:R-:W-:-:S02]  /*7e720*/  PRMT R31, R226, 0x7772, RZ ;  /* 0x00007772e21f7816 */ /* 0x004fc400000000ff */
[----:B------:R-:W-:Y:S02]  /*7e730*/  ISETP.GE.AND P5, PT, R6, UR11, PT ;  /* 0x0000000b06007c0c */ /* 0x000fe4000bfa6270 */
[----:B---3--:R-:W-:Y:S01]  /*7e740*/  PRMT R33, R226, 0x7773, RZ ;  /* 0x00007773e2217816 */ /* 0x008fe200000000ff */
[----:B------:R1:W-:Y:S01]  /*7e750*/  @P1 STG.E.U8 desc[UR44][R12.64], R35 ;  /* 0x000000230c001986 */ /* 0x0003e2000c10112c */
[----:B------:R-:W-:Y:S01]  /*7e760*/  ISETP.LT.AND P1, PT, R2, UR4, !P0 ;  /* 0x0000000402007c0c */ /* 0x000fe2000c721270 */
[----:B------:R-:W-:Y:S02]  /*7e770*/  ULDC UR4, c[0x0][0x228] ;  /* 0x00008a0000047ab9 */ /* 0x000fe40000000800 */
[----:B------:R-:W-:Y:S01]  /*7e780*/  @P6 STG.E.U8 desc[UR44][R28.64], R31 ;  /* 0x0000001f1c006986 */ /* 0x000fe2000c10112c */
[----:B------:R-:W-:Y:S01]  /*7e790*/  ISETP.LT.AND P0, PT, R3, UR6, !P0 ;  /* 0x0000000603007c0c */ /* 0x000fe2000c701270 */
[----:B------:R-:W-:Y:S01]  /*7e7a0*/  VIADD R6, R0, 0x1f8 ;  /* 0x000001f800067836 */ /* 0x000fe20000000000 */
[----:B------:R-:W-:Y:S01]  /*7e7b0*/  ULDC UR6, c[0x0][0x228] ;  /* 0x00008a0000067ab9 */ /* 0x000fe20000000800 */
[----:B------:R2:W-:Y:S01]  /*7e7c0*/  @P3 STG.E.U8 desc[UR44][R16.64], R33 ;  /* 0x0000002110003986 */ /* 0x0005e2000c10112c */
[----:B------:R-:W-:Y:S01]  /*7e7d0*/  ISETP.LT.AND P3, PT, R2, UR4, !P5 ;  /* 0x0000000402007c0c */ /* 0x000fe2000ef61270 */
[----:B------:R-:W-:-:S02]  /*7e7e0*/  ULDC UR4, c[0x0][0x228] ;  /* 0x00008a0000047ab9 */ /* 0x000fc40000000800 */
[----:B------:R-:W-:Y:S01]  /*7e7f0*/  ISETP.LT.AND P5, PT, R3, UR4, !P5 ;  /* 0x0000000403007c0c */ /* 0x000fe2000efa1270 */
[----:B------:R-:W-:Y:S01]  /*7e800*/  ULDC UR4, c[0x0][0x228] ;  /* 0x00008a0000047ab9 */ /* 0x000fe20000000800 */
[----:B------:R-:W-:Y:S01]  /*7e810*/  ISETP.GE.AND P2, PT, R6, UR21, PT ;  /* 0x0000001506007c0c */ /* 0x000fe2000bf46270 */
[----:B------:R-:W-:Y:S01]  /*7e820*/  VIADD R6, R0, 0x1f9 ;  /* 0x000001f900067836 */ /* 0x000fe20000000000 */
[C---:B-1----:R-:W-:Y:S02]  /*7e830*/  PRMT R13, R227.reuse, 0x7770, RZ ;  /* 0x00007770e30d7816 */ /* 0x042fe400000000ff */
[C---:B------:R-:W-:Y:S02]  /*7e840*/  PRMT R35, R227.reuse, 0x7771, RZ ;  /* 0x00007771e3237816 */ /* 0x040fe400000000ff */
[C---:B--2---:R-:W-:Y:S01]  /*7e850*/  PRMT R17, R227.reuse, 0x7772, RZ ;  /* 0x00007772e3117816 */ /* 0x044fe200000000ff */
[----:B------:R1:W-:Y:S01]  /*7e860*/  @P1 STG.E.U8 desc[UR44][R24.64], R13 ;  /* 0x0000000d18001986 */ /* 0x0003e2000c10112c */
[----:B------:R-:W-:-:S02]  /*7e870*/  PRMT R227, R227, 0x7773, RZ ;  /* 0x00007773e3e37816 */ /* 0x000fc400000000ff */
[----:B------:R-:W-:Y:S01]  /*7e880*/  ISETP.GE.AND P6, PT, R6, UR19, PT ;  /* 0x0000001306007c0c */ /* 0x000fe2000bfc6270 */
[----:B------:R-:W-:Y:S01]  /*7e890*/  @P0 STG.E.U8 desc[UR44][R26.64], R35 ;  /* 0x000000231a000986 */ /* 0x000fe2000c10112c */
[----:B------:R-:W-:Y:S01]  /*7e8a0*/  ISETP.LT.AND P1, PT, R2, UR6, !P2 ;  /* 0x0000000602007c0c */ /* 0x000fe2000d721270 */
[----:B------:R-:W-:Y:S01]  /*7e8b0*/  VIADD R7, R0, 0x1fa ;  /* 0x000001fa00077836 */ /* 0x000fe20000000000 */
[----:B------:R-:W-:Y:S01]  /*7e8c0*/  ULDC UR6, c[0x0][0x228] ;  /* 0x00008a0000067ab9 */ /* 0x000fe20000000800 */
[----:B------:R2:W-:Y:S01]  /*7e8d0*/  @P3 STG.E.U8 desc[UR44][R22.64], R17 ;  /* 0x0000001116003986 */ /* 0x0005e2000c10112c */
[----:B------:R-:W-:Y:S01]  /*7e8e0*/  ISETP.LT.AND P2, PT, R3, UR4, !P2 ;  /* 0x0000000403007c0c */ /* 0x000fe2000d741270 */
[----:B------:R-:W-:Y:S02]  /*7e8f0*/  ULDC UR4, c[0x0][0x228] ;  /* 0x00008a0000047ab9 */ /* 0x000fe40000000800 */
[----:B------:R3:W-:Y:S01]  /*7e900*/  @P5 STG.E.U8 desc[UR44][R18.64], R227 ;  /* 0x000000e312005986 */ /* 0x0007e2000c10112c */
[----:B------:R-:W-:Y:S01]  /*7e910*/  ISETP.LT.AND P5, PT, R2, UR6, !P6 ;  /* 0x0000000602007c0c */ /* 0x000fe2000f7a1270 */
[----:B------:R-:W-:Y:S01]  /*7e920*/  VIADD R6, R0, 0x1fb ;  /* 0x000001fb00067836 */ /* 0x000fe20000000000 */
[----:B------:R-:W-:Y:S01]  /*7e930*/  ISETP.GE.AND P0, PT, R7, UR15, PT ;  /* 0x0000000f07007c0c */ /* 0x000fe2000bf06270 */
[----:B------:R-:W-:Y:S01]  /*7e940*/  ULDC UR6, c[0x0][0x228] ;  /* 0x00008a0000067ab9 */ /* 0x000fe20000000800 */
[----:B0-----:R-:W-:-:S02]  /*7e950*/  PRMT R7, R36, 0x7770, RZ ;  /* 0x0000777024077816 */ /* 0x001fc400000000ff */
[C---:B------:R-:W-:Y:S01]  /*7e960*/  ISETP.LT.AND P6, PT, R3.reuse, UR4, !P6 ;  /* 0x0000000403007c0c */ /* 0x040fe2000f7c1270 */
[----:B------:R-:W-:Y:S01]  /*7e970*/  ULDC UR4, c[0x0][0x228] ;  /* 0x00008a0000047ab9 */ /* 0x000fe20000000800 */
[----:B-1----:R-:W-:Y:S01]  /*7e980*/  PRMT R13, R36, 0x7771, RZ ;  /* 0x00007771240d7816 */ /* 0x002fe200000000ff */
[----:B------:R0:W-:Y:S01]  /*7e990*/  @P1 STG.E.U8 desc[UR44][R20.64], R7 ;  /* 0x0000000714001986 */ /* 0x0001e2000c10112c */
[----:B------:R-:W-:Y:S01]  /*7e9a0*/  ISETP.GE.AND P3, PT, R6, UR27, PT ;  /* 0x0000001b06007c0c */ /* 0x000fe2000bf66270 */
[----:B------:R-:W-:Y:S01]  /*7e9b0*/  VIADD R6, R0, 0x1fc ;  /* 0x000001fc00067836 */ /* 0x000fe20000000000 */
[----:B--2---:R-:W-:Y:S02]  /*7e9c0*/  PRMT R17, R36, 0x7772, RZ ;  /* 0x0000777224117816 */ /* 0x004fe400000000ff */
[----:B------:R-:W-:Y:S01]  /*7e9d0*/  ISETP.LT.AND P1, PT, R2, UR6, !P0 ;  /* 0x0000000602007c0c */ /* 0x000fe2000c721270 */
[----:B------:R1:W-:Y:S01]  /*7e9e0*/  @P2 STG.E.U8 desc[UR44][R14.64], R13 ;  /* 0x0000000d0e002986 */ /* 0x0003e2000c10112c */
[C---:B------:R-:W-:Y:S01]  /*7e9f0*/  ISETP.LT.AND P0, PT, R3.reuse, UR4, !P0 ;  /* 0x0000000403007c0c */ /* 0x040fe2000c701270 */
[----:B------:R-:W-:Y:S01]  /*7ea00*/  ULDC UR4, c[0x0][0x228] ;  /* 0x00008a0000047ab9 */ /* 0x000fe20000000800 */
[----:B---3--:R-:W-:Y:S01]  /*7ea10*/  PRMT R19, R36, 0x7773, RZ ;  /* 0x0000777324137816 */ /* 0x008fe200000000ff */
[----:B------:R-:W-:Y:S01]  /*7ea20*/  @P5 STG.E.U8 desc[UR44][R160.64], R17 ;  /* 0x00000011a0005986 */ /* 0x000fe2000c10112c */
[----:B------:R-:W-:Y:S01]  /*7ea30*/  ISETP.GE.AND P2, PT, R6, UR25, PT ;  /* 0x0000001906007c0c */ /* 0x000fe2000bf46270 */
[----:B------:R-:W-:Y:S01]  /*7ea40*/  ULDC UR6, c[0x0][0x228] ;  /* 0x00008a0000067ab9 */ /* 0x000fe20000000800 */
[----:B------:R-:W-:Y:S01]  /*7ea50*/  ISETP.LT.AND P5, PT, R2, UR4, !P3 ;  /* 0x0000000402007c0c */ /* 0x000fe2000dfa1270 */
[----:B------:R-:W-:Y:S01]  /*7ea60*/  ULDC UR4, c[0x0][0x228] ;  /* 0x00008a0000047ab9 */ /* 0x000fe20000000800 */
[----:B------:R-:W-:Y:S01]  /*7ea70*/  @P6 STG.E.U8 desc[UR44][R156.64], R19 ;  /* 0x000000139c006986 */ /* 0x000fe2000c10112c */
[----:B------:R-:W-:-:S02]  /*7ea80*/  ISETP.LT.AND P3, PT, R3, UR4, !P3 ;  /* 0x0000000403007c0c */ /* 0x000fc4000df61270 */
[C---:B0-----:R-:W-:Y:S01]  /*7ea90*/  PRMT R7, R37.reuse, 0x7770, RZ ;  /* 0x0000777025077816 */ /* 0x041fe200000000ff */
[----:B------:R-:W-:Y:S01]  /*7eaa0*/  VIADD R6, R0, 0x1fd ;  /* 0x000001fd00067836 */ /* 0x000fe20000000000 */
[----:B------:R-:W-:Y:S01]  /*7eab0*/  ISETP.LT.AND P6, PT, R2, UR6, !P2 ;  /* 0x0000000602007c0c */ /* 0x000fe2000d7c1270 */
[----:B------:R-:W-:Y:S01]  /*7eac0*/  VIADD R0, R0, 0x1fe ;  /* 0x000001fe00007836 */ /* 0x000fe20000000000 */
[C---:B-1----:R-:W-:Y:S01]  /*7ead0*/  PRMT R13, R37.reuse, 0x7771, RZ ;  /* 0x00007771250d7816 */ /* 0x042fe200000000ff */
[----:B------:R0:W-:Y:S01]  /*7eae0*/  @P1 STG.E.U8 desc[UR44][R158.64], R7 ;  /* 0x000000079e001986 */ /* 0x0001e2000c10112c */
[----:B------:R-:W-:Y:S01]  /*7eaf0*/  PRMT R15, R38, 0x7770, RZ ;  /* 0x00007770260f7816 */ /* 0x000fe200000000ff */
[----:B------:R-:W-:Y:S01]  /*7eb00*/  ULDC UR4, c[0x0][0x228] ;  /* 0x00008a0000047ab9 */ /* 0x000fe20000000800 */
[----:B------:R-:W-:Y:S01]  /*7eb10*/  ISETP.GE.AND P1, PT, R6, UR23, PT ;  /* 0x0000001706007c0c */ /* 0x000fe2000bf26270 */
[----:B------:R-:W-:Y:S01]  /*7eb20*/  @P0 STG.E.U8 desc[UR44][R152.64], R13 ;  /* 0x0000000d98000986 */ /* 0x000fe2000c10112c */
[----:B------:R-:W-:Y:S01]  /*7eb30*/  ISETP.GE.AND P0, PT, R0, UR5, PT ;  /* 0x0000000500007c0c */ /* 0x000fe2000bf06270 */
[----:B------:R-:W-:Y:S01]  /*7eb40*/  ULDC UR5, c[0x0][0x228] ;  /* 0x00008a0000057ab9 */ /* 0x000fe20000000800 */
[----:B------:R-:W-:Y:S01]  /*7eb50*/  ULDC UR6, c[0x0][0x228] ;  /* 0x00008a0000067ab9 */ /* 0x000fe20000000800 */
[----:B0-----:R-:W-:-:S02]  /*7eb60*/  PRMT R7, R37, 0x7772, RZ ;  /* 0x0000777225077816 */ /* 0x001fc400000000ff */
[----:B------:R-:W-:Y:S02]  /*7eb70*/  PRMT R37, R37, 0x7773, RZ ;  /* 0x0000777325257816 */ /* 0x000fe400000000ff */
[----:B------:R-:W-:Y:S01]  /*7eb80*/  ISETP.LT.AND P2, PT, R3, UR4, !P2 ;  /* 0x0000000403007c0c */ /* 0x000fe2000d741270 */
[----:B------:R0:W-:Y:S01]  /*7eb90*/  @P5 STG.E.U8 desc[UR44][R148.64], R7 ;  /* 0x0000000794005986 */ /* 0x0001e2000c10112c */
[----:B------:R-:W-:-:S03]  /*7eba0*/  ULDC UR4, c[0x0][0x228] ;  /* 0x00008a0000047ab9 */ /* 0x000fc60000000800 */
[----:B------:R-:W-:Y:S01]  /*7ebb0*/  @P3 STG.E.U8 desc[UR44][R154.64], R37 ;  /* 0x000000259a003986 */ /* 0x000fe2000c10112c */
[----:B------:R-:W-:-:S03]  /*7ebc0*/  ISETP.LT.AND P5, PT, R2, UR6, !P0 ;  /* 0x0000000602007c0c */ /* 0x000fc6000c7a1270 */
[----:B------:R1:W-:Y:S01]  /*7ebd0*/  @P6 STG.E.U8 desc[UR44][R150.64], R15 ;  /* 0x0000000f96006986 */ /* 0x0003e2000c10112c */
[C---:B------:R-:W-:Y:S01]  /*7ebe0*/  ISETP.LT.AND P6, PT, R2.reuse, UR5, !P1 ;  /* 0x0000000502007c0c */ /* 0x040fe2000cfc1270 */
[----:B------:R-:W-:Y:S01]  /*7ebf0*/  ULDC UR5, c[0x0][0x228] ;  /* 0x00008a0000057ab9 */ /* 0x000fe20000000800 */
[C---:B------:R-:W-:Y:S02]  /*7ec00*/  ISETP.LT.AND P1, PT, R3.reuse, UR4, !P1 ;  /* 0x0000000403007c0c */ /* 0x040fe4000cf21270 */
[C---:B------:R-:W-:Y:S02]  /*7ec10*/  ISETP.LT.AND P0, PT, R3.reuse, UR5, !P0 ;  /* 0x0000000503007c0c */ /* 0x040fe4000c701270 */
[----:B------:R-:W-:Y:S02]  /*7ec20*/  ISETP.LT.AND P3, PT, R2, UR7, !P4 ;  /* 0x0000000702007c0c */ /* 0x000fe4000e761270 */
[----:B------:R-:W-:Y:S02]  /*7ec30*/  ISETP.LT.AND P4, PT, R3, UR7, !P4 ;  /* 0x0000000703007c0c */ /* 0x000fe4000e781270 */
[----:B------:R-:W-:-:S02]  /*7ec40*/  PRMT R3, R38, 0x7771, RZ ;  /* 0x0000777126037816 */ /* 0x000fc400000000ff */
[C---:B0-----:R-:W-:Y:S02]  /*7ec50*/  PRMT R7, R38.reuse, 0x7772, RZ ;  /* 0x0000777226077816 */ /* 0x041fe400000000ff */
[----:B------:R-:W-:Y:S02]  /*7ec60*/  PRMT R13, R38, 0x7773, RZ ;  /* 0x00007773260d7816 */ /* 0x000fe400000000ff */
[C---:B-1----:R-:W-:Y:S01]  /*7ec70*/  PRMT R15, R39.reuse, 0x7770, RZ ;  /* 0x00007770270f7816 */ /* 0x042fe200000000ff */
[----:B------:R0:W-:Y:S01]  /*7ec80*/  @P2 STG.E.U8 desc[UR44][R142.64], R3 ;  /* 0x000000038e002986 */ /* 0x0001e2000c10112c */
[C---:B------:R-:W-:Y:S02]  /*7ec90*/  PRMT R17, R39.reuse, 0x7771, RZ ;  /* 0x0000777127117816 */ /* 0x040fe400000000ff */
[C---:B------:R-:W-:Y:S01]  /*7eca0*/  PRMT R19, R39.reuse, 0x7772, RZ ;  /* 0x0000777227137816 */ /* 0x040fe200000000ff */
[----:B------:R0:W-:Y:S04]  /*7ecb0*/  @P6 STG.E.U8 desc[UR44][R146.64], R7 ;  /* 0x0000000792006986 */ /* 0x0001e8000c10112c */
[----:B------:R0:W-:Y:S04]  /*7ecc0*/  @P1 STG.E.U8 desc[UR44][R144.64], R13 ;  /* 0x0000000d90001986 */ /* 0x0001e8000c10112c */
[----:B------:R0:W-:Y:S04]  /*7ecd0*/  @P5 STG.E.U8 desc[UR44][R162.64], R15 ;  /* 0x0000000fa2005986 */ /* 0x0001e8000c10112c */
[----:B------:R0:W-:Y:S04]  /*7ece0*/  @P0 STG.E.U8 desc[UR44][R4.64], R17 ;  /* 0x0000001104000986 */ /* 0x0001e8000c10112c */
[----:B------:R0:W-:Y:S01]  /*7ecf0*/  @P3 STG.E.U8 desc[UR44][R10.64], R19 ;  /* 0x000000130a003986 */ /* 0x0001e2000c10112c */
[----:B------:R-:W-:Y:S01]  /*7ed00*/  PRMT R39, R39, 0x7773, RZ ;  /* 0x0000777327277816 */ /* 0x000fe200000000ff */
[----:B------:R-:W-:Y:S06]  /*7ed10*/  @!P4 EXIT ;  /* 0x000000000000c94d */ /* 0x000fec0003800000 */
[----:B------:R-:W-:Y:S01]  /*7ed20*/  STG.E.U8 desc[UR44][R8.64], R39 ;  /* 0x0000002708007986 */ /* 0x000fe2000c10112c */
[----:B------:R-:W-:Y:S05]  /*7ed30*/  EXIT ;  /* 0x000000000000794d */ /* 0x000fea0003800000 */
.L_x_3:
[----:B------:R-:W-:-:S00]  /*7ed40*/  BRA `(.L_x_3) ;  /* 0xfffffffc00fc7947 */ /* 0x000fc0000383ffff */
[----:B------:R-:W-:-:S00]  /*7ed50*/  NOP ;  /* 0x0000000000007918 */ /* 0x000fc00000000000 */
        /* <DEDUP_REMOVED lines=10> */
.L_x_4:


//--------------------- .nv.shared.matmul_kernel  --------------------------
	.section	.nv.shared.matmul_kernel,"aw",@nobits
	.sectionflags	@""
	.align	16
	.zero		1024


//--------------------- .nv.shared.reserved.0     --------------------------
	.section	.nv.shared.reserved.0,"aw",@nobits
	.weak		__nv_reservedSMEM_offset_0_alias
	.size		__nv_reservedSMEM_offset_0_alias, 0, 0
	.other		__nv_reservedSMEM_offset_0_alias,@"STO_CUDA_RESERVED_SHARED STV_DEFAULT"
__nv_reservedSMEM_offset_0_alias:
	.zero		0


//--------------------- .nv.constant0.matmul_kernel --------------------------
	.section	.nv.constant0.matmul_kernel,"a",@progbits
	.sectionflags	@""
	.align	4
.nv.constant0.matmul_kernel:
	.zero		608


//--------------------- SYMBOLS --------------------------

	.type		.nv.reservedSmem.offset0,@object
	.size		.nv.reservedSmem.offset0,0x4
